//
// Generated by NVIDIA NVVM Compiler
//
// Compiler Build ID: CL-36424714
// Cuda compilation tools, release 13.0, V13.0.88
// Based on NVVM 20.0.0
//

.version 9.0
.target sm_100
.address_size 64

	// .globl	_Z23trapezoidalIntegralCUDAPfiffi
// _ZZN3cub18CUB_300001_SM_10006detail6reduce28DeviceReduceSingleTileKernelINS2_10policy_hubIfjN4cuda3std3__44plusIfEEE10Policy1000EN6thrust24THRUST_300001_SM_1000_NS6detail15normal_iteratorINSD_10device_ptrIfEEEEPfjS9_ffNS7_10__identityEEEvT0_T1_T2_T3_T4_T6_E12temp_storage has been demoted
// _ZZN3cub18CUB_300001_SM_10006detail6reduce18DeviceReduceKernelINS2_10policy_hubIfjN4cuda3std3__44plusIfEEE10Policy1000EN6thrust24THRUST_300001_SM_1000_NS6detail15normal_iteratorINSD_10device_ptrIfEEEEjS9_fNS7_10__identityEEEvT0_PT3_T1_NS0_13GridEvenShareISN_EET2_T4_E12temp_storage has been demoted
// _ZZN3cub18CUB_300001_SM_10006detail6reduce28DeviceReduceSingleTileKernelINS2_10policy_hubIfjN4cuda3std3__44plusIfEEE10Policy1000EPfSC_iS9_ffNS7_10__identityEEEvT0_T1_T2_T3_T4_T6_E12temp_storage has been demoted
// _ZZN3cub18CUB_300001_SM_10006detail6reduce28DeviceReduceSingleTileKernelINS2_10policy_hubIfyN4cuda3std3__44plusIfEEE10Policy1000EN6thrust24THRUST_300001_SM_1000_NS6detail15normal_iteratorINSD_10device_ptrIfEEEEPfyS9_ffNS7_10__identityEEEvT0_T1_T2_T3_T4_T6_E12temp_storage has been demoted
// _ZZN3cub18CUB_300001_SM_10006detail6reduce18DeviceReduceKernelINS2_10policy_hubIfyN4cuda3std3__44plusIfEEE10Policy1000EN6thrust24THRUST_300001_SM_1000_NS6detail15normal_iteratorINSD_10device_ptrIfEEEEyS9_fNS7_10__identityEEEvT0_PT3_T1_NS0_13GridEvenShareISN_EET2_T4_E12temp_storage has been demoted
// _ZZN3cub18CUB_300001_SM_10006detail6reduce28DeviceReduceSingleTileKernelINS2_10policy_hubIfyN4cuda3std3__44plusIfEEE10Policy1000EPfSC_iS9_ffNS7_10__identityEEEvT0_T1_T2_T3_T4_T6_E12temp_storage has been demoted
.global .align 1 .b8 _ZN30_INTERNAL_db6d3309_4_k_cu_main4cuda3std3__45__cpo5beginE[1];
.global .align 1 .b8 _ZN30_INTERNAL_db6d3309_4_k_cu_main4cuda3std3__45__cpo3endE[1];
.global .align 1 .b8 _ZN30_INTERNAL_db6d3309_4_k_cu_main4cuda3std3__45__cpo6cbeginE[1];
.global .align 1 .b8 _ZN30_INTERNAL_db6d3309_4_k_cu_main4cuda3std3__45__cpo4cendE[1];
.global .align 1 .b8 _ZN30_INTERNAL_db6d3309_4_k_cu_main4cuda3std3__45__cpo6rbeginE[1];
.global .align 1 .b8 _ZN30_INTERNAL_db6d3309_4_k_cu_main4cuda3std3__45__cpo4rendE[1];
.global .align 1 .b8 _ZN30_INTERNAL_db6d3309_4_k_cu_main4cuda3std3__45__cpo7crbeginE[1];
.global .align 1 .b8 _ZN30_INTERNAL_db6d3309_4_k_cu_main4cuda3std3__45__cpo5crendE[1];
.global .align 1 .b8 _ZN30_INTERNAL_db6d3309_4_k_cu_main4cuda3std3__432_GLOBAL__N__db6d3309_4_k_cu_main6ignoreE[1];
.global .align 1 .b8 _ZN30_INTERNAL_db6d3309_4_k_cu_main4cuda3std3__419piecewise_constructE[1];
.global .align 1 .b8 _ZN30_INTERNAL_db6d3309_4_k_cu_main4cuda3std3__48in_placeE[1];
.global .align 1 .b8 _ZN30_INTERNAL_db6d3309_4_k_cu_main4cuda3std3__420unreachable_sentinelE[1];
.global .align 1 .b8 _ZN30_INTERNAL_db6d3309_4_k_cu_main4cuda3std3__47nulloptE[1];
.global .align 1 .b8 _ZN30_INTERNAL_db6d3309_4_k_cu_main4cuda3std3__48unexpectE[1];
.global .align 1 .b8 _ZN30_INTERNAL_db6d3309_4_k_cu_main4cuda3std6ranges3__45__cpo4swapE[1];
.global .align 1 .b8 _ZN30_INTERNAL_db6d3309_4_k_cu_main4cuda3std6ranges3__45__cpo9iter_moveE[1];
.global .align 1 .b8 _ZN30_INTERNAL_db6d3309_4_k_cu_main4cuda3std6ranges3__45__cpo5beginE[1];
.global .align 1 .b8 _ZN30_INTERNAL_db6d3309_4_k_cu_main4cuda3std6ranges3__45__cpo3endE[1];
.global .align 1 .b8 _ZN30_INTERNAL_db6d3309_4_k_cu_main4cuda3std6ranges3__45__cpo6cbeginE[1];
.global .align 1 .b8 _ZN30_INTERNAL_db6d3309_4_k_cu_main4cuda3std6ranges3__45__cpo4cendE[1];
.global .align 1 .b8 _ZN30_INTERNAL_db6d3309_4_k_cu_main4cuda3std6ranges3__45__cpo7advanceE[1];
.global .align 1 .b8 _ZN30_INTERNAL_db6d3309_4_k_cu_main4cuda3std6ranges3__45__cpo9iter_swapE[1];
.global .align 1 .b8 _ZN30_INTERNAL_db6d3309_4_k_cu_main4cuda3std6ranges3__45__cpo4nextE[1];
.global .align 1 .b8 _ZN30_INTERNAL_db6d3309_4_k_cu_main4cuda3std6ranges3__45__cpo4prevE[1];
.global .align 1 .b8 _ZN30_INTERNAL_db6d3309_4_k_cu_main4cuda3std6ranges3__45__cpo4dataE[1];
.global .align 1 .b8 _ZN30_INTERNAL_db6d3309_4_k_cu_main4cuda3std6ranges3__45__cpo5cdataE[1];
.global .align 1 .b8 _ZN30_INTERNAL_db6d3309_4_k_cu_main4cuda3std6ranges3__45__cpo4sizeE[1];
.global .align 1 .b8 _ZN30_INTERNAL_db6d3309_4_k_cu_main4cuda3std6ranges3__45__cpo5ssizeE[1];
.global .align 1 .b8 _ZN30_INTERNAL_db6d3309_4_k_cu_main4cuda3std6ranges3__45__cpo8distanceE[1];
.global .align 1 .b8 _ZN30_INTERNAL_db6d3309_4_k_cu_main6thrust24THRUST_300001_SM_1000_NS8cuda_cub3parE[1];
.global .align 1 .b8 _ZN30_INTERNAL_db6d3309_4_k_cu_main6thrust24THRUST_300001_SM_1000_NS8cuda_cub10par_nosyncE[1];
.global .align 1 .b8 _ZN30_INTERNAL_db6d3309_4_k_cu_main6thrust24THRUST_300001_SM_1000_NS6system6detail10sequential3seqE[1];
.global .align 1 .b8 _ZN30_INTERNAL_db6d3309_4_k_cu_main6thrust24THRUST_300001_SM_1000_NS12placeholders2_1E[1];
.global .align 1 .b8 _ZN30_INTERNAL_db6d3309_4_k_cu_main6thrust24THRUST_300001_SM_1000_NS12placeholders2_2E[1];
.global .align 1 .b8 _ZN30_INTERNAL_db6d3309_4_k_cu_main6thrust24THRUST_300001_SM_1000_NS12placeholders2_3E[1];
.global .align 1 .b8 _ZN30_INTERNAL_db6d3309_4_k_cu_main6thrust24THRUST_300001_SM_1000_NS12placeholders2_4E[1];
.global .align 1 .b8 _ZN30_INTERNAL_db6d3309_4_k_cu_main6thrust24THRUST_300001_SM_1000_NS12placeholders2_5E[1];
.global .align 1 .b8 _ZN30_INTERNAL_db6d3309_4_k_cu_main6thrust24THRUST_300001_SM_1000_NS12placeholders2_6E[1];
.global .align 1 .b8 _ZN30_INTERNAL_db6d3309_4_k_cu_main6thrust24THRUST_300001_SM_1000_NS12placeholders2_7E[1];
.global .align 1 .b8 _ZN30_INTERNAL_db6d3309_4_k_cu_main6thrust24THRUST_300001_SM_1000_NS12placeholders2_8E[1];
.global .align 1 .b8 _ZN30_INTERNAL_db6d3309_4_k_cu_main6thrust24THRUST_300001_SM_1000_NS12placeholders2_9E[1];
.global .align 1 .b8 _ZN30_INTERNAL_db6d3309_4_k_cu_main6thrust24THRUST_300001_SM_1000_NS12placeholders3_10E[1];
.global .align 1 .b8 _ZN30_INTERNAL_db6d3309_4_k_cu_main6thrust24THRUST_300001_SM_1000_NS3seqE[1];

.visible .entry _Z23trapezoidalIntegralCUDAPfiffi(
	.param .u64 .ptr .align 1 _Z23trapezoidalIntegralCUDAPfiffi_param_0,
	.param .u32 _Z23trapezoidalIntegralCUDAPfiffi_param_1,
	.param .f32 _Z23trapezoidalIntegralCUDAPfiffi_param_2,
	.param .f32 _Z23trapezoidalIntegralCUDAPfiffi_param_3,
	.param .u32 _Z23trapezoidalIntegralCUDAPfiffi_param_4
)
{
	.reg .pred 	%p<7>;
	.reg .b32 	%r<48>;
	.reg .b32 	%f<44>;
	.reg .b64 	%rd<5>;

	ld.param.u64 	%rd1, [_Z23trapezoidalIntegralCUDAPfiffi_param_0];
	ld.param.u32 	%r20, [_Z23trapezoidalIntegralCUDAPfiffi_param_1];
	ld.param.f32 	%f15, [_Z23trapezoidalIntegralCUDAPfiffi_param_2];
	ld.param.f32 	%f16, [_Z23trapezoidalIntegralCUDAPfiffi_param_3];
	ld.param.u32 	%r19, [_Z23trapezoidalIntegralCUDAPfiffi_param_4];
	mov.u32 	%r21, %ctaid.x;
	mov.u32 	%r22, %ntid.x;
	mov.u32 	%r23, %tid.x;
	mad.lo.s32 	%r1, %r21, %r22, %r23;
	setp.ge.s32 	%p1, %r1, %r20;
	@%p1 bra 	$L__BB0_10;
	cvt.rn.f32.s32 	%f17, %r1;
	fma.rn.f32 	%f43, %f16, %f17, %f15;
	setp.lt.s32 	%p2, %r19, 2;
	@%p2 bra 	$L__BB0_9;
	neg.f32 	%f19, %f43;
	mul.f32 	%f2, %f43, %f19;
	add.s32 	%r2, %r19, -1;
	add.s32 	%r25, %r19, -2;
	and.b32  	%r3, %r2, 3;
	setp.lt.u32 	%p3, %r25, 3;
	mov.b32 	%r45, 1;
	mov.f32 	%f40, %f43;
	@%p3 bra 	$L__BB0_6;
	and.b32  	%r28, %r2, -4;
	neg.s32 	%r43, %r28;
	mov.b32 	%r44, 0;
	mov.b32 	%r42, 4;
	mov.f32 	%f40, %f43;
$L__BB0_4:
	add.s32 	%r29, %r42, -2;
	add.s32 	%r30, %r42, -1;
	mul.lo.s32 	%r31, %r30, %r29;
	cvt.rn.f32.u32 	%f20, %r31;
	div.rn.f32 	%f21, %f2, %f20;
	mul.f32 	%f22, %f40, %f21;
	add.f32 	%f23, %f43, %f22;
	add.s32 	%r32, %r42, 5;
	mad.lo.s32 	%r33, %r42, %r42, %r42;
	cvt.rn.f32.u32 	%f24, %r33;
	div.rn.f32 	%f25, %f2, %f24;
	mul.f32 	%f26, %f22, %f25;
	add.f32 	%f27, %f23, %f26;
	add.s32 	%r34, %r42, 2;
	add.s32 	%r35, %r42, 3;
	mul.lo.s32 	%r36, %r35, %r34;
	cvt.rn.f32.u32 	%f28, %r36;
	div.rn.f32 	%f29, %f2, %f28;
	mul.f32 	%f30, %f26, %f29;
	add.f32 	%f31, %f27, %f30;
	add.s32 	%r37, %r42, 4;
	mul.lo.s32 	%r38, %r32, %r37;
	cvt.rn.f32.u32 	%f32, %r38;
	div.rn.f32 	%f33, %f2, %f32;
	mul.f32 	%f40, %f30, %f33;
	add.f32 	%f43, %f31, %f40;
	add.s32 	%r44, %r44, 4;
	add.s32 	%r43, %r43, 4;
	add.s32 	%r42, %r42, 8;
	setp.ne.s32 	%p4, %r43, 0;
	@%p4 bra 	$L__BB0_4;
	add.s32 	%r45, %r44, 1;
$L__BB0_6:
	setp.eq.s32 	%p5, %r3, 0;
	@%p5 bra 	$L__BB0_9;
	shl.b32 	%r39, %r45, 1;
	or.b32  	%r47, %r39, 1;
	neg.s32 	%r46, %r3;
$L__BB0_8:
	.pragma "nounroll";
	add.s32 	%r40, %r47, -1;
	mul.lo.s32 	%r41, %r47, %r40;
	cvt.rn.f32.u32 	%f34, %r41;
	div.rn.f32 	%f35, %f2, %f34;
	mul.f32 	%f40, %f40, %f35;
	add.f32 	%f43, %f43, %f40;
	add.s32 	%r47, %r47, 2;
	add.s32 	%r46, %r46, 1;
	setp.ne.s32 	%p6, %r46, 0;
	@%p6 bra 	$L__BB0_8;
$L__BB0_9:
	cvta.to.global.u64 	%rd2, %rd1;
	mul.wide.s32 	%rd3, %r1, 4;
	add.s64 	%rd4, %rd2, %rd3;
	st.global.f32 	[%rd4], %f43;
$L__BB0_10:
	ret;

}
	// .globl	_ZN3cub18CUB_300001_SM_10006detail11EmptyKernelIvEEvv
.visible .entry _ZN3cub18CUB_300001_SM_10006detail11EmptyKernelIvEEvv()
{


	ret;

}
	// .globl	_ZN3cub18CUB_300001_SM_10006detail8for_each13static_kernelINS2_12policy_hub_t12policy_500_tEmN6thrust24THRUST_300001_SM_1000_NS8cuda_cub20__uninitialized_fill7functorINS7_10device_ptrIfEEfEEEEvT0_T1_
.visible .entry _ZN3cub18CUB_300001_SM_10006detail8for_each13static_kernelINS2_12policy_hub_t12policy_500_tEmN6thrust24THRUST_300001_SM_1000_NS8cuda_cub20__uninitialized_fill7functorINS7_10device_ptrIfEEfEEEEvT0_T1_(
	.param .u64 _ZN3cub18CUB_300001_SM_10006detail8for_each13static_kernelINS2_12policy_hub_t12policy_500_tEmN6thrust24THRUST_300001_SM_1000_NS8cuda_cub20__uninitialized_fill7functorINS7_10device_ptrIfEEfEEEEvT0_T1__param_0,
	.param .align 8 .b8 _ZN3cub18CUB_300001_SM_10006detail8for_each13static_kernelINS2_12policy_hub_t12policy_500_tEmN6thrust24THRUST_300001_SM_1000_NS8cuda_cub20__uninitialized_fill7functorINS7_10device_ptrIfEEfEEEEvT0_T1__param_1[16]
)
.maxntid 256
{
	.reg .pred 	%p<4>;
	.reg .b16 	%rs<5>;
	.reg .b32 	%r<10>;
	.reg .b32 	%f<3>;
	.reg .b64 	%rd<16>;

	ld.param.f32 	%f2, [_ZN3cub18CUB_300001_SM_10006detail8for_each13static_kernelINS2_12policy_hub_t12policy_500_tEmN6thrust24THRUST_300001_SM_1000_NS8cuda_cub20__uninitialized_fill7functorINS7_10device_ptrIfEEfEEEEvT0_T1__param_1+8];
	ld.param.u64 	%rd4, [_ZN3cub18CUB_300001_SM_10006detail8for_each13static_kernelINS2_12policy_hub_t12policy_500_tEmN6thrust24THRUST_300001_SM_1000_NS8cuda_cub20__uninitialized_fill7functorINS7_10device_ptrIfEEfEEEEvT0_T1__param_1];
	ld.param.u64 	%rd5, [_ZN3cub18CUB_300001_SM_10006detail8for_each13static_kernelINS2_12policy_hub_t12policy_500_tEmN6thrust24THRUST_300001_SM_1000_NS8cuda_cub20__uninitialized_fill7functorINS7_10device_ptrIfEEfEEEEvT0_T1__param_0];
	mov.u32 	%r7, %ctaid.x;
	mul.wide.u32 	%rd1, %r7, 512;
	sub.s64 	%rd2, %rd5, %rd1;
	setp.lt.u64 	%p1, %rd2, 512;
	@%p1 bra 	$L__BB2_2;
	mov.u32 	%r9, %tid.x;
	cvta.to.global.u64 	%rd11, %rd4;
	cvt.u64.u32 	%rd12, %r9;
	add.s64 	%rd13, %rd1, %rd12;
	shl.b64 	%rd14, %rd13, 2;
	add.s64 	%rd15, %rd11, %rd14;
	st.global.f32 	[%rd15], %f2;
	st.global.f32 	[%rd15+1024], %f2;
	bra.uni 	$L__BB2_6;
$L__BB2_2:
	cvta.to.global.u64 	%rd6, %rd4;
	mov.u32 	%r1, %tid.x;
	cvt.u64.u32 	%rd7, %r1;
	setp.le.u64 	%p2, %rd2, %rd7;
	add.s64 	%rd8, %rd1, %rd7;
	shl.b64 	%rd9, %rd8, 2;
	add.s64 	%rd3, %rd6, %rd9;
	@%p2 bra 	$L__BB2_4;
	st.global.f32 	[%rd3], %f2;
$L__BB2_4:
	add.s32 	%r8, %r1, 256;
	cvt.u64.u32 	%rd10, %r8;
	setp.le.u64 	%p3, %rd2, %rd10;
	@%p3 bra 	$L__BB2_6;
	st.global.f32 	[%rd3+1024], %f2;
$L__BB2_6:
	ret;

}
	// .globl	_ZN3cub18CUB_300001_SM_10006detail6reduce28DeviceReduceSingleTileKernelINS2_10policy_hubIfjN4cuda3std3__44plusIfEEE10Policy1000EN6thrust24THRUST_300001_SM_1000_NS6detail15normal_iteratorINSD_10device_ptrIfEEEEPfjS9_ffNS7_10__identityEEEvT0_T1_T2_T3_T4_T6_
.visible .entry _ZN3cub18CUB_300001_SM_10006detail6reduce28DeviceReduceSingleTileKernelINS2_10policy_hubIfjN4cuda3std3__44plusIfEEE10Policy1000EN6thrust24THRUST_300001_SM_1000_NS6detail15normal_iteratorINSD_10device_ptrIfEEEEPfjS9_ffNS7_10__identityEEEvT0_T1_T2_T3_T4_T6_(
	.param .align 8 .b8 _ZN3cub18CUB_300001_SM_10006detail6reduce28DeviceReduceSingleTileKernelINS2_10policy_hubIfjN4cuda3std3__44plusIfEEE10Policy1000EN6thrust24THRUST_300001_SM_1000_NS6detail15normal_iteratorINSD_10device_ptrIfEEEEPfjS9_ffNS7_10__identityEEEvT0_T1_T2_T3_T4_T6__param_0[8],
	.param .u64 .ptr .align 1 _ZN3cub18CUB_300001_SM_10006detail6reduce28DeviceReduceSingleTileKernelINS2_10policy_hubIfjN4cuda3std3__44plusIfEEE10Policy1000EN6thrust24THRUST_300001_SM_1000_NS6detail15normal_iteratorINSD_10device_ptrIfEEEEPfjS9_ffNS7_10__identityEEEvT0_T1_T2_T3_T4_T6__param_1,
	.param .u32 _ZN3cub18CUB_300001_SM_10006detail6reduce28DeviceReduceSingleTileKernelINS2_10policy_hubIfjN4cuda3std3__44plusIfEEE10Policy1000EN6thrust24THRUST_300001_SM_1000_NS6detail15normal_iteratorINSD_10device_ptrIfEEEEPfjS9_ffNS7_10__identityEEEvT0_T1_T2_T3_T4_T6__param_2,
	.param .align 1 .b8 _ZN3cub18CUB_300001_SM_10006detail6reduce28DeviceReduceSingleTileKernelINS2_10policy_hubIfjN4cuda3std3__44plusIfEEE10Policy1000EN6thrust24THRUST_300001_SM_1000_NS6detail15normal_iteratorINSD_10device_ptrIfEEEEPfjS9_ffNS7_10__identityEEEvT0_T1_T2_T3_T4_T6__param_3[1],
	.param .f32 _ZN3cub18CUB_300001_SM_10006detail6reduce28DeviceReduceSingleTileKernelINS2_10policy_hubIfjN4cuda3std3__44plusIfEEE10Policy1000EN6thrust24THRUST_300001_SM_1000_NS6detail15normal_iteratorINSD_10device_ptrIfEEEEPfjS9_ffNS7_10__identityEEEvT0_T1_T2_T3_T4_T6__param_4,
	.param .align 1 .b8 _ZN3cub18CUB_300001_SM_10006detail6reduce28DeviceReduceSingleTileKernelINS2_10policy_hubIfjN4cuda3std3__44plusIfEEE10Policy1000EN6thrust24THRUST_300001_SM_1000_NS6detail15normal_iteratorINSD_10device_ptrIfEEEEPfjS9_ffNS7_10__identityEEEvT0_T1_T2_T3_T4_T6__param_5[1]
)
.maxntid 512
.minnctapersm 1
{
	.reg .pred 	%p<67>;
	.reg .b32 	%r<211>;
	.reg .b32 	%f<384>;
	.reg .b64 	%rd<84>;
	// demoted variable
	.shared .align 4 .b8 _ZZN3cub18CUB_300001_SM_10006detail6reduce28DeviceReduceSingleTileKernelINS2_10policy_hubIfjN4cuda3std3__44plusIfEEE10Policy1000EN6thrust24THRUST_300001_SM_1000_NS6detail15normal_iteratorINSD_10device_ptrIfEEEEPfjS9_ffNS7_10__identityEEEvT0_T1_T2_T3_T4_T6_E12temp_storage[84];
	ld.param.u64 	%rd9, [_ZN3cub18CUB_300001_SM_10006detail6reduce28DeviceReduceSingleTileKernelINS2_10policy_hubIfjN4cuda3std3__44plusIfEEE10Policy1000EN6thrust24THRUST_300001_SM_1000_NS6detail15normal_iteratorINSD_10device_ptrIfEEEEPfjS9_ffNS7_10__identityEEEvT0_T1_T2_T3_T4_T6__param_0];
	ld.param.u64 	%rd10, [_ZN3cub18CUB_300001_SM_10006detail6reduce28DeviceReduceSingleTileKernelINS2_10policy_hubIfjN4cuda3std3__44plusIfEEE10Policy1000EN6thrust24THRUST_300001_SM_1000_NS6detail15normal_iteratorINSD_10device_ptrIfEEEEPfjS9_ffNS7_10__identityEEEvT0_T1_T2_T3_T4_T6__param_1];
	ld.param.u32 	%r51, [_ZN3cub18CUB_300001_SM_10006detail6reduce28DeviceReduceSingleTileKernelINS2_10policy_hubIfjN4cuda3std3__44plusIfEEE10Policy1000EN6thrust24THRUST_300001_SM_1000_NS6detail15normal_iteratorINSD_10device_ptrIfEEEEPfjS9_ffNS7_10__identityEEEvT0_T1_T2_T3_T4_T6__param_2];
	ld.param.f32 	%f42, [_ZN3cub18CUB_300001_SM_10006detail6reduce28DeviceReduceSingleTileKernelINS2_10policy_hubIfjN4cuda3std3__44plusIfEEE10Policy1000EN6thrust24THRUST_300001_SM_1000_NS6detail15normal_iteratorINSD_10device_ptrIfEEEEPfjS9_ffNS7_10__identityEEEvT0_T1_T2_T3_T4_T6__param_4];
	cvta.to.global.u64 	%rd1, %rd10;
	setp.ne.s32 	%p1, %r51, 0;
	@%p1 bra 	$L__BB3_3;
	mov.u32 	%r193, %tid.x;
	setp.ne.s32 	%p66, %r193, 0;
	@%p66 bra 	$L__BB3_52;
	st.global.f32 	[%rd1], %f42;
	bra.uni 	$L__BB3_52;
$L__BB3_3:
	cvta.to.global.u64 	%rd2, %rd9;
	setp.gt.u32 	%p2, %r51, 8191;
	@%p2 bra 	$L__BB3_28;
	mov.u32 	%r1, %tid.x;
	setp.ge.u32 	%p24, %r1, %r51;
	mov.f32 	%f371, 0f00000000;
	mov.u32 	%r197, %r1;
	@%p24 bra 	$L__BB3_6;
	mul.wide.u32 	%rd73, %r1, 4;
	add.s64 	%rd74, %rd2, %rd73;
	ld.global.f32 	%f371, [%rd74];
	add.s32 	%r197, %r1, 512;
$L__BB3_6:
	setp.ge.u32 	%p25, %r197, %r51;
	@%p25 bra 	$L__BB3_19;
	not.b32 	%r120, %r197;
	add.s32 	%r121, %r51, %r120;
	shr.u32 	%r122, %r121, 9;
	add.s32 	%r4, %r122, 1;
	and.b32  	%r5, %r4, 15;
	setp.lt.u32 	%p26, %r121, 7680;
	@%p26 bra 	$L__BB3_10;
	and.b32  	%r123, %r4, 16777200;
	neg.s32 	%r195, %r123;
	mul.wide.u32 	%rd75, %r197, 4;
	add.s64 	%rd76, %rd75, %rd2;
	add.s64 	%rd82, %rd76, 16384;
$L__BB3_9:
	.pragma "nounroll";
	ld.global.f32 	%f205, [%rd82+-16384];
	add.f32 	%f206, %f371, %f205;
	ld.global.f32 	%f207, [%rd82+-14336];
	add.f32 	%f208, %f206, %f207;
	ld.global.f32 	%f209, [%rd82+-12288];
	add.f32 	%f210, %f208, %f209;
	ld.global.f32 	%f211, [%rd82+-10240];
	add.f32 	%f212, %f210, %f211;
	ld.global.f32 	%f213, [%rd82+-8192];
	add.f32 	%f214, %f212, %f213;
	ld.global.f32 	%f215, [%rd82+-6144];
	add.f32 	%f216, %f214, %f215;
	ld.global.f32 	%f217, [%rd82+-4096];
	add.f32 	%f218, %f216, %f217;
	ld.global.f32 	%f219, [%rd82+-2048];
	add.f32 	%f220, %f218, %f219;
	ld.global.f32 	%f221, [%rd82];
	add.f32 	%f222, %f220, %f221;
	ld.global.f32 	%f223, [%rd82+2048];
	add.f32 	%f224, %f222, %f223;
	ld.global.f32 	%f225, [%rd82+4096];
	add.f32 	%f226, %f224, %f225;
	ld.global.f32 	%f227, [%rd82+6144];
	add.f32 	%f228, %f226, %f227;
	ld.global.f32 	%f229, [%rd82+8192];
	add.f32 	%f230, %f228, %f229;
	ld.global.f32 	%f231, [%rd82+10240];
	add.f32 	%f232, %f230, %f231;
	ld.global.f32 	%f233, [%rd82+12288];
	add.f32 	%f234, %f232, %f233;
	ld.global.f32 	%f235, [%rd82+14336];
	add.f32 	%f371, %f234, %f235;
	add.s32 	%r197, %r197, 8192;
	add.s32 	%r195, %r195, 16;
	add.s64 	%rd82, %rd82, 32768;
	setp.ne.s32 	%p27, %r195, 0;
	@%p27 bra 	$L__BB3_9;
$L__BB3_10:
	setp.eq.s32 	%p28, %r5, 0;
	@%p28 bra 	$L__BB3_19;
	and.b32  	%r12, %r4, 7;
	setp.lt.u32 	%p29, %r5, 8;
	@%p29 bra 	$L__BB3_13;
	mul.wide.u32 	%rd77, %r197, 4;
	add.s64 	%rd78, %rd2, %rd77;
	ld.global.f32 	%f237, [%rd78];
	add.f32 	%f238, %f371, %f237;
	ld.global.f32 	%f239, [%rd78+2048];
	add.f32 	%f240, %f238, %f239;
	ld.global.f32 	%f241, [%rd78+4096];
	add.f32 	%f242, %f240, %f241;
	ld.global.f32 	%f243, [%rd78+6144];
	add.f32 	%f244, %f242, %f243;
	ld.global.f32 	%f245, [%rd78+8192];
	add.f32 	%f246, %f244, %f245;
	ld.global.f32 	%f247, [%rd78+10240];
	add.f32 	%f248, %f246, %f247;
	ld.global.f32 	%f249, [%rd78+12288];
	add.f32 	%f250, %f248, %f249;
	ld.global.f32 	%f251, [%rd78+14336];
	add.f32 	%f371, %f250, %f251;
	add.s32 	%r197, %r197, 4096;
$L__BB3_13:
	setp.eq.s32 	%p30, %r12, 0;
	@%p30 bra 	$L__BB3_19;
	and.b32  	%r15, %r4, 3;
	setp.lt.u32 	%p31, %r12, 4;
	@%p31 bra 	$L__BB3_16;
	mul.wide.u32 	%rd79, %r197, 4;
	add.s64 	%rd80, %rd2, %rd79;
	ld.global.f32 	%f253, [%rd80];
	add.f32 	%f254, %f371, %f253;
	ld.global.f32 	%f255, [%rd80+2048];
	add.f32 	%f256, %f254, %f255;
	ld.global.f32 	%f257, [%rd80+4096];
	add.f32 	%f258, %f256, %f257;
	ld.global.f32 	%f259, [%rd80+6144];
	add.f32 	%f371, %f258, %f259;
	add.s32 	%r197, %r197, 2048;
$L__BB3_16:
	setp.eq.s32 	%p32, %r15, 0;
	@%p32 bra 	$L__BB3_19;
	mul.wide.u32 	%rd81, %r197, 4;
	add.s64 	%rd83, %rd2, %rd81;
	neg.s32 	%r200, %r15;
$L__BB3_18:
	.pragma "nounroll";
	ld.global.f32 	%f260, [%rd83];
	add.f32 	%f371, %f371, %f260;
	add.s64 	%rd83, %rd83, 2048;
	add.s32 	%r200, %r200, 1;
	setp.ne.s32 	%p33, %r200, 0;
	@%p33 bra 	$L__BB3_18;
$L__BB3_19:
	setp.lt.u32 	%p34, %r51, 512;
	@%p34 bra 	$L__BB3_24;
	// begin inline asm
	mov.u32 %r162, %laneid;
	// end inline asm
	mov.b32 	%r164, %f371;
	mov.b32 	%r165, 1;
	mov.b32 	%r186, 31;
	mov.b32 	%r187, -1;
	// begin inline asm
	shfl.sync.down.b32 %r163, %r164, %r165, %r186, %r187;
	// end inline asm
	setp.gt.s32 	%p58, %r162, 30;
	mov.b32 	%f319, %r163;
	add.f32 	%f320, %f371, %f319;
	selp.f32 	%f321, %f371, %f320, %p58;
	mov.b32 	%r169, %f321;
	mov.b32 	%r170, 2;
	// begin inline asm
	shfl.sync.down.b32 %r168, %r169, %r170, %r186, %r187;
	// end inline asm
	setp.gt.s32 	%p59, %r162, 29;
	mov.b32 	%f322, %r168;
	add.f32 	%f323, %f321, %f322;
	selp.f32 	%f324, %f321, %f323, %p59;
	mov.b32 	%r174, %f324;
	mov.b32 	%r175, 4;
	// begin inline asm
	shfl.sync.down.b32 %r173, %r174, %r175, %r186, %r187;
	// end inline asm
	setp.gt.s32 	%p60, %r162, 27;
	mov.b32 	%f325, %r173;
	add.f32 	%f326, %f324, %f325;
	selp.f32 	%f327, %f324, %f326, %p60;
	mov.b32 	%r179, %f327;
	mov.b32 	%r180, 8;
	// begin inline asm
	shfl.sync.down.b32 %r178, %r179, %r180, %r186, %r187;
	// end inline asm
	setp.gt.s32 	%p61, %r162, 23;
	mov.b32 	%f328, %r178;
	add.f32 	%f329, %f327, %f328;
	selp.f32 	%f330, %f327, %f329, %p61;
	mov.b32 	%r184, %f330;
	mov.b32 	%r185, 16;
	// begin inline asm
	shfl.sync.down.b32 %r183, %r184, %r185, %r186, %r187;
	// end inline asm
	setp.gt.s32 	%p62, %r162, 15;
	mov.b32 	%f331, %r183;
	add.f32 	%f16, %f330, %f331;
	selp.f32 	%f383, %f330, %f16, %p62;
	setp.ne.s32 	%p63, %r162, 0;
	@%p63 bra 	$L__BB3_22;
	shr.u32 	%r188, %r1, 3;
	and.b32  	%r189, %r188, 124;
	mov.u32 	%r190, _ZZN3cub18CUB_300001_SM_10006detail6reduce28DeviceReduceSingleTileKernelINS2_10policy_hubIfjN4cuda3std3__44plusIfEEE10Policy1000EN6thrust24THRUST_300001_SM_1000_NS6detail15normal_iteratorINSD_10device_ptrIfEEEEPfjS9_ffNS7_10__identityEEEvT0_T1_T2_T3_T4_T6_E12temp_storage;
	add.s32 	%r191, %r190, %r189;
	st.shared.f32 	[%r191+16], %f16;
$L__BB3_22:
	bar.sync 	0;
	setp.ne.s32 	%p64, %r1, 0;
	@%p64 bra 	$L__BB3_50;
	ld.shared.f32 	%f332, [_ZZN3cub18CUB_300001_SM_10006detail6reduce28DeviceReduceSingleTileKernelINS2_10policy_hubIfjN4cuda3std3__44plusIfEEE10Policy1000EN6thrust24THRUST_300001_SM_1000_NS6detail15normal_iteratorINSD_10device_ptrIfEEEEPfjS9_ffNS7_10__identityEEEvT0_T1_T2_T3_T4_T6_E12temp_storage+20];
	add.f32 	%f333, %f383, %f332;
	ld.shared.f32 	%f334, [_ZZN3cub18CUB_300001_SM_10006detail6reduce28DeviceReduceSingleTileKernelINS2_10policy_hubIfjN4cuda3std3__44plusIfEEE10Policy1000EN6thrust24THRUST_300001_SM_1000_NS6detail15normal_iteratorINSD_10device_ptrIfEEEEPfjS9_ffNS7_10__identityEEEvT0_T1_T2_T3_T4_T6_E12temp_storage+24];
	add.f32 	%f335, %f333, %f334;
	ld.shared.f32 	%f336, [_ZZN3cub18CUB_300001_SM_10006detail6reduce28DeviceReduceSingleTileKernelINS2_10policy_hubIfjN4cuda3std3__44plusIfEEE10Policy1000EN6thrust24THRUST_300001_SM_1000_NS6detail15normal_iteratorINSD_10device_ptrIfEEEEPfjS9_ffNS7_10__identityEEEvT0_T1_T2_T3_T4_T6_E12temp_storage+28];
	add.f32 	%f337, %f335, %f336;
	ld.shared.f32 	%f338, [_ZZN3cub18CUB_300001_SM_10006detail6reduce28DeviceReduceSingleTileKernelINS2_10policy_hubIfjN4cuda3std3__44plusIfEEE10Policy1000EN6thrust24THRUST_300001_SM_1000_NS6detail15normal_iteratorINSD_10device_ptrIfEEEEPfjS9_ffNS7_10__identityEEEvT0_T1_T2_T3_T4_T6_E12temp_storage+32];
	add.f32 	%f339, %f337, %f338;
	ld.shared.f32 	%f340, [_ZZN3cub18CUB_300001_SM_10006detail6reduce28DeviceReduceSingleTileKernelINS2_10policy_hubIfjN4cuda3std3__44plusIfEEE10Policy1000EN6thrust24THRUST_300001_SM_1000_NS6detail15normal_iteratorINSD_10device_ptrIfEEEEPfjS9_ffNS7_10__identityEEEvT0_T1_T2_T3_T4_T6_E12temp_storage+36];
	add.f32 	%f341, %f339, %f340;
	ld.shared.f32 	%f342, [_ZZN3cub18CUB_300001_SM_10006detail6reduce28DeviceReduceSingleTileKernelINS2_10policy_hubIfjN4cuda3std3__44plusIfEEE10Policy1000EN6thrust24THRUST_300001_SM_1000_NS6detail15normal_iteratorINSD_10device_ptrIfEEEEPfjS9_ffNS7_10__identityEEEvT0_T1_T2_T3_T4_T6_E12temp_storage+40];
	add.f32 	%f343, %f341, %f342;
	ld.shared.f32 	%f344, [_ZZN3cub18CUB_300001_SM_10006detail6reduce28DeviceReduceSingleTileKernelINS2_10policy_hubIfjN4cuda3std3__44plusIfEEE10Policy1000EN6thrust24THRUST_300001_SM_1000_NS6detail15normal_iteratorINSD_10device_ptrIfEEEEPfjS9_ffNS7_10__identityEEEvT0_T1_T2_T3_T4_T6_E12temp_storage+44];
	add.f32 	%f345, %f343, %f344;
	ld.shared.f32 	%f346, [_ZZN3cub18CUB_300001_SM_10006detail6reduce28DeviceReduceSingleTileKernelINS2_10policy_hubIfjN4cuda3std3__44plusIfEEE10Policy1000EN6thrust24THRUST_300001_SM_1000_NS6detail15normal_iteratorINSD_10device_ptrIfEEEEPfjS9_ffNS7_10__identityEEEvT0_T1_T2_T3_T4_T6_E12temp_storage+48];
	add.f32 	%f347, %f345, %f346;
	ld.shared.f32 	%f348, [_ZZN3cub18CUB_300001_SM_10006detail6reduce28DeviceReduceSingleTileKernelINS2_10policy_hubIfjN4cuda3std3__44plusIfEEE10Policy1000EN6thrust24THRUST_300001_SM_1000_NS6detail15normal_iteratorINSD_10device_ptrIfEEEEPfjS9_ffNS7_10__identityEEEvT0_T1_T2_T3_T4_T6_E12temp_storage+52];
	add.f32 	%f349, %f347, %f348;
	ld.shared.f32 	%f350, [_ZZN3cub18CUB_300001_SM_10006detail6reduce28DeviceReduceSingleTileKernelINS2_10policy_hubIfjN4cuda3std3__44plusIfEEE10Policy1000EN6thrust24THRUST_300001_SM_1000_NS6detail15normal_iteratorINSD_10device_ptrIfEEEEPfjS9_ffNS7_10__identityEEEvT0_T1_T2_T3_T4_T6_E12temp_storage+56];
	add.f32 	%f351, %f349, %f350;
	ld.shared.f32 	%f352, [_ZZN3cub18CUB_300001_SM_10006detail6reduce28DeviceReduceSingleTileKernelINS2_10policy_hubIfjN4cuda3std3__44plusIfEEE10Policy1000EN6thrust24THRUST_300001_SM_1000_NS6detail15normal_iteratorINSD_10device_ptrIfEEEEPfjS9_ffNS7_10__identityEEEvT0_T1_T2_T3_T4_T6_E12temp_storage+60];
	add.f32 	%f353, %f351, %f352;
	ld.shared.f32 	%f354, [_ZZN3cub18CUB_300001_SM_10006detail6reduce28DeviceReduceSingleTileKernelINS2_10policy_hubIfjN4cuda3std3__44plusIfEEE10Policy1000EN6thrust24THRUST_300001_SM_1000_NS6detail15normal_iteratorINSD_10device_ptrIfEEEEPfjS9_ffNS7_10__identityEEEvT0_T1_T2_T3_T4_T6_E12temp_storage+64];
	add.f32 	%f355, %f353, %f354;
	ld.shared.f32 	%f356, [_ZZN3cub18CUB_300001_SM_10006detail6reduce28DeviceReduceSingleTileKernelINS2_10policy_hubIfjN4cuda3std3__44plusIfEEE10Policy1000EN6thrust24THRUST_300001_SM_1000_NS6detail15normal_iteratorINSD_10device_ptrIfEEEEPfjS9_ffNS7_10__identityEEEvT0_T1_T2_T3_T4_T6_E12temp_storage+68];
	add.f32 	%f357, %f355, %f356;
	ld.shared.f32 	%f358, [_ZZN3cub18CUB_300001_SM_10006detail6reduce28DeviceReduceSingleTileKernelINS2_10policy_hubIfjN4cuda3std3__44plusIfEEE10Policy1000EN6thrust24THRUST_300001_SM_1000_NS6detail15normal_iteratorINSD_10device_ptrIfEEEEPfjS9_ffNS7_10__identityEEEvT0_T1_T2_T3_T4_T6_E12temp_storage+72];
	add.f32 	%f359, %f357, %f358;
	ld.shared.f32 	%f360, [_ZZN3cub18CUB_300001_SM_10006detail6reduce28DeviceReduceSingleTileKernelINS2_10policy_hubIfjN4cuda3std3__44plusIfEEE10Policy1000EN6thrust24THRUST_300001_SM_1000_NS6detail15normal_iteratorINSD_10device_ptrIfEEEEPfjS9_ffNS7_10__identityEEEvT0_T1_T2_T3_T4_T6_E12temp_storage+76];
	add.f32 	%f383, %f359, %f360;
	bra.uni 	$L__BB3_50;
$L__BB3_24:
	// begin inline asm
	mov.u32 %r124, %laneid;
	// end inline asm
	and.b32  	%r150, %r1, 992;
	add.s32 	%r151, %r150, 32;
	setp.gt.u32 	%p35, %r151, %r51;
	not.b32 	%r152, %r150;
	add.s32 	%r153, %r51, %r152;
	selp.b32 	%r148, %r153, 31, %p35;
	mov.b32 	%r126, %f371;
	mov.b32 	%r127, 1;
	mov.b32 	%r149, -1;
	// begin inline asm
	shfl.sync.down.b32 %r125, %r126, %r127, %r148, %r149;
	// end inline asm
	setp.lt.s32 	%p36, %r124, %r148;
	mov.b32 	%f261, %r125;
	add.f32 	%f262, %f371, %f261;
	selp.f32 	%f263, %f262, %f371, %p36;
	mov.b32 	%r131, %f263;
	mov.b32 	%r132, 2;
	// begin inline asm
	shfl.sync.down.b32 %r130, %r131, %r132, %r148, %r149;
	// end inline asm
	add.s32 	%r154, %r124, 2;
	setp.gt.s32 	%p37, %r154, %r148;
	mov.b32 	%f264, %r130;
	add.f32 	%f265, %f263, %f264;
	selp.f32 	%f266, %f263, %f265, %p37;
	mov.b32 	%r136, %f266;
	mov.b32 	%r137, 4;
	// begin inline asm
	shfl.sync.down.b32 %r135, %r136, %r137, %r148, %r149;
	// end inline asm
	add.s32 	%r155, %r124, 4;
	setp.gt.s32 	%p38, %r155, %r148;
	mov.b32 	%f267, %r135;
	add.f32 	%f268, %f266, %f267;
	selp.f32 	%f269, %f266, %f268, %p38;
	mov.b32 	%r141, %f269;
	mov.b32 	%r142, 8;
	// begin inline asm
	shfl.sync.down.b32 %r140, %r141, %r142, %r148, %r149;
	// end inline asm
	add.s32 	%r156, %r124, 8;
	setp.gt.s32 	%p39, %r156, %r148;
	mov.b32 	%f270, %r140;
	add.f32 	%f271, %f269, %f270;
	selp.f32 	%f272, %f269, %f271, %p39;
	mov.b32 	%r146, %f272;
	mov.b32 	%r147, 16;
	// begin inline asm
	shfl.sync.down.b32 %r145, %r146, %r147, %r148, %r149;
	// end inline asm
	add.s32 	%r157, %r124, 16;
	setp.gt.s32 	%p40, %r157, %r148;
	mov.b32 	%f273, %r145;
	add.f32 	%f274, %f272, %f273;
	selp.f32 	%f383, %f272, %f274, %p40;
	setp.ne.s32 	%p41, %r124, 0;
	@%p41 bra 	$L__BB3_26;
	shr.u32 	%r158, %r1, 3;
	and.b32  	%r159, %r158, 124;
	mov.u32 	%r160, _ZZN3cub18CUB_300001_SM_10006detail6reduce28DeviceReduceSingleTileKernelINS2_10policy_hubIfjN4cuda3std3__44plusIfEEE10Policy1000EN6thrust24THRUST_300001_SM_1000_NS6detail15normal_iteratorINSD_10device_ptrIfEEEEPfjS9_ffNS7_10__identityEEEvT0_T1_T2_T3_T4_T6_E12temp_storage;
	add.s32 	%r161, %r160, %r159;
	st.shared.f32 	[%r161+16], %f383;
$L__BB3_26:
	bar.sync 	0;
	setp.ne.s32 	%p42, %r1, 0;
	@%p42 bra 	$L__BB3_50;
	setp.gt.u32 	%p43, %r51, 32;
	ld.shared.f32 	%f275, [_ZZN3cub18CUB_300001_SM_10006detail6reduce28DeviceReduceSingleTileKernelINS2_10policy_hubIfjN4cuda3std3__44plusIfEEE10Policy1000EN6thrust24THRUST_300001_SM_1000_NS6detail15normal_iteratorINSD_10device_ptrIfEEEEPfjS9_ffNS7_10__identityEEEvT0_T1_T2_T3_T4_T6_E12temp_storage+20];
	add.f32 	%f276, %f383, %f275;
	selp.f32 	%f277, %f276, %f383, %p43;
	setp.gt.u32 	%p44, %r51, 64;
	ld.shared.f32 	%f278, [_ZZN3cub18CUB_300001_SM_10006detail6reduce28DeviceReduceSingleTileKernelINS2_10policy_hubIfjN4cuda3std3__44plusIfEEE10Policy1000EN6thrust24THRUST_300001_SM_1000_NS6detail15normal_iteratorINSD_10device_ptrIfEEEEPfjS9_ffNS7_10__identityEEEvT0_T1_T2_T3_T4_T6_E12temp_storage+24];
	add.f32 	%f279, %f278, %f277;
	selp.f32 	%f280, %f279, %f277, %p44;
	setp.gt.u32 	%p45, %r51, 96;
	ld.shared.f32 	%f281, [_ZZN3cub18CUB_300001_SM_10006detail6reduce28DeviceReduceSingleTileKernelINS2_10policy_hubIfjN4cuda3std3__44plusIfEEE10Policy1000EN6thrust24THRUST_300001_SM_1000_NS6detail15normal_iteratorINSD_10device_ptrIfEEEEPfjS9_ffNS7_10__identityEEEvT0_T1_T2_T3_T4_T6_E12temp_storage+28];
	add.f32 	%f282, %f281, %f280;
	selp.f32 	%f283, %f282, %f280, %p45;
	setp.gt.u32 	%p46, %r51, 128;
	ld.shared.f32 	%f284, [_ZZN3cub18CUB_300001_SM_10006detail6reduce28DeviceReduceSingleTileKernelINS2_10policy_hubIfjN4cuda3std3__44plusIfEEE10Policy1000EN6thrust24THRUST_300001_SM_1000_NS6detail15normal_iteratorINSD_10device_ptrIfEEEEPfjS9_ffNS7_10__identityEEEvT0_T1_T2_T3_T4_T6_E12temp_storage+32];
	add.f32 	%f285, %f284, %f283;
	selp.f32 	%f286, %f285, %f283, %p46;
	setp.gt.u32 	%p47, %r51, 160;
	ld.shared.f32 	%f287, [_ZZN3cub18CUB_300001_SM_10006detail6reduce28DeviceReduceSingleTileKernelINS2_10policy_hubIfjN4cuda3std3__44plusIfEEE10Policy1000EN6thrust24THRUST_300001_SM_1000_NS6detail15normal_iteratorINSD_10device_ptrIfEEEEPfjS9_ffNS7_10__identityEEEvT0_T1_T2_T3_T4_T6_E12temp_storage+36];
	add.f32 	%f288, %f287, %f286;
	selp.f32 	%f289, %f288, %f286, %p47;
	setp.gt.u32 	%p48, %r51, 192;
	ld.shared.f32 	%f290, [_ZZN3cub18CUB_300001_SM_10006detail6reduce28DeviceReduceSingleTileKernelINS2_10policy_hubIfjN4cuda3std3__44plusIfEEE10Policy1000EN6thrust24THRUST_300001_SM_1000_NS6detail15normal_iteratorINSD_10device_ptrIfEEEEPfjS9_ffNS7_10__identityEEEvT0_T1_T2_T3_T4_T6_E12temp_storage+40];
	add.f32 	%f291, %f290, %f289;
	selp.f32 	%f292, %f291, %f289, %p48;
	setp.gt.u32 	%p49, %r51, 224;
	ld.shared.f32 	%f293, [_ZZN3cub18CUB_300001_SM_10006detail6reduce28DeviceReduceSingleTileKernelINS2_10policy_hubIfjN4cuda3std3__44plusIfEEE10Policy1000EN6thrust24THRUST_300001_SM_1000_NS6detail15normal_iteratorINSD_10device_ptrIfEEEEPfjS9_ffNS7_10__identityEEEvT0_T1_T2_T3_T4_T6_E12temp_storage+44];
	add.f32 	%f294, %f293, %f292;
	selp.f32 	%f295, %f294, %f292, %p49;
	setp.gt.u32 	%p50, %r51, 256;
	ld.shared.f32 	%f296, [_ZZN3cub18CUB_300001_SM_10006detail6reduce28DeviceReduceSingleTileKernelINS2_10policy_hubIfjN4cuda3std3__44plusIfEEE10Policy1000EN6thrust24THRUST_300001_SM_1000_NS6detail15normal_iteratorINSD_10device_ptrIfEEEEPfjS9_ffNS7_10__identityEEEvT0_T1_T2_T3_T4_T6_E12temp_storage+48];
	add.f32 	%f297, %f296, %f295;
	selp.f32 	%f298, %f297, %f295, %p50;
	setp.gt.u32 	%p51, %r51, 288;
	ld.shared.f32 	%f299, [_ZZN3cub18CUB_300001_SM_10006detail6reduce28DeviceReduceSingleTileKernelINS2_10policy_hubIfjN4cuda3std3__44plusIfEEE10Policy1000EN6thrust24THRUST_300001_SM_1000_NS6detail15normal_iteratorINSD_10device_ptrIfEEEEPfjS9_ffNS7_10__identityEEEvT0_T1_T2_T3_T4_T6_E12temp_storage+52];
	add.f32 	%f300, %f299, %f298;
	selp.f32 	%f301, %f300, %f298, %p51;
	setp.gt.u32 	%p52, %r51, 320;
	ld.shared.f32 	%f302, [_ZZN3cub18CUB_300001_SM_10006detail6reduce28DeviceReduceSingleTileKernelINS2_10policy_hubIfjN4cuda3std3__44plusIfEEE10Policy1000EN6thrust24THRUST_300001_SM_1000_NS6detail15normal_iteratorINSD_10device_ptrIfEEEEPfjS9_ffNS7_10__identityEEEvT0_T1_T2_T3_T4_T6_E12temp_storage+56];
	add.f32 	%f303, %f302, %f301;
	selp.f32 	%f304, %f303, %f301, %p52;
	setp.gt.u32 	%p53, %r51, 352;
	ld.shared.f32 	%f305, [_ZZN3cub18CUB_300001_SM_10006detail6reduce28DeviceReduceSingleTileKernelINS2_10policy_hubIfjN4cuda3std3__44plusIfEEE10Policy1000EN6thrust24THRUST_300001_SM_1000_NS6detail15normal_iteratorINSD_10device_ptrIfEEEEPfjS9_ffNS7_10__identityEEEvT0_T1_T2_T3_T4_T6_E12temp_storage+60];
	add.f32 	%f306, %f305, %f304;
	selp.f32 	%f307, %f306, %f304, %p53;
	setp.gt.u32 	%p54, %r51, 384;
	ld.shared.f32 	%f308, [_ZZN3cub18CUB_300001_SM_10006detail6reduce28DeviceReduceSingleTileKernelINS2_10policy_hubIfjN4cuda3std3__44plusIfEEE10Policy1000EN6thrust24THRUST_300001_SM_1000_NS6detail15normal_iteratorINSD_10device_ptrIfEEEEPfjS9_ffNS7_10__identityEEEvT0_T1_T2_T3_T4_T6_E12temp_storage+64];
	add.f32 	%f309, %f308, %f307;
	selp.f32 	%f310, %f309, %f307, %p54;
	setp.gt.u32 	%p55, %r51, 416;
	ld.shared.f32 	%f311, [_ZZN3cub18CUB_300001_SM_10006detail6reduce28DeviceReduceSingleTileKernelINS2_10policy_hubIfjN4cuda3std3__44plusIfEEE10Policy1000EN6thrust24THRUST_300001_SM_1000_NS6detail15normal_iteratorINSD_10device_ptrIfEEEEPfjS9_ffNS7_10__identityEEEvT0_T1_T2_T3_T4_T6_E12temp_storage+68];
	add.f32 	%f312, %f311, %f310;
	selp.f32 	%f313, %f312, %f310, %p55;
	setp.gt.u32 	%p56, %r51, 448;
	ld.shared.f32 	%f314, [_ZZN3cub18CUB_300001_SM_10006detail6reduce28DeviceReduceSingleTileKernelINS2_10policy_hubIfjN4cuda3std3__44plusIfEEE10Policy1000EN6thrust24THRUST_300001_SM_1000_NS6detail15normal_iteratorINSD_10device_ptrIfEEEEPfjS9_ffNS7_10__identityEEEvT0_T1_T2_T3_T4_T6_E12temp_storage+72];
	add.f32 	%f315, %f314, %f313;
	selp.f32 	%f316, %f315, %f313, %p56;
	setp.gt.u32 	%p57, %r51, 480;
	ld.shared.f32 	%f317, [_ZZN3cub18CUB_300001_SM_10006detail6reduce28DeviceReduceSingleTileKernelINS2_10policy_hubIfjN4cuda3std3__44plusIfEEE10Policy1000EN6thrust24THRUST_300001_SM_1000_NS6detail15normal_iteratorINSD_10device_ptrIfEEEEPfjS9_ffNS7_10__identityEEEvT0_T1_T2_T3_T4_T6_E12temp_storage+76];
	add.f32 	%f318, %f317, %f316;
	selp.f32 	%f383, %f318, %f316, %p57;
	bra.uni 	$L__BB3_50;
$L__BB3_28:
	mov.u32 	%r21, %tid.x;
	mul.wide.u32 	%rd11, %r21, 4;
	add.s64 	%rd12, %rd2, %rd11;
	ld.global.f32 	%f43, [%rd12];
	ld.global.f32 	%f44, [%rd12+2048];
	ld.global.f32 	%f45, [%rd12+4096];
	ld.global.f32 	%f46, [%rd12+6144];
	ld.global.f32 	%f47, [%rd12+8192];
	ld.global.f32 	%f48, [%rd12+10240];
	ld.global.f32 	%f49, [%rd12+12288];
	ld.global.f32 	%f50, [%rd12+14336];
	ld.global.f32 	%f51, [%rd12+16384];
	ld.global.f32 	%f52, [%rd12+18432];
	ld.global.f32 	%f53, [%rd12+20480];
	ld.global.f32 	%f54, [%rd12+22528];
	ld.global.f32 	%f55, [%rd12+24576];
	ld.global.f32 	%f56, [%rd12+26624];
	ld.global.f32 	%f57, [%rd12+28672];
	ld.global.f32 	%f58, [%rd12+30720];
	add.f32 	%f59, %f43, %f44;
	add.f32 	%f60, %f45, %f46;
	add.f32 	%f61, %f47, %f48;
	add.f32 	%f62, %f49, %f50;
	add.f32 	%f63, %f51, %f52;
	add.f32 	%f64, %f53, %f54;
	add.f32 	%f65, %f55, %f56;
	add.f32 	%f66, %f57, %f58;
	add.f32 	%f67, %f59, %f60;
	add.f32 	%f68, %f61, %f62;
	add.f32 	%f69, %f63, %f64;
	add.f32 	%f70, %f65, %f66;
	add.f32 	%f71, %f67, %f68;
	add.f32 	%f72, %f69, %f70;
	add.f32 	%f382, %f71, %f72;
	add.s32 	%r22, %r51, -8192;
	setp.lt.u32 	%p3, %r22, 8192;
	mov.b32 	%r202, 8192;
	@%p3 bra 	$L__BB3_32;
	mov.b32 	%r202, 8192;
$L__BB3_30:
	add.s32 	%r54, %r21, %r202;
	mul.wide.u32 	%rd13, %r54, 4;
	add.s64 	%rd14, %rd2, %rd13;
	ld.global.f32 	%f73, [%rd14];
	ld.global.f32 	%f74, [%rd14+2048];
	ld.global.f32 	%f75, [%rd14+4096];
	ld.global.f32 	%f76, [%rd14+6144];
	ld.global.f32 	%f77, [%rd14+8192];
	ld.global.f32 	%f78, [%rd14+10240];
	ld.global.f32 	%f79, [%rd14+12288];
	ld.global.f32 	%f80, [%rd14+14336];
	ld.global.f32 	%f81, [%rd14+16384];
	ld.global.f32 	%f82, [%rd14+18432];
	ld.global.f32 	%f83, [%rd14+20480];
	ld.global.f32 	%f84, [%rd14+22528];
	ld.global.f32 	%f85, [%rd14+24576];
	ld.global.f32 	%f86, [%rd14+26624];
	ld.global.f32 	%f87, [%rd14+28672];
	ld.global.f32 	%f88, [%rd14+30720];
	add.f32 	%f89, %f382, %f73;
	add.f32 	%f90, %f74, %f75;
	add.f32 	%f91, %f76, %f77;
	add.f32 	%f92, %f78, %f79;
	add.f32 	%f93, %f80, %f81;
	add.f32 	%f94, %f82, %f83;
	add.f32 	%f95, %f84, %f85;
	add.f32 	%f96, %f86, %f87;
	add.f32 	%f97, %f89, %f90;
	add.f32 	%f98, %f91, %f92;
	add.f32 	%f99, %f93, %f94;
	add.f32 	%f100, %f95, %f96;
	add.f32 	%f101, %f97, %f98;
	add.f32 	%f102, %f99, %f100;
	add.f32 	%f103, %f101, %f102;
	add.f32 	%f382, %f103, %f88;
	sub.s32 	%r55, %r51, %r202;
	setp.lt.u32 	%p4, %r55, 8192;
	@%p4 bra 	$L__BB3_46;
	add.s32 	%r202, %r202, 8192;
	setp.le.u32 	%p5, %r202, %r22;
	@%p5 bra 	$L__BB3_30;
$L__BB3_32:
	setp.le.u32 	%p6, %r51, %r202;
	sub.s32 	%r56, %r51, %r202;
	setp.ge.s32 	%p7, %r21, %r56;
	or.pred  	%p8, %p6, %p7;
	@%p8 bra 	$L__BB3_46;
	not.b32 	%r58, %r21;
	add.s32 	%r59, %r51, %r58;
	sub.s32 	%r60, %r59, %r202;
	shr.u32 	%r61, %r60, 9;
	add.s32 	%r26, %r61, 1;
	and.b32  	%r27, %r26, 15;
	setp.lt.u32 	%p9, %r60, 7680;
	mov.u32 	%r207, %r21;
	@%p9 bra 	$L__BB3_37;
	or.b32  	%r205, %r21, 4096;
	add.s32 	%r204, %r21, %r202;
	and.b32  	%r62, %r26, 16777200;
	neg.s32 	%r203, %r62;
$L__BB3_35:
	.pragma "nounroll";
	mul.wide.u32 	%rd15, %r204, 4;
	add.s64 	%rd16, %rd2, %rd15;
	ld.global.f32 	%f105, [%rd16];
	add.f32 	%f106, %f382, %f105;
	add.s32 	%r63, %r204, 512;
	mul.wide.u32 	%rd17, %r63, 4;
	add.s64 	%rd18, %rd2, %rd17;
	ld.global.f32 	%f107, [%rd18];
	add.f32 	%f108, %f106, %f107;
	add.s32 	%r64, %r204, 1024;
	mul.wide.u32 	%rd19, %r64, 4;
	add.s64 	%rd20, %rd2, %rd19;
	ld.global.f32 	%f109, [%rd20];
	add.f32 	%f110, %f108, %f109;
	add.s32 	%r65, %r204, 1536;
	mul.wide.u32 	%rd21, %r65, 4;
	add.s64 	%rd22, %rd2, %rd21;
	ld.global.f32 	%f111, [%rd22];
	add.f32 	%f112, %f110, %f111;
	add.s32 	%r66, %r204, 2048;
	mul.wide.u32 	%rd23, %r66, 4;
	add.s64 	%rd24, %rd2, %rd23;
	ld.global.f32 	%f113, [%rd24];
	add.f32 	%f114, %f112, %f113;
	add.s32 	%r67, %r204, 2560;
	mul.wide.u32 	%rd25, %r67, 4;
	add.s64 	%rd26, %rd2, %rd25;
	ld.global.f32 	%f115, [%rd26];
	add.f32 	%f116, %f114, %f115;
	add.s32 	%r68, %r204, 3072;
	mul.wide.u32 	%rd27, %r68, 4;
	add.s64 	%rd28, %rd2, %rd27;
	ld.global.f32 	%f117, [%rd28];
	add.f32 	%f118, %f116, %f117;
	add.s32 	%r69, %r204, 3584;
	mul.wide.u32 	%rd29, %r69, 4;
	add.s64 	%rd30, %rd2, %rd29;
	ld.global.f32 	%f119, [%rd30];
	add.f32 	%f120, %f118, %f119;
	add.s32 	%r70, %r204, 4096;
	mul.wide.u32 	%rd31, %r70, 4;
	add.s64 	%rd32, %rd2, %rd31;
	ld.global.f32 	%f121, [%rd32];
	add.f32 	%f122, %f120, %f121;
	add.s32 	%r71, %r204, 4608;
	mul.wide.u32 	%rd33, %r71, 4;
	add.s64 	%rd34, %rd2, %rd33;
	ld.global.f32 	%f123, [%rd34];
	add.f32 	%f124, %f122, %f123;
	add.s32 	%r72, %r204, 5120;
	mul.wide.u32 	%rd35, %r72, 4;
	add.s64 	%rd36, %rd2, %rd35;
	ld.global.f32 	%f125, [%rd36];
	add.f32 	%f126, %f124, %f125;
	add.s32 	%r73, %r204, 5632;
	mul.wide.u32 	%rd37, %r73, 4;
	add.s64 	%rd38, %rd2, %rd37;
	ld.global.f32 	%f127, [%rd38];
	add.f32 	%f128, %f126, %f127;
	add.s32 	%r74, %r204, 6144;
	mul.wide.u32 	%rd39, %r74, 4;
	add.s64 	%rd40, %rd2, %rd39;
	ld.global.f32 	%f129, [%rd40];
	add.f32 	%f130, %f128, %f129;
	add.s32 	%r75, %r204, 6656;
	mul.wide.u32 	%rd41, %r75, 4;
	add.s64 	%rd42, %rd2, %rd41;
	ld.global.f32 	%f131, [%rd42];
	add.f32 	%f132, %f130, %f131;
	add.s32 	%r76, %r204, 7168;
	mul.wide.u32 	%rd43, %r76, 4;
	add.s64 	%rd44, %rd2, %rd43;
	ld.global.f32 	%f133, [%rd44];
	add.f32 	%f134, %f132, %f133;
	add.s32 	%r77, %r204, 7680;
	mul.wide.u32 	%rd45, %r77, 4;
	add.s64 	%rd46, %rd2, %rd45;
	ld.global.f32 	%f135, [%rd46];
	add.f32 	%f382, %f134, %f135;
	add.s32 	%r205, %r205, 8192;
	add.s32 	%r204, %r204, 8192;
	add.s32 	%r203, %r203, 16;
	setp.ne.s32 	%p10, %r203, 0;
	@%p10 bra 	$L__BB3_35;
	add.s32 	%r207, %r205, -4096;
$L__BB3_37:
	setp.eq.s32 	%p11, %r27, 0;
	@%p11 bra 	$L__BB3_46;
	and.b32  	%r39, %r26, 7;
	setp.lt.u32 	%p12, %r27, 8;
	@%p12 bra 	$L__BB3_40;
	add.s32 	%r78, %r207, %r202;
	mul.wide.u32 	%rd47, %r78, 4;
	add.s64 	%rd48, %rd2, %rd47;
	ld.global.f32 	%f137, [%rd48];
	add.f32 	%f138, %f382, %f137;
	add.s32 	%r79, %r78, 512;
	mul.wide.u32 	%rd49, %r79, 4;
	add.s64 	%rd50, %rd2, %rd49;
	ld.global.f32 	%f139, [%rd50];
	add.f32 	%f140, %f138, %f139;
	add.s32 	%r80, %r78, 1024;
	mul.wide.u32 	%rd51, %r80, 4;
	add.s64 	%rd52, %rd2, %rd51;
	ld.global.f32 	%f141, [%rd52];
	add.f32 	%f142, %f140, %f141;
	add.s32 	%r81, %r78, 1536;
	mul.wide.u32 	%rd53, %r81, 4;
	add.s64 	%rd54, %rd2, %rd53;
	ld.global.f32 	%f143, [%rd54];
	add.f32 	%f144, %f142, %f143;
	add.s32 	%r82, %r78, 2048;
	mul.wide.u32 	%rd55, %r82, 4;
	add.s64 	%rd56, %rd2, %rd55;
	ld.global.f32 	%f145, [%rd56];
	add.f32 	%f146, %f144, %f145;
	add.s32 	%r83, %r78, 2560;
	mul.wide.u32 	%rd57, %r83, 4;
	add.s64 	%rd58, %rd2, %rd57;
	ld.global.f32 	%f147, [%rd58];
	add.f32 	%f148, %f146, %f147;
	add.s32 	%r84, %r78, 3072;
	mul.wide.u32 	%rd59, %r84, 4;
	add.s64 	%rd60, %rd2, %rd59;
	ld.global.f32 	%f149, [%rd60];
	add.f32 	%f150, %f148, %f149;
	add.s32 	%r85, %r78, 3584;
	mul.wide.u32 	%rd61, %r85, 4;
	add.s64 	%rd62, %rd2, %rd61;
	ld.global.f32 	%f151, [%rd62];
	add.f32 	%f382, %f150, %f151;
	add.s32 	%r207, %r207, 4096;
$L__BB3_40:
	setp.eq.s32 	%p13, %r39, 0;
	@%p13 bra 	$L__BB3_46;
	and.b32  	%r42, %r26, 3;
	setp.lt.u32 	%p14, %r39, 4;
	@%p14 bra 	$L__BB3_43;
	add.s32 	%r86, %r207, %r202;
	mul.wide.u32 	%rd63, %r86, 4;
	add.s64 	%rd64, %rd2, %rd63;
	ld.global.f32 	%f153, [%rd64];
	add.f32 	%f154, %f382, %f153;
	add.s32 	%r87, %r86, 512;
	mul.wide.u32 	%rd65, %r87, 4;
	add.s64 	%rd66, %rd2, %rd65;
	ld.global.f32 	%f155, [%rd66];
	add.f32 	%f156, %f154, %f155;
	add.s32 	%r88, %r86, 1024;
	mul.wide.u32 	%rd67, %r88, 4;
	add.s64 	%rd68, %rd2, %rd67;
	ld.global.f32 	%f157, [%rd68];
	add.f32 	%f158, %f156, %f157;
	add.s32 	%r89, %r86, 1536;
	mul.wide.u32 	%rd69, %r89, 4;
	add.s64 	%rd70, %rd2, %rd69;
	ld.global.f32 	%f159, [%rd70];
	add.f32 	%f382, %f158, %f159;
	add.s32 	%r207, %r207, 2048;
$L__BB3_43:
	setp.eq.s32 	%p15, %r42, 0;
	@%p15 bra 	$L__BB3_46;
	add.s32 	%r210, %r207, %r202;
	neg.s32 	%r209, %r42;
$L__BB3_45:
	.pragma "nounroll";
	mul.wide.u32 	%rd71, %r210, 4;
	add.s64 	%rd72, %rd2, %rd71;
	ld.global.f32 	%f160, [%rd72];
	add.f32 	%f382, %f382, %f160;
	add.s32 	%r210, %r210, 512;
	add.s32 	%r209, %r209, 1;
	setp.ne.s32 	%p16, %r209, 0;
	@%p16 bra 	$L__BB3_45;
$L__BB3_46:
	// begin inline asm
	mov.u32 %r90, %laneid;
	// end inline asm
	mov.b32 	%r92, %f382;
	mov.b32 	%r93, 1;
	mov.b32 	%r114, 31;
	mov.b32 	%r115, -1;
	// begin inline asm
	shfl.sync.down.b32 %r91, %r92, %r93, %r114, %r115;
	// end inline asm
	setp.gt.s32 	%p17, %r90, 30;
	mov.b32 	%f161, %r91;
	add.f32 	%f162, %f382, %f161;
	selp.f32 	%f163, %f382, %f162, %p17;
	mov.b32 	%r97, %f163;
	mov.b32 	%r98, 2;
	// begin inline asm
	shfl.sync.down.b32 %r96, %r97, %r98, %r114, %r115;
	// end inline asm
	setp.gt.s32 	%p18, %r90, 29;
	mov.b32 	%f164, %r96;
	add.f32 	%f165, %f163, %f164;
	selp.f32 	%f166, %f163, %f165, %p18;
	mov.b32 	%r102, %f166;
	mov.b32 	%r103, 4;
	// begin inline asm
	shfl.sync.down.b32 %r101, %r102, %r103, %r114, %r115;
	// end inline asm
	setp.gt.s32 	%p19, %r90, 27;
	mov.b32 	%f167, %r101;
	add.f32 	%f168, %f166, %f167;
	selp.f32 	%f169, %f166, %f168, %p19;
	mov.b32 	%r107, %f169;
	mov.b32 	%r108, 8;
	// begin inline asm
	shfl.sync.down.b32 %r106, %r107, %r108, %r114, %r115;
	// end inline asm
	setp.gt.s32 	%p20, %r90, 23;
	mov.b32 	%f170, %r106;
	add.f32 	%f171, %f169, %f170;
	selp.f32 	%f172, %f169, %f171, %p20;
	mov.b32 	%r112, %f172;
	mov.b32 	%r113, 16;
	// begin inline asm
	shfl.sync.down.b32 %r111, %r112, %r113, %r114, %r115;
	// end inline asm
	setp.gt.s32 	%p21, %r90, 15;
	mov.b32 	%f173, %r111;
	add.f32 	%f38, %f172, %f173;
	selp.f32 	%f383, %f172, %f38, %p21;
	setp.ne.s32 	%p22, %r90, 0;
	@%p22 bra 	$L__BB3_48;
	shr.u32 	%r116, %r21, 3;
	and.b32  	%r117, %r116, 124;
	mov.u32 	%r118, _ZZN3cub18CUB_300001_SM_10006detail6reduce28DeviceReduceSingleTileKernelINS2_10policy_hubIfjN4cuda3std3__44plusIfEEE10Policy1000EN6thrust24THRUST_300001_SM_1000_NS6detail15normal_iteratorINSD_10device_ptrIfEEEEPfjS9_ffNS7_10__identityEEEvT0_T1_T2_T3_T4_T6_E12temp_storage;
	add.s32 	%r119, %r118, %r117;
	st.shared.f32 	[%r119+16], %f38;
$L__BB3_48:
	bar.sync 	0;
	setp.ne.s32 	%p23, %r21, 0;
	@%p23 bra 	$L__BB3_50;
	ld.shared.f32 	%f174, [_ZZN3cub18CUB_300001_SM_10006detail6reduce28DeviceReduceSingleTileKernelINS2_10policy_hubIfjN4cuda3std3__44plusIfEEE10Policy1000EN6thrust24THRUST_300001_SM_1000_NS6detail15normal_iteratorINSD_10device_ptrIfEEEEPfjS9_ffNS7_10__identityEEEvT0_T1_T2_T3_T4_T6_E12temp_storage+20];
	add.f32 	%f175, %f383, %f174;
	ld.shared.f32 	%f176, [_ZZN3cub18CUB_300001_SM_10006detail6reduce28DeviceReduceSingleTileKernelINS2_10policy_hubIfjN4cuda3std3__44plusIfEEE10Policy1000EN6thrust24THRUST_300001_SM_1000_NS6detail15normal_iteratorINSD_10device_ptrIfEEEEPfjS9_ffNS7_10__identityEEEvT0_T1_T2_T3_T4_T6_E12temp_storage+24];
	add.f32 	%f177, %f175, %f176;
	ld.shared.f32 	%f178, [_ZZN3cub18CUB_300001_SM_10006detail6reduce28DeviceReduceSingleTileKernelINS2_10policy_hubIfjN4cuda3std3__44plusIfEEE10Policy1000EN6thrust24THRUST_300001_SM_1000_NS6detail15normal_iteratorINSD_10device_ptrIfEEEEPfjS9_ffNS7_10__identityEEEvT0_T1_T2_T3_T4_T6_E12temp_storage+28];
	add.f32 	%f179, %f177, %f178;
	ld.shared.f32 	%f180, [_ZZN3cub18CUB_300001_SM_10006detail6reduce28DeviceReduceSingleTileKernelINS2_10policy_hubIfjN4cuda3std3__44plusIfEEE10Policy1000EN6thrust24THRUST_300001_SM_1000_NS6detail15normal_iteratorINSD_10device_ptrIfEEEEPfjS9_ffNS7_10__identityEEEvT0_T1_T2_T3_T4_T6_E12temp_storage+32];
	add.f32 	%f181, %f179, %f180;
	ld.shared.f32 	%f182, [_ZZN3cub18CUB_300001_SM_10006detail6reduce28DeviceReduceSingleTileKernelINS2_10policy_hubIfjN4cuda3std3__44plusIfEEE10Policy1000EN6thrust24THRUST_300001_SM_1000_NS6detail15normal_iteratorINSD_10device_ptrIfEEEEPfjS9_ffNS7_10__identityEEEvT0_T1_T2_T3_T4_T6_E12temp_storage+36];
	add.f32 	%f183, %f181, %f182;
	ld.shared.f32 	%f184, [_ZZN3cub18CUB_300001_SM_10006detail6reduce28DeviceReduceSingleTileKernelINS2_10policy_hubIfjN4cuda3std3__44plusIfEEE10Policy1000EN6thrust24THRUST_300001_SM_1000_NS6detail15normal_iteratorINSD_10device_ptrIfEEEEPfjS9_ffNS7_10__identityEEEvT0_T1_T2_T3_T4_T6_E12temp_storage+40];
	add.f32 	%f185, %f183, %f184;
	ld.shared.f32 	%f186, [_ZZN3cub18CUB_300001_SM_10006detail6reduce28DeviceReduceSingleTileKernelINS2_10policy_hubIfjN4cuda3std3__44plusIfEEE10Policy1000EN6thrust24THRUST_300001_SM_1000_NS6detail15normal_iteratorINSD_10device_ptrIfEEEEPfjS9_ffNS7_10__identityEEEvT0_T1_T2_T3_T4_T6_E12temp_storage+44];
	add.f32 	%f187, %f185, %f186;
	ld.shared.f32 	%f188, [_ZZN3cub18CUB_300001_SM_10006detail6reduce28DeviceReduceSingleTileKernelINS2_10policy_hubIfjN4cuda3std3__44plusIfEEE10Policy1000EN6thrust24THRUST_300001_SM_1000_NS6detail15normal_iteratorINSD_10device_ptrIfEEEEPfjS9_ffNS7_10__identityEEEvT0_T1_T2_T3_T4_T6_E12temp_storage+48];
	add.f32 	%f189, %f187, %f188;
	ld.shared.f32 	%f190, [_ZZN3cub18CUB_300001_SM_10006detail6reduce28DeviceReduceSingleTileKernelINS2_10policy_hubIfjN4cuda3std3__44plusIfEEE10Policy1000EN6thrust24THRUST_300001_SM_1000_NS6detail15normal_iteratorINSD_10device_ptrIfEEEEPfjS9_ffNS7_10__identityEEEvT0_T1_T2_T3_T4_T6_E12temp_storage+52];
	add.f32 	%f191, %f189, %f190;
	ld.shared.f32 	%f192, [_ZZN3cub18CUB_300001_SM_10006detail6reduce28DeviceReduceSingleTileKernelINS2_10policy_hubIfjN4cuda3std3__44plusIfEEE10Policy1000EN6thrust24THRUST_300001_SM_1000_NS6detail15normal_iteratorINSD_10device_ptrIfEEEEPfjS9_ffNS7_10__identityEEEvT0_T1_T2_T3_T4_T6_E12temp_storage+56];
	add.f32 	%f193, %f191, %f192;
	ld.shared.f32 	%f194, [_ZZN3cub18CUB_300001_SM_10006detail6reduce28DeviceReduceSingleTileKernelINS2_10policy_hubIfjN4cuda3std3__44plusIfEEE10Policy1000EN6thrust24THRUST_300001_SM_1000_NS6detail15normal_iteratorINSD_10device_ptrIfEEEEPfjS9_ffNS7_10__identityEEEvT0_T1_T2_T3_T4_T6_E12temp_storage+60];
	add.f32 	%f195, %f193, %f194;
	ld.shared.f32 	%f196, [_ZZN3cub18CUB_300001_SM_10006detail6reduce28DeviceReduceSingleTileKernelINS2_10policy_hubIfjN4cuda3std3__44plusIfEEE10Policy1000EN6thrust24THRUST_300001_SM_1000_NS6detail15normal_iteratorINSD_10device_ptrIfEEEEPfjS9_ffNS7_10__identityEEEvT0_T1_T2_T3_T4_T6_E12temp_storage+64];
	add.f32 	%f197, %f195, %f196;
	ld.shared.f32 	%f198, [_ZZN3cub18CUB_300001_SM_10006detail6reduce28DeviceReduceSingleTileKernelINS2_10policy_hubIfjN4cuda3std3__44plusIfEEE10Policy1000EN6thrust24THRUST_300001_SM_1000_NS6detail15normal_iteratorINSD_10device_ptrIfEEEEPfjS9_ffNS7_10__identityEEEvT0_T1_T2_T3_T4_T6_E12temp_storage+68];
	add.f32 	%f199, %f197, %f198;
	ld.shared.f32 	%f200, [_ZZN3cub18CUB_300001_SM_10006detail6reduce28DeviceReduceSingleTileKernelINS2_10policy_hubIfjN4cuda3std3__44plusIfEEE10Policy1000EN6thrust24THRUST_300001_SM_1000_NS6detail15normal_iteratorINSD_10device_ptrIfEEEEPfjS9_ffNS7_10__identityEEEvT0_T1_T2_T3_T4_T6_E12temp_storage+72];
	add.f32 	%f201, %f199, %f200;
	ld.shared.f32 	%f202, [_ZZN3cub18CUB_300001_SM_10006detail6reduce28DeviceReduceSingleTileKernelINS2_10policy_hubIfjN4cuda3std3__44plusIfEEE10Policy1000EN6thrust24THRUST_300001_SM_1000_NS6detail15normal_iteratorINSD_10device_ptrIfEEEEPfjS9_ffNS7_10__identityEEEvT0_T1_T2_T3_T4_T6_E12temp_storage+76];
	add.f32 	%f383, %f201, %f202;
$L__BB3_50:
	mov.u32 	%r192, %tid.x;
	setp.ne.s32 	%p65, %r192, 0;
	@%p65 bra 	$L__BB3_52;
	add.f32 	%f361, %f42, %f383;
	st.global.f32 	[%rd1], %f361;
$L__BB3_52:
	ret;

}
	// .globl	_ZN3cub18CUB_300001_SM_10006detail6reduce18DeviceReduceKernelINS2_10policy_hubIfjN4cuda3std3__44plusIfEEE10Policy1000EN6thrust24THRUST_300001_SM_1000_NS6detail15normal_iteratorINSD_10device_ptrIfEEEEjS9_fNS7_10__identityEEEvT0_PT3_T1_NS0_13GridEvenShareISN_EET2_T4_
.visible .entry _ZN3cub18CUB_300001_SM_10006detail6reduce18DeviceReduceKernelINS2_10policy_hubIfjN4cuda3std3__44plusIfEEE10Policy1000EN6thrust24THRUST_300001_SM_1000_NS6detail15normal_iteratorINSD_10device_ptrIfEEEEjS9_fNS7_10__identityEEEvT0_PT3_T1_NS0_13GridEvenShareISN_EET2_T4_(
	.param .align 8 .b8 _ZN3cub18CUB_300001_SM_10006detail6reduce18DeviceReduceKernelINS2_10policy_hubIfjN4cuda3std3__44plusIfEEE10Policy1000EN6thrust24THRUST_300001_SM_1000_NS6detail15normal_iteratorINSD_10device_ptrIfEEEEjS9_fNS7_10__identityEEEvT0_PT3_T1_NS0_13GridEvenShareISN_EET2_T4__param_0[8],
	.param .u64 .ptr .align 1 _ZN3cub18CUB_300001_SM_10006detail6reduce18DeviceReduceKernelINS2_10policy_hubIfjN4cuda3std3__44plusIfEEE10Policy1000EN6thrust24THRUST_300001_SM_1000_NS6detail15normal_iteratorINSD_10device_ptrIfEEEEjS9_fNS7_10__identityEEEvT0_PT3_T1_NS0_13GridEvenShareISN_EET2_T4__param_1,
	.param .u32 _ZN3cub18CUB_300001_SM_10006detail6reduce18DeviceReduceKernelINS2_10policy_hubIfjN4cuda3std3__44plusIfEEE10Policy1000EN6thrust24THRUST_300001_SM_1000_NS6detail15normal_iteratorINSD_10device_ptrIfEEEEjS9_fNS7_10__identityEEEvT0_PT3_T1_NS0_13GridEvenShareISN_EET2_T4__param_2,
	.param .align 4 .b8 _ZN3cub18CUB_300001_SM_10006detail6reduce18DeviceReduceKernelINS2_10policy_hubIfjN4cuda3std3__44plusIfEEE10Policy1000EN6thrust24THRUST_300001_SM_1000_NS6detail15normal_iteratorINSD_10device_ptrIfEEEEjS9_fNS7_10__identityEEEvT0_PT3_T1_NS0_13GridEvenShareISN_EET2_T4__param_3[40],
	.param .align 1 .b8 _ZN3cub18CUB_300001_SM_10006detail6reduce18DeviceReduceKernelINS2_10policy_hubIfjN4cuda3std3__44plusIfEEE10Policy1000EN6thrust24THRUST_300001_SM_1000_NS6detail15normal_iteratorINSD_10device_ptrIfEEEEjS9_fNS7_10__identityEEEvT0_PT3_T1_NS0_13GridEvenShareISN_EET2_T4__param_4[1],
	.param .align 1 .b8 _ZN3cub18CUB_300001_SM_10006detail6reduce18DeviceReduceKernelINS2_10policy_hubIfjN4cuda3std3__44plusIfEEE10Policy1000EN6thrust24THRUST_300001_SM_1000_NS6detail15normal_iteratorINSD_10device_ptrIfEEEEjS9_fNS7_10__identityEEEvT0_PT3_T1_NS0_13GridEvenShareISN_EET2_T4__param_5[1]
)
.maxntid 512
{
	.reg .pred 	%p<65>;
	.reg .b16 	%rs<4>;
	.reg .b32 	%r<279>;
	.reg .b32 	%f<380>;
	.reg .b64 	%rd<130>;
	// demoted variable
	.shared .align 4 .b8 _ZZN3cub18CUB_300001_SM_10006detail6reduce18DeviceReduceKernelINS2_10policy_hubIfjN4cuda3std3__44plusIfEEE10Policy1000EN6thrust24THRUST_300001_SM_1000_NS6detail15normal_iteratorINSD_10device_ptrIfEEEEjS9_fNS7_10__identityEEEvT0_PT3_T1_NS0_13GridEvenShareISN_EET2_T4_E12temp_storage[84];
	ld.param.u32 	%r1, [_ZN3cub18CUB_300001_SM_10006detail6reduce18DeviceReduceKernelINS2_10policy_hubIfjN4cuda3std3__44plusIfEEE10Policy1000EN6thrust24THRUST_300001_SM_1000_NS6detail15normal_iteratorINSD_10device_ptrIfEEEEjS9_fNS7_10__identityEEEvT0_PT3_T1_NS0_13GridEvenShareISN_EET2_T4__param_3+20];
	ld.param.u32 	%r2, [_ZN3cub18CUB_300001_SM_10006detail6reduce18DeviceReduceKernelINS2_10policy_hubIfjN4cuda3std3__44plusIfEEE10Policy1000EN6thrust24THRUST_300001_SM_1000_NS6detail15normal_iteratorINSD_10device_ptrIfEEEEjS9_fNS7_10__identityEEEvT0_PT3_T1_NS0_13GridEvenShareISN_EET2_T4__param_3+24];
	ld.param.u64 	%rd3, [_ZN3cub18CUB_300001_SM_10006detail6reduce18DeviceReduceKernelINS2_10policy_hubIfjN4cuda3std3__44plusIfEEE10Policy1000EN6thrust24THRUST_300001_SM_1000_NS6detail15normal_iteratorINSD_10device_ptrIfEEEEjS9_fNS7_10__identityEEEvT0_PT3_T1_NS0_13GridEvenShareISN_EET2_T4__param_0];
	cvta.to.global.u64 	%rd1, %rd3;
	mov.u32 	%r3, %ctaid.x;
	shl.b32 	%r4, %r2, 13;
	shl.b32 	%r270, %r3, 13;
	sub.s32 	%r6, %r1, %r270;
	setp.gt.u32 	%p1, %r6, 8191;
	@%p1 bra 	$L__BB4_26;
	mov.u32 	%r7, %tid.x;
	setp.ge.u32 	%p23, %r7, %r6;
	mov.f32 	%f368, 0f00000000;
	mov.u32 	%r261, %r7;
	@%p23 bra 	$L__BB4_3;
	add.s32 	%r155, %r270, %r7;
	mul.wide.u32 	%rd66, %r155, 4;
	add.s64 	%rd67, %rd1, %rd66;
	ld.global.f32 	%f368, [%rd67];
	add.s32 	%r261, %r7, 512;
$L__BB4_3:
	setp.ge.u32 	%p24, %r261, %r6;
	@%p24 bra 	$L__BB4_17;
	not.b32 	%r156, %r261;
	add.s32 	%r157, %r1, %r156;
	sub.s32 	%r158, %r157, %r270;
	shr.u32 	%r159, %r158, 9;
	add.s32 	%r10, %r159, 1;
	and.b32  	%r11, %r10, 15;
	setp.lt.u32 	%p25, %r158, 7680;
	@%p25 bra 	$L__BB4_8;
	or.b32  	%r260, %r261, 4096;
	add.s32 	%r259, %r261, %r270;
	and.b32  	%r160, %r10, 16777200;
	neg.s32 	%r258, %r160;
$L__BB4_6:
	.pragma "nounroll";
	mul.wide.u32 	%rd68, %r259, 4;
	add.s64 	%rd69, %rd1, %rd68;
	ld.global.f32 	%f203, [%rd69];
	add.f32 	%f204, %f368, %f203;
	add.s32 	%r161, %r259, 512;
	mul.wide.u32 	%rd70, %r161, 4;
	add.s64 	%rd71, %rd1, %rd70;
	ld.global.f32 	%f205, [%rd71];
	add.f32 	%f206, %f204, %f205;
	add.s32 	%r162, %r259, 1024;
	mul.wide.u32 	%rd72, %r162, 4;
	add.s64 	%rd73, %rd1, %rd72;
	ld.global.f32 	%f207, [%rd73];
	add.f32 	%f208, %f206, %f207;
	add.s32 	%r163, %r259, 1536;
	mul.wide.u32 	%rd74, %r163, 4;
	add.s64 	%rd75, %rd1, %rd74;
	ld.global.f32 	%f209, [%rd75];
	add.f32 	%f210, %f208, %f209;
	add.s32 	%r164, %r259, 2048;
	mul.wide.u32 	%rd76, %r164, 4;
	add.s64 	%rd77, %rd1, %rd76;
	ld.global.f32 	%f211, [%rd77];
	add.f32 	%f212, %f210, %f211;
	add.s32 	%r165, %r259, 2560;
	mul.wide.u32 	%rd78, %r165, 4;
	add.s64 	%rd79, %rd1, %rd78;
	ld.global.f32 	%f213, [%rd79];
	add.f32 	%f214, %f212, %f213;
	add.s32 	%r166, %r259, 3072;
	mul.wide.u32 	%rd80, %r166, 4;
	add.s64 	%rd81, %rd1, %rd80;
	ld.global.f32 	%f215, [%rd81];
	add.f32 	%f216, %f214, %f215;
	add.s32 	%r167, %r259, 3584;
	mul.wide.u32 	%rd82, %r167, 4;
	add.s64 	%rd83, %rd1, %rd82;
	ld.global.f32 	%f217, [%rd83];
	add.f32 	%f218, %f216, %f217;
	add.s32 	%r168, %r259, 4096;
	mul.wide.u32 	%rd84, %r168, 4;
	add.s64 	%rd85, %rd1, %rd84;
	ld.global.f32 	%f219, [%rd85];
	add.f32 	%f220, %f218, %f219;
	add.s32 	%r169, %r259, 4608;
	mul.wide.u32 	%rd86, %r169, 4;
	add.s64 	%rd87, %rd1, %rd86;
	ld.global.f32 	%f221, [%rd87];
	add.f32 	%f222, %f220, %f221;
	add.s32 	%r170, %r259, 5120;
	mul.wide.u32 	%rd88, %r170, 4;
	add.s64 	%rd89, %rd1, %rd88;
	ld.global.f32 	%f223, [%rd89];
	add.f32 	%f224, %f222, %f223;
	add.s32 	%r171, %r259, 5632;
	mul.wide.u32 	%rd90, %r171, 4;
	add.s64 	%rd91, %rd1, %rd90;
	ld.global.f32 	%f225, [%rd91];
	add.f32 	%f226, %f224, %f225;
	add.s32 	%r172, %r259, 6144;
	mul.wide.u32 	%rd92, %r172, 4;
	add.s64 	%rd93, %rd1, %rd92;
	ld.global.f32 	%f227, [%rd93];
	add.f32 	%f228, %f226, %f227;
	add.s32 	%r173, %r259, 6656;
	mul.wide.u32 	%rd94, %r173, 4;
	add.s64 	%rd95, %rd1, %rd94;
	ld.global.f32 	%f229, [%rd95];
	add.f32 	%f230, %f228, %f229;
	add.s32 	%r174, %r259, 7168;
	mul.wide.u32 	%rd96, %r174, 4;
	add.s64 	%rd97, %rd1, %rd96;
	ld.global.f32 	%f231, [%rd97];
	add.f32 	%f232, %f230, %f231;
	add.s32 	%r175, %r259, 7680;
	mul.wide.u32 	%rd98, %r175, 4;
	add.s64 	%rd99, %rd1, %rd98;
	ld.global.f32 	%f233, [%rd99];
	add.f32 	%f368, %f232, %f233;
	add.s32 	%r260, %r260, 8192;
	add.s32 	%r259, %r259, 8192;
	add.s32 	%r258, %r258, 16;
	setp.ne.s32 	%p26, %r258, 0;
	@%p26 bra 	$L__BB4_6;
	add.s32 	%r261, %r260, -4096;
$L__BB4_8:
	setp.eq.s32 	%p27, %r11, 0;
	@%p27 bra 	$L__BB4_17;
	and.b32  	%r23, %r10, 7;
	setp.lt.u32 	%p28, %r11, 8;
	@%p28 bra 	$L__BB4_11;
	add.s32 	%r176, %r270, %r261;
	mul.wide.u32 	%rd100, %r176, 4;
	add.s64 	%rd101, %rd1, %rd100;
	ld.global.f32 	%f235, [%rd101];
	add.f32 	%f236, %f368, %f235;
	add.s32 	%r177, %r176, 512;
	mul.wide.u32 	%rd102, %r177, 4;
	add.s64 	%rd103, %rd1, %rd102;
	ld.global.f32 	%f237, [%rd103];
	add.f32 	%f238, %f236, %f237;
	add.s32 	%r178, %r176, 1024;
	mul.wide.u32 	%rd104, %r178, 4;
	add.s64 	%rd105, %rd1, %rd104;
	ld.global.f32 	%f239, [%rd105];
	add.f32 	%f240, %f238, %f239;
	add.s32 	%r179, %r176, 1536;
	mul.wide.u32 	%rd106, %r179, 4;
	add.s64 	%rd107, %rd1, %rd106;
	ld.global.f32 	%f241, [%rd107];
	add.f32 	%f242, %f240, %f241;
	add.s32 	%r180, %r176, 2048;
	mul.wide.u32 	%rd108, %r180, 4;
	add.s64 	%rd109, %rd1, %rd108;
	ld.global.f32 	%f243, [%rd109];
	add.f32 	%f244, %f242, %f243;
	add.s32 	%r181, %r176, 2560;
	mul.wide.u32 	%rd110, %r181, 4;
	add.s64 	%rd111, %rd1, %rd110;
	ld.global.f32 	%f245, [%rd111];
	add.f32 	%f246, %f244, %f245;
	add.s32 	%r182, %r176, 3072;
	mul.wide.u32 	%rd112, %r182, 4;
	add.s64 	%rd113, %rd1, %rd112;
	ld.global.f32 	%f247, [%rd113];
	add.f32 	%f248, %f246, %f247;
	add.s32 	%r183, %r176, 3584;
	mul.wide.u32 	%rd114, %r183, 4;
	add.s64 	%rd115, %rd1, %rd114;
	ld.global.f32 	%f249, [%rd115];
	add.f32 	%f368, %f248, %f249;
	add.s32 	%r261, %r261, 4096;
$L__BB4_11:
	setp.eq.s32 	%p29, %r23, 0;
	@%p29 bra 	$L__BB4_17;
	and.b32  	%r26, %r10, 3;
	setp.lt.u32 	%p30, %r23, 4;
	@%p30 bra 	$L__BB4_14;
	add.s32 	%r184, %r270, %r261;
	mul.wide.u32 	%rd116, %r184, 4;
	add.s64 	%rd117, %rd1, %rd116;
	ld.global.f32 	%f251, [%rd117];
	add.f32 	%f252, %f368, %f251;
	add.s32 	%r185, %r184, 512;
	mul.wide.u32 	%rd118, %r185, 4;
	add.s64 	%rd119, %rd1, %rd118;
	ld.global.f32 	%f253, [%rd119];
	add.f32 	%f254, %f252, %f253;
	add.s32 	%r186, %r184, 1024;
	mul.wide.u32 	%rd120, %r186, 4;
	add.s64 	%rd121, %rd1, %rd120;
	ld.global.f32 	%f255, [%rd121];
	add.f32 	%f256, %f254, %f255;
	add.s32 	%r187, %r184, 1536;
	mul.wide.u32 	%rd122, %r187, 4;
	add.s64 	%rd123, %rd1, %rd122;
	ld.global.f32 	%f257, [%rd123];
	add.f32 	%f368, %f256, %f257;
	add.s32 	%r261, %r261, 2048;
$L__BB4_14:
	setp.eq.s32 	%p31, %r26, 0;
	@%p31 bra 	$L__BB4_17;
	add.s32 	%r265, %r261, %r270;
	neg.s32 	%r264, %r26;
$L__BB4_16:
	.pragma "nounroll";
	mul.wide.u32 	%rd124, %r265, 4;
	add.s64 	%rd125, %rd1, %rd124;
	ld.global.f32 	%f258, [%rd125];
	add.f32 	%f368, %f368, %f258;
	add.s32 	%r265, %r265, 512;
	add.s32 	%r264, %r264, 1;
	setp.ne.s32 	%p32, %r264, 0;
	@%p32 bra 	$L__BB4_16;
$L__BB4_17:
	setp.lt.u32 	%p33, %r6, 512;
	@%p33 bra 	$L__BB4_22;
	// begin inline asm
	mov.u32 %r226, %laneid;
	// end inline asm
	mov.b32 	%r228, %f368;
	mov.b32 	%r229, 1;
	mov.b32 	%r250, 31;
	mov.b32 	%r251, -1;
	// begin inline asm
	shfl.sync.down.b32 %r227, %r228, %r229, %r250, %r251;
	// end inline asm
	setp.gt.s32 	%p57, %r226, 30;
	mov.b32 	%f317, %r227;
	add.f32 	%f318, %f368, %f317;
	selp.f32 	%f319, %f368, %f318, %p57;
	mov.b32 	%r233, %f319;
	mov.b32 	%r234, 2;
	// begin inline asm
	shfl.sync.down.b32 %r232, %r233, %r234, %r250, %r251;
	// end inline asm
	setp.gt.s32 	%p58, %r226, 29;
	mov.b32 	%f320, %r232;
	add.f32 	%f321, %f319, %f320;
	selp.f32 	%f322, %f319, %f321, %p58;
	mov.b32 	%r238, %f322;
	mov.b32 	%r239, 4;
	// begin inline asm
	shfl.sync.down.b32 %r237, %r238, %r239, %r250, %r251;
	// end inline asm
	setp.gt.s32 	%p59, %r226, 27;
	mov.b32 	%f323, %r237;
	add.f32 	%f324, %f322, %f323;
	selp.f32 	%f325, %f322, %f324, %p59;
	mov.b32 	%r243, %f325;
	mov.b32 	%r244, 8;
	// begin inline asm
	shfl.sync.down.b32 %r242, %r243, %r244, %r250, %r251;
	// end inline asm
	setp.gt.s32 	%p60, %r226, 23;
	mov.b32 	%f326, %r242;
	add.f32 	%f327, %f325, %f326;
	selp.f32 	%f328, %f325, %f327, %p60;
	mov.b32 	%r248, %f328;
	mov.b32 	%r249, 16;
	// begin inline asm
	shfl.sync.down.b32 %r247, %r248, %r249, %r250, %r251;
	// end inline asm
	setp.gt.s32 	%p61, %r226, 15;
	mov.b32 	%f329, %r247;
	add.f32 	%f16, %f328, %f329;
	selp.f32 	%f379, %f328, %f16, %p61;
	setp.ne.s32 	%p62, %r226, 0;
	@%p62 bra 	$L__BB4_20;
	shr.u32 	%r252, %r7, 3;
	and.b32  	%r253, %r252, 124;
	mov.u32 	%r254, _ZZN3cub18CUB_300001_SM_10006detail6reduce18DeviceReduceKernelINS2_10policy_hubIfjN4cuda3std3__44plusIfEEE10Policy1000EN6thrust24THRUST_300001_SM_1000_NS6detail15normal_iteratorINSD_10device_ptrIfEEEEjS9_fNS7_10__identityEEEvT0_PT3_T1_NS0_13GridEvenShareISN_EET2_T4_E12temp_storage;
	add.s32 	%r255, %r254, %r253;
	st.shared.f32 	[%r255+16], %f16;
$L__BB4_20:
	bar.sync 	0;
	setp.ne.s32 	%p63, %r7, 0;
	@%p63 bra 	$L__BB4_48;
	ld.shared.f32 	%f330, [_ZZN3cub18CUB_300001_SM_10006detail6reduce18DeviceReduceKernelINS2_10policy_hubIfjN4cuda3std3__44plusIfEEE10Policy1000EN6thrust24THRUST_300001_SM_1000_NS6detail15normal_iteratorINSD_10device_ptrIfEEEEjS9_fNS7_10__identityEEEvT0_PT3_T1_NS0_13GridEvenShareISN_EET2_T4_E12temp_storage+20];
	add.f32 	%f331, %f379, %f330;
	ld.shared.f32 	%f332, [_ZZN3cub18CUB_300001_SM_10006detail6reduce18DeviceReduceKernelINS2_10policy_hubIfjN4cuda3std3__44plusIfEEE10Policy1000EN6thrust24THRUST_300001_SM_1000_NS6detail15normal_iteratorINSD_10device_ptrIfEEEEjS9_fNS7_10__identityEEEvT0_PT3_T1_NS0_13GridEvenShareISN_EET2_T4_E12temp_storage+24];
	add.f32 	%f333, %f331, %f332;
	ld.shared.f32 	%f334, [_ZZN3cub18CUB_300001_SM_10006detail6reduce18DeviceReduceKernelINS2_10policy_hubIfjN4cuda3std3__44plusIfEEE10Policy1000EN6thrust24THRUST_300001_SM_1000_NS6detail15normal_iteratorINSD_10device_ptrIfEEEEjS9_fNS7_10__identityEEEvT0_PT3_T1_NS0_13GridEvenShareISN_EET2_T4_E12temp_storage+28];
	add.f32 	%f335, %f333, %f334;
	ld.shared.f32 	%f336, [_ZZN3cub18CUB_300001_SM_10006detail6reduce18DeviceReduceKernelINS2_10policy_hubIfjN4cuda3std3__44plusIfEEE10Policy1000EN6thrust24THRUST_300001_SM_1000_NS6detail15normal_iteratorINSD_10device_ptrIfEEEEjS9_fNS7_10__identityEEEvT0_PT3_T1_NS0_13GridEvenShareISN_EET2_T4_E12temp_storage+32];
	add.f32 	%f337, %f335, %f336;
	ld.shared.f32 	%f338, [_ZZN3cub18CUB_300001_SM_10006detail6reduce18DeviceReduceKernelINS2_10policy_hubIfjN4cuda3std3__44plusIfEEE10Policy1000EN6thrust24THRUST_300001_SM_1000_NS6detail15normal_iteratorINSD_10device_ptrIfEEEEjS9_fNS7_10__identityEEEvT0_PT3_T1_NS0_13GridEvenShareISN_EET2_T4_E12temp_storage+36];
	add.f32 	%f339, %f337, %f338;
	ld.shared.f32 	%f340, [_ZZN3cub18CUB_300001_SM_10006detail6reduce18DeviceReduceKernelINS2_10policy_hubIfjN4cuda3std3__44plusIfEEE10Policy1000EN6thrust24THRUST_300001_SM_1000_NS6detail15normal_iteratorINSD_10device_ptrIfEEEEjS9_fNS7_10__identityEEEvT0_PT3_T1_NS0_13GridEvenShareISN_EET2_T4_E12temp_storage+40];
	add.f32 	%f341, %f339, %f340;
	ld.shared.f32 	%f342, [_ZZN3cub18CUB_300001_SM_10006detail6reduce18DeviceReduceKernelINS2_10policy_hubIfjN4cuda3std3__44plusIfEEE10Policy1000EN6thrust24THRUST_300001_SM_1000_NS6detail15normal_iteratorINSD_10device_ptrIfEEEEjS9_fNS7_10__identityEEEvT0_PT3_T1_NS0_13GridEvenShareISN_EET2_T4_E12temp_storage+44];
	add.f32 	%f343, %f341, %f342;
	ld.shared.f32 	%f344, [_ZZN3cub18CUB_300001_SM_10006detail6reduce18DeviceReduceKernelINS2_10policy_hubIfjN4cuda3std3__44plusIfEEE10Policy1000EN6thrust24THRUST_300001_SM_1000_NS6detail15normal_iteratorINSD_10device_ptrIfEEEEjS9_fNS7_10__identityEEEvT0_PT3_T1_NS0_13GridEvenShareISN_EET2_T4_E12temp_storage+48];
	add.f32 	%f345, %f343, %f344;
	ld.shared.f32 	%f346, [_ZZN3cub18CUB_300001_SM_10006detail6reduce18DeviceReduceKernelINS2_10policy_hubIfjN4cuda3std3__44plusIfEEE10Policy1000EN6thrust24THRUST_300001_SM_1000_NS6detail15normal_iteratorINSD_10device_ptrIfEEEEjS9_fNS7_10__identityEEEvT0_PT3_T1_NS0_13GridEvenShareISN_EET2_T4_E12temp_storage+52];
	add.f32 	%f347, %f345, %f346;
	ld.shared.f32 	%f348, [_ZZN3cub18CUB_300001_SM_10006detail6reduce18DeviceReduceKernelINS2_10policy_hubIfjN4cuda3std3__44plusIfEEE10Policy1000EN6thrust24THRUST_300001_SM_1000_NS6detail15normal_iteratorINSD_10device_ptrIfEEEEjS9_fNS7_10__identityEEEvT0_PT3_T1_NS0_13GridEvenShareISN_EET2_T4_E12temp_storage+56];
	add.f32 	%f349, %f347, %f348;
	ld.shared.f32 	%f350, [_ZZN3cub18CUB_300001_SM_10006detail6reduce18DeviceReduceKernelINS2_10policy_hubIfjN4cuda3std3__44plusIfEEE10Policy1000EN6thrust24THRUST_300001_SM_1000_NS6detail15normal_iteratorINSD_10device_ptrIfEEEEjS9_fNS7_10__identityEEEvT0_PT3_T1_NS0_13GridEvenShareISN_EET2_T4_E12temp_storage+60];
	add.f32 	%f351, %f349, %f350;
	ld.shared.f32 	%f352, [_ZZN3cub18CUB_300001_SM_10006detail6reduce18DeviceReduceKernelINS2_10policy_hubIfjN4cuda3std3__44plusIfEEE10Policy1000EN6thrust24THRUST_300001_SM_1000_NS6detail15normal_iteratorINSD_10device_ptrIfEEEEjS9_fNS7_10__identityEEEvT0_PT3_T1_NS0_13GridEvenShareISN_EET2_T4_E12temp_storage+64];
	add.f32 	%f353, %f351, %f352;
	ld.shared.f32 	%f354, [_ZZN3cub18CUB_300001_SM_10006detail6reduce18DeviceReduceKernelINS2_10policy_hubIfjN4cuda3std3__44plusIfEEE10Policy1000EN6thrust24THRUST_300001_SM_1000_NS6detail15normal_iteratorINSD_10device_ptrIfEEEEjS9_fNS7_10__identityEEEvT0_PT3_T1_NS0_13GridEvenShareISN_EET2_T4_E12temp_storage+68];
	add.f32 	%f355, %f353, %f354;
	ld.shared.f32 	%f356, [_ZZN3cub18CUB_300001_SM_10006detail6reduce18DeviceReduceKernelINS2_10policy_hubIfjN4cuda3std3__44plusIfEEE10Policy1000EN6thrust24THRUST_300001_SM_1000_NS6detail15normal_iteratorINSD_10device_ptrIfEEEEjS9_fNS7_10__identityEEEvT0_PT3_T1_NS0_13GridEvenShareISN_EET2_T4_E12temp_storage+72];
	add.f32 	%f357, %f355, %f356;
	ld.shared.f32 	%f358, [_ZZN3cub18CUB_300001_SM_10006detail6reduce18DeviceReduceKernelINS2_10policy_hubIfjN4cuda3std3__44plusIfEEE10Policy1000EN6thrust24THRUST_300001_SM_1000_NS6detail15normal_iteratorINSD_10device_ptrIfEEEEjS9_fNS7_10__identityEEEvT0_PT3_T1_NS0_13GridEvenShareISN_EET2_T4_E12temp_storage+76];
	add.f32 	%f379, %f357, %f358;
	bra.uni 	$L__BB4_48;
$L__BB4_22:
	// begin inline asm
	mov.u32 %r188, %laneid;
	// end inline asm
	and.b32  	%r214, %r7, 992;
	add.s32 	%r215, %r214, 32;
	setp.gt.u32 	%p34, %r215, %r6;
	not.b32 	%r216, %r214;
	add.s32 	%r217, %r6, %r216;
	selp.b32 	%r212, %r217, 31, %p34;
	mov.b32 	%r190, %f368;
	mov.b32 	%r191, 1;
	mov.b32 	%r213, -1;
	// begin inline asm
	shfl.sync.down.b32 %r189, %r190, %r191, %r212, %r213;
	// end inline asm
	setp.lt.s32 	%p35, %r188, %r212;
	mov.b32 	%f259, %r189;
	add.f32 	%f260, %f368, %f259;
	selp.f32 	%f261, %f260, %f368, %p35;
	mov.b32 	%r195, %f261;
	mov.b32 	%r196, 2;
	// begin inline asm
	shfl.sync.down.b32 %r194, %r195, %r196, %r212, %r213;
	// end inline asm
	add.s32 	%r218, %r188, 2;
	setp.gt.s32 	%p36, %r218, %r212;
	mov.b32 	%f262, %r194;
	add.f32 	%f263, %f261, %f262;
	selp.f32 	%f264, %f261, %f263, %p36;
	mov.b32 	%r200, %f264;
	mov.b32 	%r201, 4;
	// begin inline asm
	shfl.sync.down.b32 %r199, %r200, %r201, %r212, %r213;
	// end inline asm
	add.s32 	%r219, %r188, 4;
	setp.gt.s32 	%p37, %r219, %r212;
	mov.b32 	%f265, %r199;
	add.f32 	%f266, %f264, %f265;
	selp.f32 	%f267, %f264, %f266, %p37;
	mov.b32 	%r205, %f267;
	mov.b32 	%r206, 8;
	// begin inline asm
	shfl.sync.down.b32 %r204, %r205, %r206, %r212, %r213;
	// end inline asm
	add.s32 	%r220, %r188, 8;
	setp.gt.s32 	%p38, %r220, %r212;
	mov.b32 	%f268, %r204;
	add.f32 	%f269, %f267, %f268;
	selp.f32 	%f270, %f267, %f269, %p38;
	mov.b32 	%r210, %f270;
	mov.b32 	%r211, 16;
	// begin inline asm
	shfl.sync.down.b32 %r209, %r210, %r211, %r212, %r213;
	// end inline asm
	add.s32 	%r221, %r188, 16;
	setp.gt.s32 	%p39, %r221, %r212;
	mov.b32 	%f271, %r209;
	add.f32 	%f272, %f270, %f271;
	selp.f32 	%f379, %f270, %f272, %p39;
	setp.ne.s32 	%p40, %r188, 0;
	@%p40 bra 	$L__BB4_24;
	shr.u32 	%r222, %r7, 3;
	and.b32  	%r223, %r222, 124;
	mov.u32 	%r224, _ZZN3cub18CUB_300001_SM_10006detail6reduce18DeviceReduceKernelINS2_10policy_hubIfjN4cuda3std3__44plusIfEEE10Policy1000EN6thrust24THRUST_300001_SM_1000_NS6detail15normal_iteratorINSD_10device_ptrIfEEEEjS9_fNS7_10__identityEEEvT0_PT3_T1_NS0_13GridEvenShareISN_EET2_T4_E12temp_storage;
	add.s32 	%r225, %r224, %r223;
	st.shared.f32 	[%r225+16], %f379;
$L__BB4_24:
	bar.sync 	0;
	setp.ne.s32 	%p41, %r7, 0;
	@%p41 bra 	$L__BB4_48;
	setp.gt.u32 	%p42, %r6, 32;
	ld.shared.f32 	%f273, [_ZZN3cub18CUB_300001_SM_10006detail6reduce18DeviceReduceKernelINS2_10policy_hubIfjN4cuda3std3__44plusIfEEE10Policy1000EN6thrust24THRUST_300001_SM_1000_NS6detail15normal_iteratorINSD_10device_ptrIfEEEEjS9_fNS7_10__identityEEEvT0_PT3_T1_NS0_13GridEvenShareISN_EET2_T4_E12temp_storage+20];
	add.f32 	%f274, %f379, %f273;
	selp.f32 	%f275, %f274, %f379, %p42;
	setp.gt.u32 	%p43, %r6, 64;
	ld.shared.f32 	%f276, [_ZZN3cub18CUB_300001_SM_10006detail6reduce18DeviceReduceKernelINS2_10policy_hubIfjN4cuda3std3__44plusIfEEE10Policy1000EN6thrust24THRUST_300001_SM_1000_NS6detail15normal_iteratorINSD_10device_ptrIfEEEEjS9_fNS7_10__identityEEEvT0_PT3_T1_NS0_13GridEvenShareISN_EET2_T4_E12temp_storage+24];
	add.f32 	%f277, %f276, %f275;
	selp.f32 	%f278, %f277, %f275, %p43;
	setp.gt.u32 	%p44, %r6, 96;
	ld.shared.f32 	%f279, [_ZZN3cub18CUB_300001_SM_10006detail6reduce18DeviceReduceKernelINS2_10policy_hubIfjN4cuda3std3__44plusIfEEE10Policy1000EN6thrust24THRUST_300001_SM_1000_NS6detail15normal_iteratorINSD_10device_ptrIfEEEEjS9_fNS7_10__identityEEEvT0_PT3_T1_NS0_13GridEvenShareISN_EET2_T4_E12temp_storage+28];
	add.f32 	%f280, %f279, %f278;
	selp.f32 	%f281, %f280, %f278, %p44;
	setp.gt.u32 	%p45, %r6, 128;
	ld.shared.f32 	%f282, [_ZZN3cub18CUB_300001_SM_10006detail6reduce18DeviceReduceKernelINS2_10policy_hubIfjN4cuda3std3__44plusIfEEE10Policy1000EN6thrust24THRUST_300001_SM_1000_NS6detail15normal_iteratorINSD_10device_ptrIfEEEEjS9_fNS7_10__identityEEEvT0_PT3_T1_NS0_13GridEvenShareISN_EET2_T4_E12temp_storage+32];
	add.f32 	%f283, %f282, %f281;
	selp.f32 	%f284, %f283, %f281, %p45;
	setp.gt.u32 	%p46, %r6, 160;
	ld.shared.f32 	%f285, [_ZZN3cub18CUB_300001_SM_10006detail6reduce18DeviceReduceKernelINS2_10policy_hubIfjN4cuda3std3__44plusIfEEE10Policy1000EN6thrust24THRUST_300001_SM_1000_NS6detail15normal_iteratorINSD_10device_ptrIfEEEEjS9_fNS7_10__identityEEEvT0_PT3_T1_NS0_13GridEvenShareISN_EET2_T4_E12temp_storage+36];
	add.f32 	%f286, %f285, %f284;
	selp.f32 	%f287, %f286, %f284, %p46;
	setp.gt.u32 	%p47, %r6, 192;
	ld.shared.f32 	%f288, [_ZZN3cub18CUB_300001_SM_10006detail6reduce18DeviceReduceKernelINS2_10policy_hubIfjN4cuda3std3__44plusIfEEE10Policy1000EN6thrust24THRUST_300001_SM_1000_NS6detail15normal_iteratorINSD_10device_ptrIfEEEEjS9_fNS7_10__identityEEEvT0_PT3_T1_NS0_13GridEvenShareISN_EET2_T4_E12temp_storage+40];
	add.f32 	%f289, %f288, %f287;
	selp.f32 	%f290, %f289, %f287, %p47;
	setp.gt.u32 	%p48, %r6, 224;
	ld.shared.f32 	%f291, [_ZZN3cub18CUB_300001_SM_10006detail6reduce18DeviceReduceKernelINS2_10policy_hubIfjN4cuda3std3__44plusIfEEE10Policy1000EN6thrust24THRUST_300001_SM_1000_NS6detail15normal_iteratorINSD_10device_ptrIfEEEEjS9_fNS7_10__identityEEEvT0_PT3_T1_NS0_13GridEvenShareISN_EET2_T4_E12temp_storage+44];
	add.f32 	%f292, %f291, %f290;
	selp.f32 	%f293, %f292, %f290, %p48;
	setp.gt.u32 	%p49, %r6, 256;
	ld.shared.f32 	%f294, [_ZZN3cub18CUB_300001_SM_10006detail6reduce18DeviceReduceKernelINS2_10policy_hubIfjN4cuda3std3__44plusIfEEE10Policy1000EN6thrust24THRUST_300001_SM_1000_NS6detail15normal_iteratorINSD_10device_ptrIfEEEEjS9_fNS7_10__identityEEEvT0_PT3_T1_NS0_13GridEvenShareISN_EET2_T4_E12temp_storage+48];
	add.f32 	%f295, %f294, %f293;
	selp.f32 	%f296, %f295, %f293, %p49;
	setp.gt.u32 	%p50, %r6, 288;
	ld.shared.f32 	%f297, [_ZZN3cub18CUB_300001_SM_10006detail6reduce18DeviceReduceKernelINS2_10policy_hubIfjN4cuda3std3__44plusIfEEE10Policy1000EN6thrust24THRUST_300001_SM_1000_NS6detail15normal_iteratorINSD_10device_ptrIfEEEEjS9_fNS7_10__identityEEEvT0_PT3_T1_NS0_13GridEvenShareISN_EET2_T4_E12temp_storage+52];
	add.f32 	%f298, %f297, %f296;
	selp.f32 	%f299, %f298, %f296, %p50;
	setp.gt.u32 	%p51, %r6, 320;
	ld.shared.f32 	%f300, [_ZZN3cub18CUB_300001_SM_10006detail6reduce18DeviceReduceKernelINS2_10policy_hubIfjN4cuda3std3__44plusIfEEE10Policy1000EN6thrust24THRUST_300001_SM_1000_NS6detail15normal_iteratorINSD_10device_ptrIfEEEEjS9_fNS7_10__identityEEEvT0_PT3_T1_NS0_13GridEvenShareISN_EET2_T4_E12temp_storage+56];
	add.f32 	%f301, %f300, %f299;
	selp.f32 	%f302, %f301, %f299, %p51;
	setp.gt.u32 	%p52, %r6, 352;
	ld.shared.f32 	%f303, [_ZZN3cub18CUB_300001_SM_10006detail6reduce18DeviceReduceKernelINS2_10policy_hubIfjN4cuda3std3__44plusIfEEE10Policy1000EN6thrust24THRUST_300001_SM_1000_NS6detail15normal_iteratorINSD_10device_ptrIfEEEEjS9_fNS7_10__identityEEEvT0_PT3_T1_NS0_13GridEvenShareISN_EET2_T4_E12temp_storage+60];
	add.f32 	%f304, %f303, %f302;
	selp.f32 	%f305, %f304, %f302, %p52;
	setp.gt.u32 	%p53, %r6, 384;
	ld.shared.f32 	%f306, [_ZZN3cub18CUB_300001_SM_10006detail6reduce18DeviceReduceKernelINS2_10policy_hubIfjN4cuda3std3__44plusIfEEE10Policy1000EN6thrust24THRUST_300001_SM_1000_NS6detail15normal_iteratorINSD_10device_ptrIfEEEEjS9_fNS7_10__identityEEEvT0_PT3_T1_NS0_13GridEvenShareISN_EET2_T4_E12temp_storage+64];
	add.f32 	%f307, %f306, %f305;
	selp.f32 	%f308, %f307, %f305, %p53;
	setp.gt.u32 	%p54, %r6, 416;
	ld.shared.f32 	%f309, [_ZZN3cub18CUB_300001_SM_10006detail6reduce18DeviceReduceKernelINS2_10policy_hubIfjN4cuda3std3__44plusIfEEE10Policy1000EN6thrust24THRUST_300001_SM_1000_NS6detail15normal_iteratorINSD_10device_ptrIfEEEEjS9_fNS7_10__identityEEEvT0_PT3_T1_NS0_13GridEvenShareISN_EET2_T4_E12temp_storage+68];
	add.f32 	%f310, %f309, %f308;
	selp.f32 	%f311, %f310, %f308, %p54;
	setp.gt.u32 	%p55, %r6, 448;
	ld.shared.f32 	%f312, [_ZZN3cub18CUB_300001_SM_10006detail6reduce18DeviceReduceKernelINS2_10policy_hubIfjN4cuda3std3__44plusIfEEE10Policy1000EN6thrust24THRUST_300001_SM_1000_NS6detail15normal_iteratorINSD_10device_ptrIfEEEEjS9_fNS7_10__identityEEEvT0_PT3_T1_NS0_13GridEvenShareISN_EET2_T4_E12temp_storage+72];
	add.f32 	%f313, %f312, %f311;
	selp.f32 	%f314, %f313, %f311, %p55;
	setp.gt.u32 	%p56, %r6, 480;
	ld.shared.f32 	%f315, [_ZZN3cub18CUB_300001_SM_10006detail6reduce18DeviceReduceKernelINS2_10policy_hubIfjN4cuda3std3__44plusIfEEE10Policy1000EN6thrust24THRUST_300001_SM_1000_NS6detail15normal_iteratorINSD_10device_ptrIfEEEEjS9_fNS7_10__identityEEEvT0_PT3_T1_NS0_13GridEvenShareISN_EET2_T4_E12temp_storage+76];
	add.f32 	%f316, %f315, %f314;
	selp.f32 	%f379, %f316, %f314, %p56;
	bra.uni 	$L__BB4_48;
$L__BB4_26:
	mov.u32 	%r35, %tid.x;
	add.s32 	%r72, %r35, %r270;
	mul.wide.u32 	%rd4, %r72, 4;
	add.s64 	%rd5, %rd1, %rd4;
	ld.global.f32 	%f41, [%rd5];
	ld.global.f32 	%f42, [%rd5+2048];
	ld.global.f32 	%f43, [%rd5+4096];
	ld.global.f32 	%f44, [%rd5+6144];
	ld.global.f32 	%f45, [%rd5+8192];
	ld.global.f32 	%f46, [%rd5+10240];
	ld.global.f32 	%f47, [%rd5+12288];
	ld.global.f32 	%f48, [%rd5+14336];
	ld.global.f32 	%f49, [%rd5+16384];
	ld.global.f32 	%f50, [%rd5+18432];
	ld.global.f32 	%f51, [%rd5+20480];
	ld.global.f32 	%f52, [%rd5+22528];
	ld.global.f32 	%f53, [%rd5+24576];
	ld.global.f32 	%f54, [%rd5+26624];
	ld.global.f32 	%f55, [%rd5+28672];
	ld.global.f32 	%f56, [%rd5+30720];
	add.f32 	%f57, %f41, %f42;
	add.f32 	%f58, %f43, %f44;
	add.f32 	%f59, %f45, %f46;
	add.f32 	%f60, %f47, %f48;
	add.f32 	%f61, %f49, %f50;
	add.f32 	%f62, %f51, %f52;
	add.f32 	%f63, %f53, %f54;
	add.f32 	%f64, %f55, %f56;
	add.f32 	%f65, %f57, %f58;
	add.f32 	%f66, %f59, %f60;
	add.f32 	%f67, %f61, %f62;
	add.f32 	%f68, %f63, %f64;
	add.f32 	%f69, %f65, %f66;
	add.f32 	%f70, %f67, %f68;
	add.f32 	%f378, %f69, %f70;
	setp.lt.u32 	%p2, %r6, %r4;
	@%p2 bra 	$L__BB4_44;
	add.s32 	%r36, %r4, %r270;
	not.b32 	%r74, %r35;
	add.s32 	%r75, %r74, %r1;
	sub.s32 	%r76, %r75, %r4;
	sub.s32 	%r267, %r76, %r270;
	add.s32 	%r77, %r36, %r35;
	add.s32 	%r266, %r77, 4096;
	mov.b32 	%r269, 0;
	mov.u32 	%r268, %r36;
$L__BB4_28:
	add.s32 	%r270, %r270, %r4;
	add.s32 	%r79, %r1, -8192;
	setp.gt.u32 	%p3, %r270, %r79;
	@%p3 bra 	$L__BB4_30;
	add.s32 	%r80, %r35, %r270;
	mul.wide.u32 	%rd6, %r80, 4;
	add.s64 	%rd7, %rd1, %rd6;
	ld.global.f32 	%f71, [%rd7];
	ld.global.f32 	%f72, [%rd7+2048];
	ld.global.f32 	%f73, [%rd7+4096];
	ld.global.f32 	%f74, [%rd7+6144];
	ld.global.f32 	%f75, [%rd7+8192];
	ld.global.f32 	%f76, [%rd7+10240];
	ld.global.f32 	%f77, [%rd7+12288];
	ld.global.f32 	%f78, [%rd7+14336];
	ld.global.f32 	%f79, [%rd7+16384];
	ld.global.f32 	%f80, [%rd7+18432];
	ld.global.f32 	%f81, [%rd7+20480];
	ld.global.f32 	%f82, [%rd7+22528];
	ld.global.f32 	%f83, [%rd7+24576];
	ld.global.f32 	%f84, [%rd7+26624];
	ld.global.f32 	%f85, [%rd7+28672];
	ld.global.f32 	%f86, [%rd7+30720];
	add.f32 	%f87, %f378, %f71;
	add.f32 	%f88, %f72, %f73;
	add.f32 	%f89, %f74, %f75;
	add.f32 	%f90, %f76, %f77;
	add.f32 	%f91, %f78, %f79;
	add.f32 	%f92, %f80, %f81;
	add.f32 	%f93, %f82, %f83;
	add.f32 	%f94, %f84, %f85;
	add.f32 	%f95, %f87, %f88;
	add.f32 	%f96, %f89, %f90;
	add.f32 	%f97, %f91, %f92;
	add.f32 	%f98, %f93, %f94;
	add.f32 	%f99, %f95, %f96;
	add.f32 	%f100, %f97, %f98;
	add.f32 	%f101, %f99, %f100;
	add.f32 	%f378, %f101, %f86;
	sub.s32 	%r81, %r1, %r270;
	setp.lt.u32 	%p4, %r81, %r4;
	add.s32 	%r269, %r269, 1;
	add.s32 	%r268, %r268, %r4;
	sub.s32 	%r267, %r267, %r4;
	add.s32 	%r266, %r266, %r4;
	@%p4 bra 	$L__BB4_44;
	bra.uni 	$L__BB4_28;
$L__BB4_30:
	setp.le.u32 	%p5, %r1, %r270;
	sub.s32 	%r83, %r1, %r270;
	setp.ge.s32 	%p6, %r35, %r83;
	or.pred  	%p7, %p5, %p6;
	@%p7 bra 	$L__BB4_44;
	not.b32 	%r85, %r35;
	add.s32 	%r86, %r1, %r85;
	sub.s32 	%r87, %r86, %r36;
	mul.lo.s32 	%r88, %r2, %r269;
	shl.b32 	%r89, %r88, 13;
	sub.s32 	%r90, %r87, %r89;
	shr.u32 	%r91, %r90, 9;
	add.s32 	%r49, %r91, 1;
	and.b32  	%r50, %r49, 15;
	setp.lt.u32 	%p8, %r90, 7680;
	mov.u32 	%r275, %r35;
	@%p8 bra 	$L__BB4_35;
	or.b32  	%r273, %r35, 4096;
	shr.u32 	%r92, %r267, 9;
	add.s32 	%r93, %r92, 1;
	and.b32  	%r94, %r93, 16777200;
	neg.s32 	%r271, %r94;
$L__BB4_33:
	.pragma "nounroll";
	add.s32 	%r95, %r266, -4096;
	mul.wide.u32 	%rd8, %r95, 4;
	add.s64 	%rd9, %rd1, %rd8;
	ld.global.f32 	%f103, [%rd9];
	add.f32 	%f104, %f378, %f103;
	add.s32 	%r96, %r266, -3584;
	mul.wide.u32 	%rd10, %r96, 4;
	add.s64 	%rd11, %rd1, %rd10;
	ld.global.f32 	%f105, [%rd11];
	add.f32 	%f106, %f104, %f105;
	add.s32 	%r97, %r266, -3072;
	mul.wide.u32 	%rd12, %r97, 4;
	add.s64 	%rd13, %rd1, %rd12;
	ld.global.f32 	%f107, [%rd13];
	add.f32 	%f108, %f106, %f107;
	add.s32 	%r98, %r266, -2560;
	mul.wide.u32 	%rd14, %r98, 4;
	add.s64 	%rd15, %rd1, %rd14;
	ld.global.f32 	%f109, [%rd15];
	add.f32 	%f110, %f108, %f109;
	add.s32 	%r99, %r266, -2048;
	mul.wide.u32 	%rd16, %r99, 4;
	add.s64 	%rd17, %rd1, %rd16;
	ld.global.f32 	%f111, [%rd17];
	add.f32 	%f112, %f110, %f111;
	add.s32 	%r100, %r266, -1536;
	mul.wide.u32 	%rd18, %r100, 4;
	add.s64 	%rd19, %rd1, %rd18;
	ld.global.f32 	%f113, [%rd19];
	add.f32 	%f114, %f112, %f113;
	add.s32 	%r101, %r266, -1024;
	mul.wide.u32 	%rd20, %r101, 4;
	add.s64 	%rd21, %rd1, %rd20;
	ld.global.f32 	%f115, [%rd21];
	add.f32 	%f116, %f114, %f115;
	add.s32 	%r102, %r266, 3584;
	add.s32 	%r103, %r266, -512;
	mul.wide.u32 	%rd22, %r103, 4;
	add.s64 	%rd23, %rd1, %rd22;
	ld.global.f32 	%f117, [%rd23];
	add.f32 	%f118, %f116, %f117;
	mul.wide.u32 	%rd24, %r266, 4;
	add.s64 	%rd25, %rd1, %rd24;
	ld.global.f32 	%f119, [%rd25];
	add.f32 	%f120, %f118, %f119;
	add.s32 	%r104, %r266, 512;
	mul.wide.u32 	%rd26, %r104, 4;
	add.s64 	%rd27, %rd1, %rd26;
	ld.global.f32 	%f121, [%rd27];
	add.f32 	%f122, %f120, %f121;
	add.s32 	%r105, %r266, 1024;
	mul.wide.u32 	%rd28, %r105, 4;
	add.s64 	%rd29, %rd1, %rd28;
	ld.global.f32 	%f123, [%rd29];
	add.f32 	%f124, %f122, %f123;
	add.s32 	%r106, %r266, 1536;
	mul.wide.u32 	%rd30, %r106, 4;
	add.s64 	%rd31, %rd1, %rd30;
	ld.global.f32 	%f125, [%rd31];
	add.f32 	%f126, %f124, %f125;
	add.s32 	%r107, %r266, 2048;
	mul.wide.u32 	%rd32, %r107, 4;
	add.s64 	%rd33, %rd1, %rd32;
	ld.global.f32 	%f127, [%rd33];
	add.f32 	%f128, %f126, %f127;
	add.s32 	%r108, %r266, 2560;
	mul.wide.u32 	%rd34, %r108, 4;
	add.s64 	%rd35, %rd1, %rd34;
	ld.global.f32 	%f129, [%rd35];
	add.f32 	%f130, %f128, %f129;
	add.s32 	%r109, %r266, 3072;
	mul.wide.u32 	%rd36, %r109, 4;
	add.s64 	%rd37, %rd1, %rd36;
	ld.global.f32 	%f131, [%rd37];
	add.f32 	%f132, %f130, %f131;
	mul.wide.u32 	%rd38, %r102, 4;
	add.s64 	%rd39, %rd1, %rd38;
	ld.global.f32 	%f133, [%rd39];
	add.f32 	%f378, %f132, %f133;
	add.s32 	%r273, %r273, 8192;
	add.s32 	%r266, %r266, 8192;
	add.s32 	%r271, %r271, 16;
	setp.ne.s32 	%p9, %r271, 0;
	@%p9 bra 	$L__BB4_33;
	add.s32 	%r275, %r273, -4096;
$L__BB4_35:
	setp.eq.s32 	%p10, %r50, 0;
	@%p10 bra 	$L__BB4_44;
	and.b32  	%r61, %r49, 7;
	setp.lt.u32 	%p11, %r50, 8;
	@%p11 bra 	$L__BB4_38;
	add.s32 	%r110, %r275, %r270;
	mul.wide.u32 	%rd40, %r110, 4;
	add.s64 	%rd41, %rd1, %rd40;
	ld.global.f32 	%f135, [%rd41];
	add.f32 	%f136, %f378, %f135;
	add.s32 	%r111, %r110, 512;
	mul.wide.u32 	%rd42, %r111, 4;
	add.s64 	%rd43, %rd1, %rd42;
	ld.global.f32 	%f137, [%rd43];
	add.f32 	%f138, %f136, %f137;
	add.s32 	%r112, %r110, 1024;
	mul.wide.u32 	%rd44, %r112, 4;
	add.s64 	%rd45, %rd1, %rd44;
	ld.global.f32 	%f139, [%rd45];
	add.f32 	%f140, %f138, %f139;
	add.s32 	%r113, %r110, 1536;
	mul.wide.u32 	%rd46, %r113, 4;
	add.s64 	%rd47, %rd1, %rd46;
	ld.global.f32 	%f141, [%rd47];
	add.f32 	%f142, %f140, %f141;
	add.s32 	%r114, %r110, 2048;
	mul.wide.u32 	%rd48, %r114, 4;
	add.s64 	%rd49, %rd1, %rd48;
	ld.global.f32 	%f143, [%rd49];
	add.f32 	%f144, %f142, %f143;
	add.s32 	%r115, %r110, 2560;
	mul.wide.u32 	%rd50, %r115, 4;
	add.s64 	%rd51, %rd1, %rd50;
	ld.global.f32 	%f145, [%rd51];
	add.f32 	%f146, %f144, %f145;
	add.s32 	%r116, %r110, 3072;
	mul.wide.u32 	%rd52, %r116, 4;
	add.s64 	%rd53, %rd1, %rd52;
	ld.global.f32 	%f147, [%rd53];
	add.f32 	%f148, %f146, %f147;
	add.s32 	%r117, %r110, 3584;
	mul.wide.u32 	%rd54, %r117, 4;
	add.s64 	%rd55, %rd1, %rd54;
	ld.global.f32 	%f149, [%rd55];
	add.f32 	%f378, %f148, %f149;
	add.s32 	%r275, %r275, 4096;
$L__BB4_38:
	setp.eq.s32 	%p12, %r61, 0;
	@%p12 bra 	$L__BB4_44;
	setp.lt.u32 	%p13, %r61, 4;
	@%p13 bra 	$L__BB4_41;
	add.s32 	%r118, %r275, %r270;
	mul.wide.u32 	%rd56, %r118, 4;
	add.s64 	%rd57, %rd1, %rd56;
	ld.global.f32 	%f151, [%rd57];
	add.f32 	%f152, %f378, %f151;
	add.s32 	%r119, %r118, 512;
	mul.wide.u32 	%rd58, %r119, 4;
	add.s64 	%rd59, %rd1, %rd58;
	ld.global.f32 	%f153, [%rd59];
	add.f32 	%f154, %f152, %f153;
	add.s32 	%r120, %r118, 1024;
	mul.wide.u32 	%rd60, %r120, 4;
	add.s64 	%rd61, %rd1, %rd60;
	ld.global.f32 	%f155, [%rd61];
	add.f32 	%f156, %f154, %f155;
	add.s32 	%r121, %r118, 1536;
	mul.wide.u32 	%rd62, %r121, 4;
	add.s64 	%rd63, %rd1, %rd62;
	ld.global.f32 	%f157, [%rd63];
	add.f32 	%f378, %f156, %f157;
	add.s32 	%r275, %r275, 2048;
$L__BB4_41:
	and.b32  	%r122, %r49, 3;
	setp.eq.s32 	%p14, %r122, 0;
	@%p14 bra 	$L__BB4_44;
	add.s32 	%r278, %r275, %r268;
	cvt.u16.u32 	%rs1, %r267;
	shr.u16 	%rs2, %rs1, 9;
	add.s16 	%rs3, %rs2, 1;
	cvt.u32.u16 	%r123, %rs3;
	and.b32  	%r124, %r123, 3;
	neg.s32 	%r277, %r124;
$L__BB4_43:
	.pragma "nounroll";
	mul.wide.u32 	%rd64, %r278, 4;
	add.s64 	%rd65, %rd1, %rd64;
	ld.global.f32 	%f158, [%rd65];
	add.f32 	%f378, %f378, %f158;
	add.s32 	%r278, %r278, 512;
	add.s32 	%r277, %r277, 1;
	setp.ne.s32 	%p15, %r277, 0;
	@%p15 bra 	$L__BB4_43;
$L__BB4_44:
	// begin inline asm
	mov.u32 %r125, %laneid;
	// end inline asm
	mov.b32 	%r127, %f378;
	mov.b32 	%r128, 1;
	mov.b32 	%r149, 31;
	mov.b32 	%r150, -1;
	// begin inline asm
	shfl.sync.down.b32 %r126, %r127, %r128, %r149, %r150;
	// end inline asm
	setp.gt.s32 	%p16, %r125, 30;
	mov.b32 	%f159, %r126;
	add.f32 	%f160, %f378, %f159;
	selp.f32 	%f161, %f378, %f160, %p16;
	mov.b32 	%r132, %f161;
	mov.b32 	%r133, 2;
	// begin inline asm
	shfl.sync.down.b32 %r131, %r132, %r133, %r149, %r150;
	// end inline asm
	setp.gt.s32 	%p17, %r125, 29;
	mov.b32 	%f162, %r131;
	add.f32 	%f163, %f161, %f162;
	selp.f32 	%f164, %f161, %f163, %p17;
	mov.b32 	%r137, %f164;
	mov.b32 	%r138, 4;
	// begin inline asm
	shfl.sync.down.b32 %r136, %r137, %r138, %r149, %r150;
	// end inline asm
	setp.gt.s32 	%p18, %r125, 27;
	mov.b32 	%f165, %r136;
	add.f32 	%f166, %f164, %f165;
	selp.f32 	%f167, %f164, %f166, %p18;
	mov.b32 	%r142, %f167;
	mov.b32 	%r143, 8;
	// begin inline asm
	shfl.sync.down.b32 %r141, %r142, %r143, %r149, %r150;
	// end inline asm
	setp.gt.s32 	%p19, %r125, 23;
	mov.b32 	%f168, %r141;
	add.f32 	%f169, %f167, %f168;
	selp.f32 	%f170, %f167, %f169, %p19;
	mov.b32 	%r147, %f170;
	mov.b32 	%r148, 16;
	// begin inline asm
	shfl.sync.down.b32 %r146, %r147, %r148, %r149, %r150;
	// end inline asm
	setp.gt.s32 	%p20, %r125, 15;
	mov.b32 	%f171, %r146;
	add.f32 	%f37, %f170, %f171;
	selp.f32 	%f379, %f170, %f37, %p20;
	setp.ne.s32 	%p21, %r125, 0;
	@%p21 bra 	$L__BB4_46;
	shr.u32 	%r151, %r35, 3;
	and.b32  	%r152, %r151, 124;
	mov.u32 	%r153, _ZZN3cub18CUB_300001_SM_10006detail6reduce18DeviceReduceKernelINS2_10policy_hubIfjN4cuda3std3__44plusIfEEE10Policy1000EN6thrust24THRUST_300001_SM_1000_NS6detail15normal_iteratorINSD_10device_ptrIfEEEEjS9_fNS7_10__identityEEEvT0_PT3_T1_NS0_13GridEvenShareISN_EET2_T4_E12temp_storage;
	add.s32 	%r154, %r153, %r152;
	st.shared.f32 	[%r154+16], %f37;
$L__BB4_46:
	bar.sync 	0;
	setp.ne.s32 	%p22, %r35, 0;
	@%p22 bra 	$L__BB4_48;
	ld.shared.f32 	%f172, [_ZZN3cub18CUB_300001_SM_10006detail6reduce18DeviceReduceKernelINS2_10policy_hubIfjN4cuda3std3__44plusIfEEE10Policy1000EN6thrust24THRUST_300001_SM_1000_NS6detail15normal_iteratorINSD_10device_ptrIfEEEEjS9_fNS7_10__identityEEEvT0_PT3_T1_NS0_13GridEvenShareISN_EET2_T4_E12temp_storage+20];
	add.f32 	%f173, %f379, %f172;
	ld.shared.f32 	%f174, [_ZZN3cub18CUB_300001_SM_10006detail6reduce18DeviceReduceKernelINS2_10policy_hubIfjN4cuda3std3__44plusIfEEE10Policy1000EN6thrust24THRUST_300001_SM_1000_NS6detail15normal_iteratorINSD_10device_ptrIfEEEEjS9_fNS7_10__identityEEEvT0_PT3_T1_NS0_13GridEvenShareISN_EET2_T4_E12temp_storage+24];
	add.f32 	%f175, %f173, %f174;
	ld.shared.f32 	%f176, [_ZZN3cub18CUB_300001_SM_10006detail6reduce18DeviceReduceKernelINS2_10policy_hubIfjN4cuda3std3__44plusIfEEE10Policy1000EN6thrust24THRUST_300001_SM_1000_NS6detail15normal_iteratorINSD_10device_ptrIfEEEEjS9_fNS7_10__identityEEEvT0_PT3_T1_NS0_13GridEvenShareISN_EET2_T4_E12temp_storage+28];
	add.f32 	%f177, %f175, %f176;
	ld.shared.f32 	%f178, [_ZZN3cub18CUB_300001_SM_10006detail6reduce18DeviceReduceKernelINS2_10policy_hubIfjN4cuda3std3__44plusIfEEE10Policy1000EN6thrust24THRUST_300001_SM_1000_NS6detail15normal_iteratorINSD_10device_ptrIfEEEEjS9_fNS7_10__identityEEEvT0_PT3_T1_NS0_13GridEvenShareISN_EET2_T4_E12temp_storage+32];
	add.f32 	%f179, %f177, %f178;
	ld.shared.f32 	%f180, [_ZZN3cub18CUB_300001_SM_10006detail6reduce18DeviceReduceKernelINS2_10policy_hubIfjN4cuda3std3__44plusIfEEE10Policy1000EN6thrust24THRUST_300001_SM_1000_NS6detail15normal_iteratorINSD_10device_ptrIfEEEEjS9_fNS7_10__identityEEEvT0_PT3_T1_NS0_13GridEvenShareISN_EET2_T4_E12temp_storage+36];
	add.f32 	%f181, %f179, %f180;
	ld.shared.f32 	%f182, [_ZZN3cub18CUB_300001_SM_10006detail6reduce18DeviceReduceKernelINS2_10policy_hubIfjN4cuda3std3__44plusIfEEE10Policy1000EN6thrust24THRUST_300001_SM_1000_NS6detail15normal_iteratorINSD_10device_ptrIfEEEEjS9_fNS7_10__identityEEEvT0_PT3_T1_NS0_13GridEvenShareISN_EET2_T4_E12temp_storage+40];
	add.f32 	%f183, %f181, %f182;
	ld.shared.f32 	%f184, [_ZZN3cub18CUB_300001_SM_10006detail6reduce18DeviceReduceKernelINS2_10policy_hubIfjN4cuda3std3__44plusIfEEE10Policy1000EN6thrust24THRUST_300001_SM_1000_NS6detail15normal_iteratorINSD_10device_ptrIfEEEEjS9_fNS7_10__identityEEEvT0_PT3_T1_NS0_13GridEvenShareISN_EET2_T4_E12temp_storage+44];
	add.f32 	%f185, %f183, %f184;
	ld.shared.f32 	%f186, [_ZZN3cub18CUB_300001_SM_10006detail6reduce18DeviceReduceKernelINS2_10policy_hubIfjN4cuda3std3__44plusIfEEE10Policy1000EN6thrust24THRUST_300001_SM_1000_NS6detail15normal_iteratorINSD_10device_ptrIfEEEEjS9_fNS7_10__identityEEEvT0_PT3_T1_NS0_13GridEvenShareISN_EET2_T4_E12temp_storage+48];
	add.f32 	%f187, %f185, %f186;
	ld.shared.f32 	%f188, [_ZZN3cub18CUB_300001_SM_10006detail6reduce18DeviceReduceKernelINS2_10policy_hubIfjN4cuda3std3__44plusIfEEE10Policy1000EN6thrust24THRUST_300001_SM_1000_NS6detail15normal_iteratorINSD_10device_ptrIfEEEEjS9_fNS7_10__identityEEEvT0_PT3_T1_NS0_13GridEvenShareISN_EET2_T4_E12temp_storage+52];
	add.f32 	%f189, %f187, %f188;
	ld.shared.f32 	%f190, [_ZZN3cub18CUB_300001_SM_10006detail6reduce18DeviceReduceKernelINS2_10policy_hubIfjN4cuda3std3__44plusIfEEE10Policy1000EN6thrust24THRUST_300001_SM_1000_NS6detail15normal_iteratorINSD_10device_ptrIfEEEEjS9_fNS7_10__identityEEEvT0_PT3_T1_NS0_13GridEvenShareISN_EET2_T4_E12temp_storage+56];
	add.f32 	%f191, %f189, %f190;
	ld.shared.f32 	%f192, [_ZZN3cub18CUB_300001_SM_10006detail6reduce18DeviceReduceKernelINS2_10policy_hubIfjN4cuda3std3__44plusIfEEE10Policy1000EN6thrust24THRUST_300001_SM_1000_NS6detail15normal_iteratorINSD_10device_ptrIfEEEEjS9_fNS7_10__identityEEEvT0_PT3_T1_NS0_13GridEvenShareISN_EET2_T4_E12temp_storage+60];
	add.f32 	%f193, %f191, %f192;
	ld.shared.f32 	%f194, [_ZZN3cub18CUB_300001_SM_10006detail6reduce18DeviceReduceKernelINS2_10policy_hubIfjN4cuda3std3__44plusIfEEE10Policy1000EN6thrust24THRUST_300001_SM_1000_NS6detail15normal_iteratorINSD_10device_ptrIfEEEEjS9_fNS7_10__identityEEEvT0_PT3_T1_NS0_13GridEvenShareISN_EET2_T4_E12temp_storage+64];
	add.f32 	%f195, %f193, %f194;
	ld.shared.f32 	%f196, [_ZZN3cub18CUB_300001_SM_10006detail6reduce18DeviceReduceKernelINS2_10policy_hubIfjN4cuda3std3__44plusIfEEE10Policy1000EN6thrust24THRUST_300001_SM_1000_NS6detail15normal_iteratorINSD_10device_ptrIfEEEEjS9_fNS7_10__identityEEEvT0_PT3_T1_NS0_13GridEvenShareISN_EET2_T4_E12temp_storage+68];
	add.f32 	%f197, %f195, %f196;
	ld.shared.f32 	%f198, [_ZZN3cub18CUB_300001_SM_10006detail6reduce18DeviceReduceKernelINS2_10policy_hubIfjN4cuda3std3__44plusIfEEE10Policy1000EN6thrust24THRUST_300001_SM_1000_NS6detail15normal_iteratorINSD_10device_ptrIfEEEEjS9_fNS7_10__identityEEEvT0_PT3_T1_NS0_13GridEvenShareISN_EET2_T4_E12temp_storage+72];
	add.f32 	%f199, %f197, %f198;
	ld.shared.f32 	%f200, [_ZZN3cub18CUB_300001_SM_10006detail6reduce18DeviceReduceKernelINS2_10policy_hubIfjN4cuda3std3__44plusIfEEE10Policy1000EN6thrust24THRUST_300001_SM_1000_NS6detail15normal_iteratorINSD_10device_ptrIfEEEEjS9_fNS7_10__identityEEEvT0_PT3_T1_NS0_13GridEvenShareISN_EET2_T4_E12temp_storage+76];
	add.f32 	%f379, %f199, %f200;
$L__BB4_48:
	mov.u32 	%r256, %tid.x;
	setp.ne.s32 	%p64, %r256, 0;
	@%p64 bra 	$L__BB4_50;
	ld.param.u64 	%rd129, [_ZN3cub18CUB_300001_SM_10006detail6reduce18DeviceReduceKernelINS2_10policy_hubIfjN4cuda3std3__44plusIfEEE10Policy1000EN6thrust24THRUST_300001_SM_1000_NS6detail15normal_iteratorINSD_10device_ptrIfEEEEjS9_fNS7_10__identityEEEvT0_PT3_T1_NS0_13GridEvenShareISN_EET2_T4__param_1];
	cvta.to.global.u64 	%rd126, %rd129;
	mul.wide.u32 	%rd127, %r3, 4;
	add.s64 	%rd128, %rd126, %rd127;
	st.global.f32 	[%rd128], %f379;
$L__BB4_50:
	ret;

}
	// .globl	_ZN3cub18CUB_300001_SM_10006detail6reduce28DeviceReduceSingleTileKernelINS2_10policy_hubIfjN4cuda3std3__44plusIfEEE10Policy1000EPfSC_iS9_ffNS7_10__identityEEEvT0_T1_T2_T3_T4_T6_
.visible .entry _ZN3cub18CUB_300001_SM_10006detail6reduce28DeviceReduceSingleTileKernelINS2_10policy_hubIfjN4cuda3std3__44plusIfEEE10Policy1000EPfSC_iS9_ffNS7_10__identityEEEvT0_T1_T2_T3_T4_T6_(
	.param .u64 .ptr .align 1 _ZN3cub18CUB_300001_SM_10006detail6reduce28DeviceReduceSingleTileKernelINS2_10policy_hubIfjN4cuda3std3__44plusIfEEE10Policy1000EPfSC_iS9_ffNS7_10__identityEEEvT0_T1_T2_T3_T4_T6__param_0,
	.param .u64 .ptr .align 1 _ZN3cub18CUB_300001_SM_10006detail6reduce28DeviceReduceSingleTileKernelINS2_10policy_hubIfjN4cuda3std3__44plusIfEEE10Policy1000EPfSC_iS9_ffNS7_10__identityEEEvT0_T1_T2_T3_T4_T6__param_1,
	.param .u32 _ZN3cub18CUB_300001_SM_10006detail6reduce28DeviceReduceSingleTileKernelINS2_10policy_hubIfjN4cuda3std3__44plusIfEEE10Policy1000EPfSC_iS9_ffNS7_10__identityEEEvT0_T1_T2_T3_T4_T6__param_2,
	.param .align 1 .b8 _ZN3cub18CUB_300001_SM_10006detail6reduce28DeviceReduceSingleTileKernelINS2_10policy_hubIfjN4cuda3std3__44plusIfEEE10Policy1000EPfSC_iS9_ffNS7_10__identityEEEvT0_T1_T2_T3_T4_T6__param_3[1],
	.param .f32 _ZN3cub18CUB_300001_SM_10006detail6reduce28DeviceReduceSingleTileKernelINS2_10policy_hubIfjN4cuda3std3__44plusIfEEE10Policy1000EPfSC_iS9_ffNS7_10__identityEEEvT0_T1_T2_T3_T4_T6__param_4,
	.param .align 1 .b8 _ZN3cub18CUB_300001_SM_10006detail6reduce28DeviceReduceSingleTileKernelINS2_10policy_hubIfjN4cuda3std3__44plusIfEEE10Policy1000EPfSC_iS9_ffNS7_10__identityEEEvT0_T1_T2_T3_T4_T6__param_5[1]
)
.maxntid 512
.minnctapersm 1
{
	.reg .pred 	%p<113>;
	.reg .b32 	%r<407>;
	.reg .b32 	%f<531>;
	.reg .b64 	%rd<133>;
	// demoted variable
	.shared .align 4 .b8 _ZZN3cub18CUB_300001_SM_10006detail6reduce28DeviceReduceSingleTileKernelINS2_10policy_hubIfjN4cuda3std3__44plusIfEEE10Policy1000EPfSC_iS9_ffNS7_10__identityEEEvT0_T1_T2_T3_T4_T6_E12temp_storage[84];
	ld.param.u64 	%rd16, [_ZN3cub18CUB_300001_SM_10006detail6reduce28DeviceReduceSingleTileKernelINS2_10policy_hubIfjN4cuda3std3__44plusIfEEE10Policy1000EPfSC_iS9_ffNS7_10__identityEEEvT0_T1_T2_T3_T4_T6__param_0];
	ld.param.u64 	%rd17, [_ZN3cub18CUB_300001_SM_10006detail6reduce28DeviceReduceSingleTileKernelINS2_10policy_hubIfjN4cuda3std3__44plusIfEEE10Policy1000EPfSC_iS9_ffNS7_10__identityEEEvT0_T1_T2_T3_T4_T6__param_1];
	ld.param.u32 	%r67, [_ZN3cub18CUB_300001_SM_10006detail6reduce28DeviceReduceSingleTileKernelINS2_10policy_hubIfjN4cuda3std3__44plusIfEEE10Policy1000EPfSC_iS9_ffNS7_10__identityEEEvT0_T1_T2_T3_T4_T6__param_2];
	ld.param.f32 	%f58, [_ZN3cub18CUB_300001_SM_10006detail6reduce28DeviceReduceSingleTileKernelINS2_10policy_hubIfjN4cuda3std3__44plusIfEEE10Policy1000EPfSC_iS9_ffNS7_10__identityEEEvT0_T1_T2_T3_T4_T6__param_4];
	cvta.to.global.u64 	%rd1, %rd17;
	setp.ne.s32 	%p1, %r67, 0;
	@%p1 bra 	$L__BB5_3;
	mov.u32 	%r380, %tid.x;
	setp.ne.s32 	%p112, %r380, 0;
	@%p112 bra 	$L__BB5_74;
	st.global.f32 	[%rd1], %f58;
	bra.uni 	$L__BB5_74;
$L__BB5_3:
	and.b64  	%rd18, %rd16, 7;
	setp.ne.s64 	%p2, %rd18, 0;
	@%p2 bra 	$L__BB5_38;
	setp.gt.s32 	%p57, %r67, 8191;
	@%p57 bra 	$L__BB5_22;
	mov.u32 	%r1, %tid.x;
	setp.ge.s32 	%p74, %r1, %r67;
	mov.f32 	%f509, 0f00000000;
	mov.u32 	%r384, %r1;
	@%p74 bra 	$L__BB5_7;
	mul.wide.u32 	%rd121, %r1, 4;
	add.s64 	%rd120, %rd16, %rd121;
	// begin inline asm
	ld.global.nc.u32 %r300, [%rd120];
	// end inline asm
	mov.b32 	%f509, %r300;
	add.s32 	%r384, %r1, 512;
$L__BB5_7:
	setp.ge.s32 	%p75, %r384, %r67;
	@%p75 bra 	$L__BB5_13;
	not.b32 	%r301, %r384;
	add.s32 	%r4, %r67, %r301;
	and.b32  	%r302, %r4, 1536;
	setp.eq.s32 	%p76, %r302, 1536;
	@%p76 bra 	$L__BB5_11;
	mul.wide.u32 	%rd122, %r384, 4;
	add.s64 	%rd129, %rd16, %rd122;
	shr.u32 	%r303, %r4, 9;
	add.s32 	%r304, %r303, 1;
	and.b32  	%r305, %r304, 3;
	neg.s32 	%r382, %r305;
$L__BB5_10:
	.pragma "nounroll";
	// begin inline asm
	ld.global.nc.u32 %r306, [%rd129];
	// end inline asm
	mov.b32 	%f395, %r306;
	add.f32 	%f509, %f509, %f395;
	add.s32 	%r384, %r384, 512;
	add.s64 	%rd129, %rd129, 2048;
	add.s32 	%r382, %r382, 1;
	setp.ne.s32 	%p77, %r382, 0;
	@%p77 bra 	$L__BB5_10;
$L__BB5_11:
	setp.lt.u32 	%p78, %r4, 1536;
	@%p78 bra 	$L__BB5_13;
$L__BB5_12:
	mul.wide.s32 	%rd128, %r384, 4;
	add.s64 	%rd124, %rd16, %rd128;
	// begin inline asm
	ld.global.nc.u32 %r307, [%rd124];
	// end inline asm
	mov.b32 	%f396, %r307;
	add.f32 	%f397, %f509, %f396;
	add.s64 	%rd125, %rd124, 2048;
	// begin inline asm
	ld.global.nc.u32 %r308, [%rd125];
	// end inline asm
	mov.b32 	%f398, %r308;
	add.f32 	%f399, %f397, %f398;
	add.s64 	%rd126, %rd124, 4096;
	// begin inline asm
	ld.global.nc.u32 %r309, [%rd126];
	// end inline asm
	mov.b32 	%f400, %r309;
	add.f32 	%f401, %f399, %f400;
	add.s64 	%rd127, %rd124, 6144;
	// begin inline asm
	ld.global.nc.u32 %r310, [%rd127];
	// end inline asm
	mov.b32 	%f402, %r310;
	add.f32 	%f509, %f401, %f402;
	add.s32 	%r384, %r384, 2048;
	setp.lt.s32 	%p79, %r384, %r67;
	@%p79 bra 	$L__BB5_12;
$L__BB5_13:
	setp.lt.s32 	%p80, %r67, 512;
	@%p80 bra 	$L__BB5_18;
	// begin inline asm
	mov.u32 %r349, %laneid;
	// end inline asm
	mov.b32 	%r351, %f509;
	mov.b32 	%r352, 1;
	mov.b32 	%r373, 31;
	mov.b32 	%r374, -1;
	// begin inline asm
	shfl.sync.down.b32 %r350, %r351, %r352, %r373, %r374;
	// end inline asm
	setp.gt.s32 	%p104, %r349, 30;
	mov.b32 	%f461, %r350;
	add.f32 	%f462, %f509, %f461;
	selp.f32 	%f463, %f509, %f462, %p104;
	mov.b32 	%r356, %f463;
	mov.b32 	%r357, 2;
	// begin inline asm
	shfl.sync.down.b32 %r355, %r356, %r357, %r373, %r374;
	// end inline asm
	setp.gt.s32 	%p105, %r349, 29;
	mov.b32 	%f464, %r355;
	add.f32 	%f465, %f463, %f464;
	selp.f32 	%f466, %f463, %f465, %p105;
	mov.b32 	%r361, %f466;
	mov.b32 	%r362, 4;
	// begin inline asm
	shfl.sync.down.b32 %r360, %r361, %r362, %r373, %r374;
	// end inline asm
	setp.gt.s32 	%p106, %r349, 27;
	mov.b32 	%f467, %r360;
	add.f32 	%f468, %f466, %f467;
	selp.f32 	%f469, %f466, %f468, %p106;
	mov.b32 	%r366, %f469;
	mov.b32 	%r367, 8;
	// begin inline asm
	shfl.sync.down.b32 %r365, %r366, %r367, %r373, %r374;
	// end inline asm
	setp.gt.s32 	%p107, %r349, 23;
	mov.b32 	%f470, %r365;
	add.f32 	%f471, %f469, %f470;
	selp.f32 	%f472, %f469, %f471, %p107;
	mov.b32 	%r371, %f472;
	mov.b32 	%r372, 16;
	// begin inline asm
	shfl.sync.down.b32 %r370, %r371, %r372, %r373, %r374;
	// end inline asm
	setp.gt.s32 	%p108, %r349, 15;
	mov.b32 	%f473, %r370;
	add.f32 	%f10, %f472, %f473;
	selp.f32 	%f530, %f472, %f10, %p108;
	setp.ne.s32 	%p109, %r349, 0;
	@%p109 bra 	$L__BB5_16;
	shr.u32 	%r375, %r1, 3;
	and.b32  	%r376, %r375, 124;
	mov.u32 	%r377, _ZZN3cub18CUB_300001_SM_10006detail6reduce28DeviceReduceSingleTileKernelINS2_10policy_hubIfjN4cuda3std3__44plusIfEEE10Policy1000EPfSC_iS9_ffNS7_10__identityEEEvT0_T1_T2_T3_T4_T6_E12temp_storage;
	add.s32 	%r378, %r377, %r376;
	st.shared.f32 	[%r378+16], %f10;
$L__BB5_16:
	bar.sync 	0;
	setp.ne.s32 	%p110, %r1, 0;
	@%p110 bra 	$L__BB5_72;
	ld.shared.f32 	%f474, [_ZZN3cub18CUB_300001_SM_10006detail6reduce28DeviceReduceSingleTileKernelINS2_10policy_hubIfjN4cuda3std3__44plusIfEEE10Policy1000EPfSC_iS9_ffNS7_10__identityEEEvT0_T1_T2_T3_T4_T6_E12temp_storage+20];
	add.f32 	%f475, %f530, %f474;
	ld.shared.f32 	%f476, [_ZZN3cub18CUB_300001_SM_10006detail6reduce28DeviceReduceSingleTileKernelINS2_10policy_hubIfjN4cuda3std3__44plusIfEEE10Policy1000EPfSC_iS9_ffNS7_10__identityEEEvT0_T1_T2_T3_T4_T6_E12temp_storage+24];
	add.f32 	%f477, %f475, %f476;
	ld.shared.f32 	%f478, [_ZZN3cub18CUB_300001_SM_10006detail6reduce28DeviceReduceSingleTileKernelINS2_10policy_hubIfjN4cuda3std3__44plusIfEEE10Policy1000EPfSC_iS9_ffNS7_10__identityEEEvT0_T1_T2_T3_T4_T6_E12temp_storage+28];
	add.f32 	%f479, %f477, %f478;
	ld.shared.f32 	%f480, [_ZZN3cub18CUB_300001_SM_10006detail6reduce28DeviceReduceSingleTileKernelINS2_10policy_hubIfjN4cuda3std3__44plusIfEEE10Policy1000EPfSC_iS9_ffNS7_10__identityEEEvT0_T1_T2_T3_T4_T6_E12temp_storage+32];
	add.f32 	%f481, %f479, %f480;
	ld.shared.f32 	%f482, [_ZZN3cub18CUB_300001_SM_10006detail6reduce28DeviceReduceSingleTileKernelINS2_10policy_hubIfjN4cuda3std3__44plusIfEEE10Policy1000EPfSC_iS9_ffNS7_10__identityEEEvT0_T1_T2_T3_T4_T6_E12temp_storage+36];
	add.f32 	%f483, %f481, %f482;
	ld.shared.f32 	%f484, [_ZZN3cub18CUB_300001_SM_10006detail6reduce28DeviceReduceSingleTileKernelINS2_10policy_hubIfjN4cuda3std3__44plusIfEEE10Policy1000EPfSC_iS9_ffNS7_10__identityEEEvT0_T1_T2_T3_T4_T6_E12temp_storage+40];
	add.f32 	%f485, %f483, %f484;
	ld.shared.f32 	%f486, [_ZZN3cub18CUB_300001_SM_10006detail6reduce28DeviceReduceSingleTileKernelINS2_10policy_hubIfjN4cuda3std3__44plusIfEEE10Policy1000EPfSC_iS9_ffNS7_10__identityEEEvT0_T1_T2_T3_T4_T6_E12temp_storage+44];
	add.f32 	%f487, %f485, %f486;
	ld.shared.f32 	%f488, [_ZZN3cub18CUB_300001_SM_10006detail6reduce28DeviceReduceSingleTileKernelINS2_10policy_hubIfjN4cuda3std3__44plusIfEEE10Policy1000EPfSC_iS9_ffNS7_10__identityEEEvT0_T1_T2_T3_T4_T6_E12temp_storage+48];
	add.f32 	%f489, %f487, %f488;
	ld.shared.f32 	%f490, [_ZZN3cub18CUB_300001_SM_10006detail6reduce28DeviceReduceSingleTileKernelINS2_10policy_hubIfjN4cuda3std3__44plusIfEEE10Policy1000EPfSC_iS9_ffNS7_10__identityEEEvT0_T1_T2_T3_T4_T6_E12temp_storage+52];
	add.f32 	%f491, %f489, %f490;
	ld.shared.f32 	%f492, [_ZZN3cub18CUB_300001_SM_10006detail6reduce28DeviceReduceSingleTileKernelINS2_10policy_hubIfjN4cuda3std3__44plusIfEEE10Policy1000EPfSC_iS9_ffNS7_10__identityEEEvT0_T1_T2_T3_T4_T6_E12temp_storage+56];
	add.f32 	%f493, %f491, %f492;
	ld.shared.f32 	%f494, [_ZZN3cub18CUB_300001_SM_10006detail6reduce28DeviceReduceSingleTileKernelINS2_10policy_hubIfjN4cuda3std3__44plusIfEEE10Policy1000EPfSC_iS9_ffNS7_10__identityEEEvT0_T1_T2_T3_T4_T6_E12temp_storage+60];
	add.f32 	%f495, %f493, %f494;
	ld.shared.f32 	%f496, [_ZZN3cub18CUB_300001_SM_10006detail6reduce28DeviceReduceSingleTileKernelINS2_10policy_hubIfjN4cuda3std3__44plusIfEEE10Policy1000EPfSC_iS9_ffNS7_10__identityEEEvT0_T1_T2_T3_T4_T6_E12temp_storage+64];
	add.f32 	%f497, %f495, %f496;
	ld.shared.f32 	%f498, [_ZZN3cub18CUB_300001_SM_10006detail6reduce28DeviceReduceSingleTileKernelINS2_10policy_hubIfjN4cuda3std3__44plusIfEEE10Policy1000EPfSC_iS9_ffNS7_10__identityEEEvT0_T1_T2_T3_T4_T6_E12temp_storage+68];
	add.f32 	%f499, %f497, %f498;
	ld.shared.f32 	%f500, [_ZZN3cub18CUB_300001_SM_10006detail6reduce28DeviceReduceSingleTileKernelINS2_10policy_hubIfjN4cuda3std3__44plusIfEEE10Policy1000EPfSC_iS9_ffNS7_10__identityEEEvT0_T1_T2_T3_T4_T6_E12temp_storage+72];
	add.f32 	%f501, %f499, %f500;
	ld.shared.f32 	%f502, [_ZZN3cub18CUB_300001_SM_10006detail6reduce28DeviceReduceSingleTileKernelINS2_10policy_hubIfjN4cuda3std3__44plusIfEEE10Policy1000EPfSC_iS9_ffNS7_10__identityEEEvT0_T1_T2_T3_T4_T6_E12temp_storage+76];
	add.f32 	%f530, %f501, %f502;
	bra.uni 	$L__BB5_72;
$L__BB5_18:
	// begin inline asm
	mov.u32 %r311, %laneid;
	// end inline asm
	and.b32  	%r337, %r1, 992;
	add.s32 	%r338, %r337, 32;
	setp.gt.s32 	%p81, %r338, %r67;
	not.b32 	%r339, %r337;
	add.s32 	%r340, %r67, %r339;
	selp.b32 	%r335, %r340, 31, %p81;
	mov.b32 	%r313, %f509;
	mov.b32 	%r314, 1;
	mov.b32 	%r336, -1;
	// begin inline asm
	shfl.sync.down.b32 %r312, %r313, %r314, %r335, %r336;
	// end inline asm
	setp.lt.s32 	%p82, %r311, %r335;
	mov.b32 	%f403, %r312;
	add.f32 	%f404, %f509, %f403;
	selp.f32 	%f405, %f404, %f509, %p82;
	mov.b32 	%r318, %f405;
	mov.b32 	%r319, 2;
	// begin inline asm
	shfl.sync.down.b32 %r317, %r318, %r319, %r335, %r336;
	// end inline asm
	add.s32 	%r341, %r311, 2;
	setp.gt.s32 	%p83, %r341, %r335;
	mov.b32 	%f406, %r317;
	add.f32 	%f407, %f405, %f406;
	selp.f32 	%f408, %f405, %f407, %p83;
	mov.b32 	%r323, %f408;
	mov.b32 	%r324, 4;
	// begin inline asm
	shfl.sync.down.b32 %r322, %r323, %r324, %r335, %r336;
	// end inline asm
	add.s32 	%r342, %r311, 4;
	setp.gt.s32 	%p84, %r342, %r335;
	mov.b32 	%f409, %r322;
	add.f32 	%f410, %f408, %f409;
	selp.f32 	%f411, %f408, %f410, %p84;
	mov.b32 	%r328, %f411;
	mov.b32 	%r329, 8;
	// begin inline asm
	shfl.sync.down.b32 %r327, %r328, %r329, %r335, %r336;
	// end inline asm
	add.s32 	%r343, %r311, 8;
	setp.gt.s32 	%p85, %r343, %r335;
	mov.b32 	%f412, %r327;
	add.f32 	%f413, %f411, %f412;
	selp.f32 	%f414, %f411, %f413, %p85;
	mov.b32 	%r333, %f414;
	mov.b32 	%r334, 16;
	// begin inline asm
	shfl.sync.down.b32 %r332, %r333, %r334, %r335, %r336;
	// end inline asm
	add.s32 	%r344, %r311, 16;
	setp.gt.s32 	%p86, %r344, %r335;
	mov.b32 	%f415, %r332;
	add.f32 	%f416, %f414, %f415;
	selp.f32 	%f530, %f414, %f416, %p86;
	setp.ne.s32 	%p87, %r311, 0;
	@%p87 bra 	$L__BB5_20;
	shr.u32 	%r345, %r1, 3;
	and.b32  	%r346, %r345, 124;
	mov.u32 	%r347, _ZZN3cub18CUB_300001_SM_10006detail6reduce28DeviceReduceSingleTileKernelINS2_10policy_hubIfjN4cuda3std3__44plusIfEEE10Policy1000EPfSC_iS9_ffNS7_10__identityEEEvT0_T1_T2_T3_T4_T6_E12temp_storage;
	add.s32 	%r348, %r347, %r346;
	st.shared.f32 	[%r348+16], %f530;
$L__BB5_20:
	bar.sync 	0;
	setp.ne.s32 	%p88, %r1, 0;
	@%p88 bra 	$L__BB5_72;
	setp.gt.s32 	%p89, %r67, 32;
	ld.shared.f32 	%f417, [_ZZN3cub18CUB_300001_SM_10006detail6reduce28DeviceReduceSingleTileKernelINS2_10policy_hubIfjN4cuda3std3__44plusIfEEE10Policy1000EPfSC_iS9_ffNS7_10__identityEEEvT0_T1_T2_T3_T4_T6_E12temp_storage+20];
	add.f32 	%f418, %f530, %f417;
	selp.f32 	%f419, %f418, %f530, %p89;
	setp.gt.s32 	%p90, %r67, 64;
	ld.shared.f32 	%f420, [_ZZN3cub18CUB_300001_SM_10006detail6reduce28DeviceReduceSingleTileKernelINS2_10policy_hubIfjN4cuda3std3__44plusIfEEE10Policy1000EPfSC_iS9_ffNS7_10__identityEEEvT0_T1_T2_T3_T4_T6_E12temp_storage+24];
	add.f32 	%f421, %f420, %f419;
	selp.f32 	%f422, %f421, %f419, %p90;
	setp.gt.s32 	%p91, %r67, 96;
	ld.shared.f32 	%f423, [_ZZN3cub18CUB_300001_SM_10006detail6reduce28DeviceReduceSingleTileKernelINS2_10policy_hubIfjN4cuda3std3__44plusIfEEE10Policy1000EPfSC_iS9_ffNS7_10__identityEEEvT0_T1_T2_T3_T4_T6_E12temp_storage+28];
	add.f32 	%f424, %f423, %f422;
	selp.f32 	%f425, %f424, %f422, %p91;
	setp.gt.s32 	%p92, %r67, 128;
	ld.shared.f32 	%f426, [_ZZN3cub18CUB_300001_SM_10006detail6reduce28DeviceReduceSingleTileKernelINS2_10policy_hubIfjN4cuda3std3__44plusIfEEE10Policy1000EPfSC_iS9_ffNS7_10__identityEEEvT0_T1_T2_T3_T4_T6_E12temp_storage+32];
	add.f32 	%f427, %f426, %f425;
	selp.f32 	%f428, %f427, %f425, %p92;
	setp.gt.s32 	%p93, %r67, 160;
	ld.shared.f32 	%f429, [_ZZN3cub18CUB_300001_SM_10006detail6reduce28DeviceReduceSingleTileKernelINS2_10policy_hubIfjN4cuda3std3__44plusIfEEE10Policy1000EPfSC_iS9_ffNS7_10__identityEEEvT0_T1_T2_T3_T4_T6_E12temp_storage+36];
	add.f32 	%f430, %f429, %f428;
	selp.f32 	%f431, %f430, %f428, %p93;
	setp.gt.s32 	%p94, %r67, 192;
	ld.shared.f32 	%f432, [_ZZN3cub18CUB_300001_SM_10006detail6reduce28DeviceReduceSingleTileKernelINS2_10policy_hubIfjN4cuda3std3__44plusIfEEE10Policy1000EPfSC_iS9_ffNS7_10__identityEEEvT0_T1_T2_T3_T4_T6_E12temp_storage+40];
	add.f32 	%f433, %f432, %f431;
	selp.f32 	%f434, %f433, %f431, %p94;
	setp.gt.s32 	%p95, %r67, 224;
	ld.shared.f32 	%f435, [_ZZN3cub18CUB_300001_SM_10006detail6reduce28DeviceReduceSingleTileKernelINS2_10policy_hubIfjN4cuda3std3__44plusIfEEE10Policy1000EPfSC_iS9_ffNS7_10__identityEEEvT0_T1_T2_T3_T4_T6_E12temp_storage+44];
	add.f32 	%f436, %f435, %f434;
	selp.f32 	%f437, %f436, %f434, %p95;
	setp.gt.s32 	%p96, %r67, 256;
	ld.shared.f32 	%f438, [_ZZN3cub18CUB_300001_SM_10006detail6reduce28DeviceReduceSingleTileKernelINS2_10policy_hubIfjN4cuda3std3__44plusIfEEE10Policy1000EPfSC_iS9_ffNS7_10__identityEEEvT0_T1_T2_T3_T4_T6_E12temp_storage+48];
	add.f32 	%f439, %f438, %f437;
	selp.f32 	%f440, %f439, %f437, %p96;
	setp.gt.s32 	%p97, %r67, 288;
	ld.shared.f32 	%f441, [_ZZN3cub18CUB_300001_SM_10006detail6reduce28DeviceReduceSingleTileKernelINS2_10policy_hubIfjN4cuda3std3__44plusIfEEE10Policy1000EPfSC_iS9_ffNS7_10__identityEEEvT0_T1_T2_T3_T4_T6_E12temp_storage+52];
	add.f32 	%f442, %f441, %f440;
	selp.f32 	%f443, %f442, %f440, %p97;
	setp.gt.s32 	%p98, %r67, 320;
	ld.shared.f32 	%f444, [_ZZN3cub18CUB_300001_SM_10006detail6reduce28DeviceReduceSingleTileKernelINS2_10policy_hubIfjN4cuda3std3__44plusIfEEE10Policy1000EPfSC_iS9_ffNS7_10__identityEEEvT0_T1_T2_T3_T4_T6_E12temp_storage+56];
	add.f32 	%f445, %f444, %f443;
	selp.f32 	%f446, %f445, %f443, %p98;
	setp.gt.s32 	%p99, %r67, 352;
	ld.shared.f32 	%f447, [_ZZN3cub18CUB_300001_SM_10006detail6reduce28DeviceReduceSingleTileKernelINS2_10policy_hubIfjN4cuda3std3__44plusIfEEE10Policy1000EPfSC_iS9_ffNS7_10__identityEEEvT0_T1_T2_T3_T4_T6_E12temp_storage+60];
	add.f32 	%f448, %f447, %f446;
	selp.f32 	%f449, %f448, %f446, %p99;
	setp.gt.s32 	%p100, %r67, 384;
	ld.shared.f32 	%f450, [_ZZN3cub18CUB_300001_SM_10006detail6reduce28DeviceReduceSingleTileKernelINS2_10policy_hubIfjN4cuda3std3__44plusIfEEE10Policy1000EPfSC_iS9_ffNS7_10__identityEEEvT0_T1_T2_T3_T4_T6_E12temp_storage+64];
	add.f32 	%f451, %f450, %f449;
	selp.f32 	%f452, %f451, %f449, %p100;
	setp.gt.s32 	%p101, %r67, 416;
	ld.shared.f32 	%f453, [_ZZN3cub18CUB_300001_SM_10006detail6reduce28DeviceReduceSingleTileKernelINS2_10policy_hubIfjN4cuda3std3__44plusIfEEE10Policy1000EPfSC_iS9_ffNS7_10__identityEEEvT0_T1_T2_T3_T4_T6_E12temp_storage+68];
	add.f32 	%f454, %f453, %f452;
	selp.f32 	%f455, %f454, %f452, %p101;
	setp.gt.s32 	%p102, %r67, 448;
	ld.shared.f32 	%f456, [_ZZN3cub18CUB_300001_SM_10006detail6reduce28DeviceReduceSingleTileKernelINS2_10policy_hubIfjN4cuda3std3__44plusIfEEE10Policy1000EPfSC_iS9_ffNS7_10__identityEEEvT0_T1_T2_T3_T4_T6_E12temp_storage+72];
	add.f32 	%f457, %f456, %f455;
	selp.f32 	%f458, %f457, %f455, %p102;
	setp.gt.s32 	%p103, %r67, 480;
	ld.shared.f32 	%f459, [_ZZN3cub18CUB_300001_SM_10006detail6reduce28DeviceReduceSingleTileKernelINS2_10policy_hubIfjN4cuda3std3__44plusIfEEE10Policy1000EPfSC_iS9_ffNS7_10__identityEEEvT0_T1_T2_T3_T4_T6_E12temp_storage+76];
	add.f32 	%f460, %f459, %f458;
	selp.f32 	%f530, %f460, %f458, %p103;
	bra.uni 	$L__BB5_72;
$L__BB5_22:
	mov.u32 	%r13, %tid.x;
	shl.b32 	%r224, %r13, 1;
	mul.wide.u32 	%rd90, %r224, 4;
	add.s64 	%rd75, %rd16, %rd90;
	// begin inline asm
	ld.global.nc.u64 %rd74, [%rd75];
	// end inline asm
	mov.b64 	{%r225, %r226}, %rd74;
	mov.b32 	%f281, %r226;
	mov.b32 	%f282, %r225;
	add.s64 	%rd77, %rd75, 4096;
	// begin inline asm
	ld.global.nc.u64 %rd76, [%rd77];
	// end inline asm
	mov.b64 	{%r227, %r228}, %rd76;
	mov.b32 	%f283, %r228;
	mov.b32 	%f284, %r227;
	add.s64 	%rd79, %rd75, 8192;
	// begin inline asm
	ld.global.nc.u64 %rd78, [%rd79];
	// end inline asm
	mov.b64 	{%r229, %r230}, %rd78;
	mov.b32 	%f285, %r230;
	mov.b32 	%f286, %r229;
	add.s64 	%rd81, %rd75, 12288;
	// begin inline asm
	ld.global.nc.u64 %rd80, [%rd81];
	// end inline asm
	mov.b64 	{%r231, %r232}, %rd80;
	mov.b32 	%f287, %r232;
	mov.b32 	%f288, %r231;
	add.s64 	%rd83, %rd75, 16384;
	// begin inline asm
	ld.global.nc.u64 %rd82, [%rd83];
	// end inline asm
	mov.b64 	{%r233, %r234}, %rd82;
	mov.b32 	%f289, %r234;
	mov.b32 	%f290, %r233;
	add.s64 	%rd85, %rd75, 20480;
	// begin inline asm
	ld.global.nc.u64 %rd84, [%rd85];
	// end inline asm
	mov.b64 	{%r235, %r236}, %rd84;
	mov.b32 	%f291, %r236;
	mov.b32 	%f292, %r235;
	add.s64 	%rd87, %rd75, 24576;
	// begin inline asm
	ld.global.nc.u64 %rd86, [%rd87];
	// end inline asm
	mov.b64 	{%r237, %r238}, %rd86;
	mov.b32 	%f293, %r238;
	mov.b32 	%f294, %r237;
	add.s64 	%rd89, %rd75, 28672;
	// begin inline asm
	ld.global.nc.u64 %rd88, [%rd89];
	// end inline asm
	mov.b64 	{%r239, %r240}, %rd88;
	mov.b32 	%f295, %r240;
	mov.b32 	%f296, %r239;
	add.f32 	%f297, %f282, %f281;
	add.f32 	%f298, %f284, %f283;
	add.f32 	%f299, %f286, %f285;
	add.f32 	%f300, %f288, %f287;
	add.f32 	%f301, %f290, %f289;
	add.f32 	%f302, %f292, %f291;
	add.f32 	%f303, %f294, %f293;
	add.f32 	%f304, %f296, %f295;
	add.f32 	%f305, %f297, %f298;
	add.f32 	%f306, %f299, %f300;
	add.f32 	%f307, %f301, %f302;
	add.f32 	%f308, %f303, %f304;
	add.f32 	%f309, %f305, %f306;
	add.f32 	%f310, %f307, %f308;
	add.f32 	%f516, %f309, %f310;
	setp.lt.u32 	%p58, %r67, 16384;
	mov.b32 	%r387, 8192;
	@%p58 bra 	$L__BB5_26;
	add.s32 	%r14, %r67, -8192;
	mov.b32 	%r387, 8192;
$L__BB5_24:
	mul.wide.s32 	%rd107, %r387, 4;
	add.s64 	%rd92, %rd75, %rd107;
	// begin inline asm
	ld.global.nc.u64 %rd91, [%rd92];
	// end inline asm
	mov.b64 	{%r242, %r243}, %rd91;
	mov.b32 	%f311, %r243;
	mov.b32 	%f312, %r242;
	add.s64 	%rd94, %rd92, 4096;
	// begin inline asm
	ld.global.nc.u64 %rd93, [%rd94];
	// end inline asm
	mov.b64 	{%r244, %r245}, %rd93;
	mov.b32 	%f313, %r245;
	mov.b32 	%f314, %r244;
	add.s64 	%rd96, %rd92, 8192;
	// begin inline asm
	ld.global.nc.u64 %rd95, [%rd96];
	// end inline asm
	mov.b64 	{%r246, %r247}, %rd95;
	mov.b32 	%f315, %r247;
	mov.b32 	%f316, %r246;
	add.s64 	%rd98, %rd92, 12288;
	// begin inline asm
	ld.global.nc.u64 %rd97, [%rd98];
	// end inline asm
	mov.b64 	{%r248, %r249}, %rd97;
	mov.b32 	%f317, %r249;
	mov.b32 	%f318, %r248;
	add.s64 	%rd100, %rd92, 16384;
	// begin inline asm
	ld.global.nc.u64 %rd99, [%rd100];
	// end inline asm
	mov.b64 	{%r250, %r251}, %rd99;
	mov.b32 	%f319, %r251;
	mov.b32 	%f320, %r250;
	add.s64 	%rd102, %rd92, 20480;
	// begin inline asm
	ld.global.nc.u64 %rd101, [%rd102];
	// end inline asm
	mov.b64 	{%r252, %r253}, %rd101;
	mov.b32 	%f321, %r253;
	mov.b32 	%f322, %r252;
	add.s64 	%rd104, %rd92, 24576;
	// begin inline asm
	ld.global.nc.u64 %rd103, [%rd104];
	// end inline asm
	mov.b64 	{%r254, %r255}, %rd103;
	mov.b32 	%f323, %r255;
	mov.b32 	%f324, %r254;
	add.s64 	%rd106, %rd92, 28672;
	// begin inline asm
	ld.global.nc.u64 %rd105, [%rd106];
	// end inline asm
	mov.b64 	{%r256, %r257}, %rd105;
	mov.b32 	%f325, %r257;
	mov.b32 	%f326, %r256;
	add.f32 	%f327, %f516, %f312;
	add.f32 	%f328, %f311, %f314;
	add.f32 	%f329, %f313, %f316;
	add.f32 	%f330, %f315, %f318;
	add.f32 	%f331, %f317, %f320;
	add.f32 	%f332, %f319, %f322;
	add.f32 	%f333, %f321, %f324;
	add.f32 	%f334, %f323, %f326;
	add.f32 	%f335, %f327, %f328;
	add.f32 	%f336, %f329, %f330;
	add.f32 	%f337, %f331, %f332;
	add.f32 	%f338, %f333, %f334;
	add.f32 	%f339, %f335, %f336;
	add.f32 	%f340, %f337, %f338;
	add.f32 	%f341, %f339, %f340;
	add.f32 	%f516, %f341, %f325;
	sub.s32 	%r258, %r67, %r387;
	setp.lt.s32 	%p59, %r258, 8192;
	@%p59 bra 	$L__BB5_34;
	add.s32 	%r387, %r387, 8192;
	setp.le.s32 	%p60, %r387, %r14;
	@%p60 bra 	$L__BB5_24;
$L__BB5_26:
	setp.le.s32 	%p61, %r67, %r387;
	@%p61 bra 	$L__BB5_34;
	sub.s32 	%r18, %r67, %r387;
	setp.ge.s32 	%p62, %r13, %r18;
	@%p62 bra 	$L__BB5_34;
	not.b32 	%r259, %r13;
	add.s32 	%r260, %r67, %r259;
	sub.s32 	%r19, %r260, %r387;
	and.b32  	%r261, %r19, 1536;
	setp.eq.s32 	%p63, %r261, 1536;
	mov.u32 	%r391, %r13;
	@%p63 bra 	$L__BB5_31;
	add.s32 	%r389, %r13, %r387;
	shr.u32 	%r262, %r19, 9;
	add.s32 	%r263, %r262, 1;
	and.b32  	%r264, %r263, 3;
	neg.s32 	%r388, %r264;
	mov.u32 	%r391, %r13;
$L__BB5_30:
	.pragma "nounroll";
	mul.wide.u32 	%rd109, %r389, 4;
	add.s64 	%rd108, %rd16, %rd109;
	// begin inline asm
	ld.global.nc.u32 %r265, [%rd108];
	// end inline asm
	mov.b32 	%f343, %r265;
	add.f32 	%f516, %f516, %f343;
	add.s32 	%r391, %r391, 512;
	add.s32 	%r389, %r389, 512;
	add.s32 	%r388, %r388, 1;
	setp.ne.s32 	%p64, %r388, 0;
	@%p64 bra 	$L__BB5_30;
$L__BB5_31:
	setp.lt.u32 	%p65, %r19, 1536;
	@%p65 bra 	$L__BB5_34;
	cvt.u64.u32 	%rd110, %r391;
	cvt.u64.u32 	%rd111, %r387;
	add.s64 	%rd112, %rd110, %rd111;
	shl.b64 	%rd113, %rd112, 2;
	add.s64 	%rd114, %rd113, %rd16;
	add.s64 	%rd130, %rd114, 4096;
	add.s32 	%r392, %r391, %r387;
$L__BB5_33:
	mul.wide.u32 	%rd119, %r392, 4;
	add.s64 	%rd115, %rd16, %rd119;
	// begin inline asm
	ld.global.nc.u32 %r266, [%rd115];
	// end inline asm
	mov.b32 	%f344, %r266;
	add.f32 	%f345, %f516, %f344;
	add.s64 	%rd116, %rd130, -2048;
	// begin inline asm
	ld.global.nc.u32 %r267, [%rd116];
	// end inline asm
	mov.b32 	%f346, %r267;
	add.f32 	%f347, %f345, %f346;
	// begin inline asm
	ld.global.nc.u32 %r268, [%rd130];
	// end inline asm
	mov.b32 	%f348, %r268;
	add.f32 	%f349, %f347, %f348;
	add.s64 	%rd118, %rd130, 2048;
	// begin inline asm
	ld.global.nc.u32 %r269, [%rd118];
	// end inline asm
	mov.b32 	%f350, %r269;
	add.f32 	%f516, %f349, %f350;
	add.s32 	%r391, %r391, 2048;
	add.s64 	%rd130, %rd130, 8192;
	add.s32 	%r392, %r392, 2048;
	setp.lt.s32 	%p66, %r391, %r18;
	@%p66 bra 	$L__BB5_33;
$L__BB5_34:
	// begin inline asm
	mov.u32 %r270, %laneid;
	// end inline asm
	mov.b32 	%r272, %f516;
	mov.b32 	%r273, 1;
	mov.b32 	%r294, 31;
	mov.b32 	%r295, -1;
	// begin inline asm
	shfl.sync.down.b32 %r271, %r272, %r273, %r294, %r295;
	// end inline asm
	setp.gt.s32 	%p67, %r270, 30;
	mov.b32 	%f351, %r271;
	add.f32 	%f352, %f516, %f351;
	selp.f32 	%f353, %f516, %f352, %p67;
	mov.b32 	%r277, %f353;
	mov.b32 	%r278, 2;
	// begin inline asm
	shfl.sync.down.b32 %r276, %r277, %r278, %r294, %r295;
	// end inline asm
	setp.gt.s32 	%p68, %r270, 29;
	mov.b32 	%f354, %r276;
	add.f32 	%f355, %f353, %f354;
	selp.f32 	%f356, %f353, %f355, %p68;
	mov.b32 	%r282, %f356;
	mov.b32 	%r283, 4;
	// begin inline asm
	shfl.sync.down.b32 %r281, %r282, %r283, %r294, %r295;
	// end inline asm
	setp.gt.s32 	%p69, %r270, 27;
	mov.b32 	%f357, %r281;
	add.f32 	%f358, %f356, %f357;
	selp.f32 	%f359, %f356, %f358, %p69;
	mov.b32 	%r287, %f359;
	mov.b32 	%r288, 8;
	// begin inline asm
	shfl.sync.down.b32 %r286, %r287, %r288, %r294, %r295;
	// end inline asm
	setp.gt.s32 	%p70, %r270, 23;
	mov.b32 	%f360, %r286;
	add.f32 	%f361, %f359, %f360;
	selp.f32 	%f362, %f359, %f361, %p70;
	mov.b32 	%r292, %f362;
	mov.b32 	%r293, 16;
	// begin inline asm
	shfl.sync.down.b32 %r291, %r292, %r293, %r294, %r295;
	// end inline asm
	setp.gt.s32 	%p71, %r270, 15;
	mov.b32 	%f363, %r291;
	add.f32 	%f26, %f362, %f363;
	selp.f32 	%f530, %f362, %f26, %p71;
	setp.ne.s32 	%p72, %r270, 0;
	@%p72 bra 	$L__BB5_36;
	shr.u32 	%r296, %r13, 3;
	and.b32  	%r297, %r296, 124;
	mov.u32 	%r298, _ZZN3cub18CUB_300001_SM_10006detail6reduce28DeviceReduceSingleTileKernelINS2_10policy_hubIfjN4cuda3std3__44plusIfEEE10Policy1000EPfSC_iS9_ffNS7_10__identityEEEvT0_T1_T2_T3_T4_T6_E12temp_storage;
	add.s32 	%r299, %r298, %r297;
	st.shared.f32 	[%r299+16], %f26;
$L__BB5_36:
	bar.sync 	0;
	setp.ne.s32 	%p73, %r13, 0;
	@%p73 bra 	$L__BB5_72;
	ld.shared.f32 	%f364, [_ZZN3cub18CUB_300001_SM_10006detail6reduce28DeviceReduceSingleTileKernelINS2_10policy_hubIfjN4cuda3std3__44plusIfEEE10Policy1000EPfSC_iS9_ffNS7_10__identityEEEvT0_T1_T2_T3_T4_T6_E12temp_storage+20];
	add.f32 	%f365, %f530, %f364;
	ld.shared.f32 	%f366, [_ZZN3cub18CUB_300001_SM_10006detail6reduce28DeviceReduceSingleTileKernelINS2_10policy_hubIfjN4cuda3std3__44plusIfEEE10Policy1000EPfSC_iS9_ffNS7_10__identityEEEvT0_T1_T2_T3_T4_T6_E12temp_storage+24];
	add.f32 	%f367, %f365, %f366;
	ld.shared.f32 	%f368, [_ZZN3cub18CUB_300001_SM_10006detail6reduce28DeviceReduceSingleTileKernelINS2_10policy_hubIfjN4cuda3std3__44plusIfEEE10Policy1000EPfSC_iS9_ffNS7_10__identityEEEvT0_T1_T2_T3_T4_T6_E12temp_storage+28];
	add.f32 	%f369, %f367, %f368;
	ld.shared.f32 	%f370, [_ZZN3cub18CUB_300001_SM_10006detail6reduce28DeviceReduceSingleTileKernelINS2_10policy_hubIfjN4cuda3std3__44plusIfEEE10Policy1000EPfSC_iS9_ffNS7_10__identityEEEvT0_T1_T2_T3_T4_T6_E12temp_storage+32];
	add.f32 	%f371, %f369, %f370;
	ld.shared.f32 	%f372, [_ZZN3cub18CUB_300001_SM_10006detail6reduce28DeviceReduceSingleTileKernelINS2_10policy_hubIfjN4cuda3std3__44plusIfEEE10Policy1000EPfSC_iS9_ffNS7_10__identityEEEvT0_T1_T2_T3_T4_T6_E12temp_storage+36];
	add.f32 	%f373, %f371, %f372;
	ld.shared.f32 	%f374, [_ZZN3cub18CUB_300001_SM_10006detail6reduce28DeviceReduceSingleTileKernelINS2_10policy_hubIfjN4cuda3std3__44plusIfEEE10Policy1000EPfSC_iS9_ffNS7_10__identityEEEvT0_T1_T2_T3_T4_T6_E12temp_storage+40];
	add.f32 	%f375, %f373, %f374;
	ld.shared.f32 	%f376, [_ZZN3cub18CUB_300001_SM_10006detail6reduce28DeviceReduceSingleTileKernelINS2_10policy_hubIfjN4cuda3std3__44plusIfEEE10Policy1000EPfSC_iS9_ffNS7_10__identityEEEvT0_T1_T2_T3_T4_T6_E12temp_storage+44];
	add.f32 	%f377, %f375, %f376;
	ld.shared.f32 	%f378, [_ZZN3cub18CUB_300001_SM_10006detail6reduce28DeviceReduceSingleTileKernelINS2_10policy_hubIfjN4cuda3std3__44plusIfEEE10Policy1000EPfSC_iS9_ffNS7_10__identityEEEvT0_T1_T2_T3_T4_T6_E12temp_storage+48];
	add.f32 	%f379, %f377, %f378;
	ld.shared.f32 	%f380, [_ZZN3cub18CUB_300001_SM_10006detail6reduce28DeviceReduceSingleTileKernelINS2_10policy_hubIfjN4cuda3std3__44plusIfEEE10Policy1000EPfSC_iS9_ffNS7_10__identityEEEvT0_T1_T2_T3_T4_T6_E12temp_storage+52];
	add.f32 	%f381, %f379, %f380;
	ld.shared.f32 	%f382, [_ZZN3cub18CUB_300001_SM_10006detail6reduce28DeviceReduceSingleTileKernelINS2_10policy_hubIfjN4cuda3std3__44plusIfEEE10Policy1000EPfSC_iS9_ffNS7_10__identityEEEvT0_T1_T2_T3_T4_T6_E12temp_storage+56];
	add.f32 	%f383, %f381, %f382;
	ld.shared.f32 	%f384, [_ZZN3cub18CUB_300001_SM_10006detail6reduce28DeviceReduceSingleTileKernelINS2_10policy_hubIfjN4cuda3std3__44plusIfEEE10Policy1000EPfSC_iS9_ffNS7_10__identityEEEvT0_T1_T2_T3_T4_T6_E12temp_storage+60];
	add.f32 	%f385, %f383, %f384;
	ld.shared.f32 	%f386, [_ZZN3cub18CUB_300001_SM_10006detail6reduce28DeviceReduceSingleTileKernelINS2_10policy_hubIfjN4cuda3std3__44plusIfEEE10Policy1000EPfSC_iS9_ffNS7_10__identityEEEvT0_T1_T2_T3_T4_T6_E12temp_storage+64];
	add.f32 	%f387, %f385, %f386;
	ld.shared.f32 	%f388, [_ZZN3cub18CUB_300001_SM_10006detail6reduce28DeviceReduceSingleTileKernelINS2_10policy_hubIfjN4cuda3std3__44plusIfEEE10Policy1000EPfSC_iS9_ffNS7_10__identityEEEvT0_T1_T2_T3_T4_T6_E12temp_storage+68];
	add.f32 	%f389, %f387, %f388;
	ld.shared.f32 	%f390, [_ZZN3cub18CUB_300001_SM_10006detail6reduce28DeviceReduceSingleTileKernelINS2_10policy_hubIfjN4cuda3std3__44plusIfEEE10Policy1000EPfSC_iS9_ffNS7_10__identityEEEvT0_T1_T2_T3_T4_T6_E12temp_storage+72];
	add.f32 	%f391, %f389, %f390;
	ld.shared.f32 	%f392, [_ZZN3cub18CUB_300001_SM_10006detail6reduce28DeviceReduceSingleTileKernelINS2_10policy_hubIfjN4cuda3std3__44plusIfEEE10Policy1000EPfSC_iS9_ffNS7_10__identityEEEvT0_T1_T2_T3_T4_T6_E12temp_storage+76];
	add.f32 	%f530, %f391, %f392;
	bra.uni 	$L__BB5_72;
$L__BB5_38:
	setp.gt.s32 	%p3, %r67, 8191;
	@%p3 bra 	$L__BB5_56;
	mov.u32 	%r34, %tid.x;
	setp.ge.s32 	%p20, %r34, %r67;
	mov.f32 	%f522, 0f00000000;
	mov.u32 	%r397, %r34;
	@%p20 bra 	$L__BB5_41;
	mul.wide.u32 	%rd66, %r34, 4;
	add.s64 	%rd65, %rd16, %rd66;
	// begin inline asm
	ld.global.nc.u32 %r144, [%rd65];
	// end inline asm
	mov.b32 	%f522, %r144;
	add.s32 	%r397, %r34, 512;
$L__BB5_41:
	setp.ge.s32 	%p21, %r397, %r67;
	@%p21 bra 	$L__BB5_47;
	not.b32 	%r145, %r397;
	add.s32 	%r37, %r67, %r145;
	and.b32  	%r146, %r37, 1536;
	setp.eq.s32 	%p22, %r146, 1536;
	@%p22 bra 	$L__BB5_45;
	mul.wide.u32 	%rd67, %r397, 4;
	add.s64 	%rd131, %rd16, %rd67;
	shr.u32 	%r147, %r37, 9;
	add.s32 	%r148, %r147, 1;
	and.b32  	%r149, %r148, 3;
	neg.s32 	%r395, %r149;
$L__BB5_44:
	.pragma "nounroll";
	// begin inline asm
	ld.global.nc.u32 %r150, [%rd131];
	// end inline asm
	mov.b32 	%f173, %r150;
	add.f32 	%f522, %f522, %f173;
	add.s32 	%r397, %r397, 512;
	add.s64 	%rd131, %rd131, 2048;
	add.s32 	%r395, %r395, 1;
	setp.ne.s32 	%p23, %r395, 0;
	@%p23 bra 	$L__BB5_44;
$L__BB5_45:
	setp.lt.u32 	%p24, %r37, 1536;
	@%p24 bra 	$L__BB5_47;
$L__BB5_46:
	mul.wide.s32 	%rd73, %r397, 4;
	add.s64 	%rd69, %rd16, %rd73;
	// begin inline asm
	ld.global.nc.u32 %r151, [%rd69];
	// end inline asm
	mov.b32 	%f174, %r151;
	add.f32 	%f175, %f522, %f174;
	add.s64 	%rd70, %rd69, 2048;
	// begin inline asm
	ld.global.nc.u32 %r152, [%rd70];
	// end inline asm
	mov.b32 	%f176, %r152;
	add.f32 	%f177, %f175, %f176;
	add.s64 	%rd71, %rd69, 4096;
	// begin inline asm
	ld.global.nc.u32 %r153, [%rd71];
	// end inline asm
	mov.b32 	%f178, %r153;
	add.f32 	%f179, %f177, %f178;
	add.s64 	%rd72, %rd69, 6144;
	// begin inline asm
	ld.global.nc.u32 %r154, [%rd72];
	// end inline asm
	mov.b32 	%f180, %r154;
	add.f32 	%f522, %f179, %f180;
	add.s32 	%r397, %r397, 2048;
	setp.lt.s32 	%p25, %r397, %r67;
	@%p25 bra 	$L__BB5_46;
$L__BB5_47:
	setp.lt.s32 	%p26, %r67, 512;
	@%p26 bra 	$L__BB5_52;
	// begin inline asm
	mov.u32 %r193, %laneid;
	// end inline asm
	mov.b32 	%r195, %f522;
	mov.b32 	%r196, 1;
	mov.b32 	%r217, 31;
	mov.b32 	%r218, -1;
	// begin inline asm
	shfl.sync.down.b32 %r194, %r195, %r196, %r217, %r218;
	// end inline asm
	setp.gt.s32 	%p50, %r193, 30;
	mov.b32 	%f239, %r194;
	add.f32 	%f240, %f522, %f239;
	selp.f32 	%f241, %f522, %f240, %p50;
	mov.b32 	%r200, %f241;
	mov.b32 	%r201, 2;
	// begin inline asm
	shfl.sync.down.b32 %r199, %r200, %r201, %r217, %r218;
	// end inline asm
	setp.gt.s32 	%p51, %r193, 29;
	mov.b32 	%f242, %r199;
	add.f32 	%f243, %f241, %f242;
	selp.f32 	%f244, %f241, %f243, %p51;
	mov.b32 	%r205, %f244;
	mov.b32 	%r206, 4;
	// begin inline asm
	shfl.sync.down.b32 %r204, %r205, %r206, %r217, %r218;
	// end inline asm
	setp.gt.s32 	%p52, %r193, 27;
	mov.b32 	%f245, %r204;
	add.f32 	%f246, %f244, %f245;
	selp.f32 	%f247, %f244, %f246, %p52;
	mov.b32 	%r210, %f247;
	mov.b32 	%r211, 8;
	// begin inline asm
	shfl.sync.down.b32 %r209, %r210, %r211, %r217, %r218;
	// end inline asm
	setp.gt.s32 	%p53, %r193, 23;
	mov.b32 	%f248, %r209;
	add.f32 	%f249, %f247, %f248;
	selp.f32 	%f250, %f247, %f249, %p53;
	mov.b32 	%r215, %f250;
	mov.b32 	%r216, 16;
	// begin inline asm
	shfl.sync.down.b32 %r214, %r215, %r216, %r217, %r218;
	// end inline asm
	setp.gt.s32 	%p54, %r193, 15;
	mov.b32 	%f251, %r214;
	add.f32 	%f38, %f250, %f251;
	selp.f32 	%f530, %f250, %f38, %p54;
	setp.ne.s32 	%p55, %r193, 0;
	@%p55 bra 	$L__BB5_50;
	shr.u32 	%r219, %r34, 3;
	and.b32  	%r220, %r219, 124;
	mov.u32 	%r221, _ZZN3cub18CUB_300001_SM_10006detail6reduce28DeviceReduceSingleTileKernelINS2_10policy_hubIfjN4cuda3std3__44plusIfEEE10Policy1000EPfSC_iS9_ffNS7_10__identityEEEvT0_T1_T2_T3_T4_T6_E12temp_storage;
	add.s32 	%r222, %r221, %r220;
	st.shared.f32 	[%r222+16], %f38;
$L__BB5_50:
	bar.sync 	0;
	setp.ne.s32 	%p56, %r34, 0;
	@%p56 bra 	$L__BB5_72;
	ld.shared.f32 	%f252, [_ZZN3cub18CUB_300001_SM_10006detail6reduce28DeviceReduceSingleTileKernelINS2_10policy_hubIfjN4cuda3std3__44plusIfEEE10Policy1000EPfSC_iS9_ffNS7_10__identityEEEvT0_T1_T2_T3_T4_T6_E12temp_storage+20];
	add.f32 	%f253, %f530, %f252;
	ld.shared.f32 	%f254, [_ZZN3cub18CUB_300001_SM_10006detail6reduce28DeviceReduceSingleTileKernelINS2_10policy_hubIfjN4cuda3std3__44plusIfEEE10Policy1000EPfSC_iS9_ffNS7_10__identityEEEvT0_T1_T2_T3_T4_T6_E12temp_storage+24];
	add.f32 	%f255, %f253, %f254;
	ld.shared.f32 	%f256, [_ZZN3cub18CUB_300001_SM_10006detail6reduce28DeviceReduceSingleTileKernelINS2_10policy_hubIfjN4cuda3std3__44plusIfEEE10Policy1000EPfSC_iS9_ffNS7_10__identityEEEvT0_T1_T2_T3_T4_T6_E12temp_storage+28];
	add.f32 	%f257, %f255, %f256;
	ld.shared.f32 	%f258, [_ZZN3cub18CUB_300001_SM_10006detail6reduce28DeviceReduceSingleTileKernelINS2_10policy_hubIfjN4cuda3std3__44plusIfEEE10Policy1000EPfSC_iS9_ffNS7_10__identityEEEvT0_T1_T2_T3_T4_T6_E12temp_storage+32];
	add.f32 	%f259, %f257, %f258;
	ld.shared.f32 	%f260, [_ZZN3cub18CUB_300001_SM_10006detail6reduce28DeviceReduceSingleTileKernelINS2_10policy_hubIfjN4cuda3std3__44plusIfEEE10Policy1000EPfSC_iS9_ffNS7_10__identityEEEvT0_T1_T2_T3_T4_T6_E12temp_storage+36];
	add.f32 	%f261, %f259, %f260;
	ld.shared.f32 	%f262, [_ZZN3cub18CUB_300001_SM_10006detail6reduce28DeviceReduceSingleTileKernelINS2_10policy_hubIfjN4cuda3std3__44plusIfEEE10Policy1000EPfSC_iS9_ffNS7_10__identityEEEvT0_T1_T2_T3_T4_T6_E12temp_storage+40];
	add.f32 	%f263, %f261, %f262;
	ld.shared.f32 	%f264, [_ZZN3cub18CUB_300001_SM_10006detail6reduce28DeviceReduceSingleTileKernelINS2_10policy_hubIfjN4cuda3std3__44plusIfEEE10Policy1000EPfSC_iS9_ffNS7_10__identityEEEvT0_T1_T2_T3_T4_T6_E12temp_storage+44];
	add.f32 	%f265, %f263, %f264;
	ld.shared.f32 	%f266, [_ZZN3cub18CUB_300001_SM_10006detail6reduce28DeviceReduceSingleTileKernelINS2_10policy_hubIfjN4cuda3std3__44plusIfEEE10Policy1000EPfSC_iS9_ffNS7_10__identityEEEvT0_T1_T2_T3_T4_T6_E12temp_storage+48];
	add.f32 	%f267, %f265, %f266;
	ld.shared.f32 	%f268, [_ZZN3cub18CUB_300001_SM_10006detail6reduce28DeviceReduceSingleTileKernelINS2_10policy_hubIfjN4cuda3std3__44plusIfEEE10Policy1000EPfSC_iS9_ffNS7_10__identityEEEvT0_T1_T2_T3_T4_T6_E12temp_storage+52];
	add.f32 	%f269, %f267, %f268;
	ld.shared.f32 	%f270, [_ZZN3cub18CUB_300001_SM_10006detail6reduce28DeviceReduceSingleTileKernelINS2_10policy_hubIfjN4cuda3std3__44plusIfEEE10Policy1000EPfSC_iS9_ffNS7_10__identityEEEvT0_T1_T2_T3_T4_T6_E12temp_storage+56];
	add.f32 	%f271, %f269, %f270;
	ld.shared.f32 	%f272, [_ZZN3cub18CUB_300001_SM_10006detail6reduce28DeviceReduceSingleTileKernelINS2_10policy_hubIfjN4cuda3std3__44plusIfEEE10Policy1000EPfSC_iS9_ffNS7_10__identityEEEvT0_T1_T2_T3_T4_T6_E12temp_storage+60];
	add.f32 	%f273, %f271, %f272;
	ld.shared.f32 	%f274, [_ZZN3cub18CUB_300001_SM_10006detail6reduce28DeviceReduceSingleTileKernelINS2_10policy_hubIfjN4cuda3std3__44plusIfEEE10Policy1000EPfSC_iS9_ffNS7_10__identityEEEvT0_T1_T2_T3_T4_T6_E12temp_storage+64];
	add.f32 	%f275, %f273, %f274;
	ld.shared.f32 	%f276, [_ZZN3cub18CUB_300001_SM_10006detail6reduce28DeviceReduceSingleTileKernelINS2_10policy_hubIfjN4cuda3std3__44plusIfEEE10Policy1000EPfSC_iS9_ffNS7_10__identityEEEvT0_T1_T2_T3_T4_T6_E12temp_storage+68];
	add.f32 	%f277, %f275, %f276;
	ld.shared.f32 	%f278, [_ZZN3cub18CUB_300001_SM_10006detail6reduce28DeviceReduceSingleTileKernelINS2_10policy_hubIfjN4cuda3std3__44plusIfEEE10Policy1000EPfSC_iS9_ffNS7_10__identityEEEvT0_T1_T2_T3_T4_T6_E12temp_storage+72];
	add.f32 	%f279, %f277, %f278;
	ld.shared.f32 	%f280, [_ZZN3cub18CUB_300001_SM_10006detail6reduce28DeviceReduceSingleTileKernelINS2_10policy_hubIfjN4cuda3std3__44plusIfEEE10Policy1000EPfSC_iS9_ffNS7_10__identityEEEvT0_T1_T2_T3_T4_T6_E12temp_storage+76];
	add.f32 	%f530, %f279, %f280;
	bra.uni 	$L__BB5_72;
$L__BB5_52:
	// begin inline asm
	mov.u32 %r155, %laneid;
	// end inline asm
	and.b32  	%r181, %r34, 992;
	add.s32 	%r182, %r181, 32;
	setp.gt.s32 	%p27, %r182, %r67;
	not.b32 	%r183, %r181;
	add.s32 	%r184, %r67, %r183;
	selp.b32 	%r179, %r184, 31, %p27;
	mov.b32 	%r157, %f522;
	mov.b32 	%r158, 1;
	mov.b32 	%r180, -1;
	// begin inline asm
	shfl.sync.down.b32 %r156, %r157, %r158, %r179, %r180;
	// end inline asm
	setp.lt.s32 	%p28, %r155, %r179;
	mov.b32 	%f181, %r156;
	add.f32 	%f182, %f522, %f181;
	selp.f32 	%f183, %f182, %f522, %p28;
	mov.b32 	%r162, %f183;
	mov.b32 	%r163, 2;
	// begin inline asm
	shfl.sync.down.b32 %r161, %r162, %r163, %r179, %r180;
	// end inline asm
	add.s32 	%r185, %r155, 2;
	setp.gt.s32 	%p29, %r185, %r179;
	mov.b32 	%f184, %r161;
	add.f32 	%f185, %f183, %f184;
	selp.f32 	%f186, %f183, %f185, %p29;
	mov.b32 	%r167, %f186;
	mov.b32 	%r168, 4;
	// begin inline asm
	shfl.sync.down.b32 %r166, %r167, %r168, %r179, %r180;
	// end inline asm
	add.s32 	%r186, %r155, 4;
	setp.gt.s32 	%p30, %r186, %r179;
	mov.b32 	%f187, %r166;
	add.f32 	%f188, %f186, %f187;
	selp.f32 	%f189, %f186, %f188, %p30;
	mov.b32 	%r172, %f189;
	mov.b32 	%r173, 8;
	// begin inline asm
	shfl.sync.down.b32 %r171, %r172, %r173, %r179, %r180;
	// end inline asm
	add.s32 	%r187, %r155, 8;
	setp.gt.s32 	%p31, %r187, %r179;
	mov.b32 	%f190, %r171;
	add.f32 	%f191, %f189, %f190;
	selp.f32 	%f192, %f189, %f191, %p31;
	mov.b32 	%r177, %f192;
	mov.b32 	%r178, 16;
	// begin inline asm
	shfl.sync.down.b32 %r176, %r177, %r178, %r179, %r180;
	// end inline asm
	add.s32 	%r188, %r155, 16;
	setp.gt.s32 	%p32, %r188, %r179;
	mov.b32 	%f193, %r176;
	add.f32 	%f194, %f192, %f193;
	selp.f32 	%f530, %f192, %f194, %p32;
	setp.ne.s32 	%p33, %r155, 0;
	@%p33 bra 	$L__BB5_54;
	shr.u32 	%r189, %r34, 3;
	and.b32  	%r190, %r189, 124;
	mov.u32 	%r191, _ZZN3cub18CUB_300001_SM_10006detail6reduce28DeviceReduceSingleTileKernelINS2_10policy_hubIfjN4cuda3std3__44plusIfEEE10Policy1000EPfSC_iS9_ffNS7_10__identityEEEvT0_T1_T2_T3_T4_T6_E12temp_storage;
	add.s32 	%r192, %r191, %r190;
	st.shared.f32 	[%r192+16], %f530;
$L__BB5_54:
	bar.sync 	0;
	setp.ne.s32 	%p34, %r34, 0;
	@%p34 bra 	$L__BB5_72;
	setp.gt.s32 	%p35, %r67, 32;
	ld.shared.f32 	%f195, [_ZZN3cub18CUB_300001_SM_10006detail6reduce28DeviceReduceSingleTileKernelINS2_10policy_hubIfjN4cuda3std3__44plusIfEEE10Policy1000EPfSC_iS9_ffNS7_10__identityEEEvT0_T1_T2_T3_T4_T6_E12temp_storage+20];
	add.f32 	%f196, %f530, %f195;
	selp.f32 	%f197, %f196, %f530, %p35;
	setp.gt.s32 	%p36, %r67, 64;
	ld.shared.f32 	%f198, [_ZZN3cub18CUB_300001_SM_10006detail6reduce28DeviceReduceSingleTileKernelINS2_10policy_hubIfjN4cuda3std3__44plusIfEEE10Policy1000EPfSC_iS9_ffNS7_10__identityEEEvT0_T1_T2_T3_T4_T6_E12temp_storage+24];
	add.f32 	%f199, %f198, %f197;
	selp.f32 	%f200, %f199, %f197, %p36;
	setp.gt.s32 	%p37, %r67, 96;
	ld.shared.f32 	%f201, [_ZZN3cub18CUB_300001_SM_10006detail6reduce28DeviceReduceSingleTileKernelINS2_10policy_hubIfjN4cuda3std3__44plusIfEEE10Policy1000EPfSC_iS9_ffNS7_10__identityEEEvT0_T1_T2_T3_T4_T6_E12temp_storage+28];
	add.f32 	%f202, %f201, %f200;
	selp.f32 	%f203, %f202, %f200, %p37;
	setp.gt.s32 	%p38, %r67, 128;
	ld.shared.f32 	%f204, [_ZZN3cub18CUB_300001_SM_10006detail6reduce28DeviceReduceSingleTileKernelINS2_10policy_hubIfjN4cuda3std3__44plusIfEEE10Policy1000EPfSC_iS9_ffNS7_10__identityEEEvT0_T1_T2_T3_T4_T6_E12temp_storage+32];
	add.f32 	%f205, %f204, %f203;
	selp.f32 	%f206, %f205, %f203, %p38;
	setp.gt.s32 	%p39, %r67, 160;
	ld.shared.f32 	%f207, [_ZZN3cub18CUB_300001_SM_10006detail6reduce28DeviceReduceSingleTileKernelINS2_10policy_hubIfjN4cuda3std3__44plusIfEEE10Policy1000EPfSC_iS9_ffNS7_10__identityEEEvT0_T1_T2_T3_T4_T6_E12temp_storage+36];
	add.f32 	%f208, %f207, %f206;
	selp.f32 	%f209, %f208, %f206, %p39;
	setp.gt.s32 	%p40, %r67, 192;
	ld.shared.f32 	%f210, [_ZZN3cub18CUB_300001_SM_10006detail6reduce28DeviceReduceSingleTileKernelINS2_10policy_hubIfjN4cuda3std3__44plusIfEEE10Policy1000EPfSC_iS9_ffNS7_10__identityEEEvT0_T1_T2_T3_T4_T6_E12temp_storage+40];
	add.f32 	%f211, %f210, %f209;
	selp.f32 	%f212, %f211, %f209, %p40;
	setp.gt.s32 	%p41, %r67, 224;
	ld.shared.f32 	%f213, [_ZZN3cub18CUB_300001_SM_10006detail6reduce28DeviceReduceSingleTileKernelINS2_10policy_hubIfjN4cuda3std3__44plusIfEEE10Policy1000EPfSC_iS9_ffNS7_10__identityEEEvT0_T1_T2_T3_T4_T6_E12temp_storage+44];
	add.f32 	%f214, %f213, %f212;
	selp.f32 	%f215, %f214, %f212, %p41;
	setp.gt.s32 	%p42, %r67, 256;
	ld.shared.f32 	%f216, [_ZZN3cub18CUB_300001_SM_10006detail6reduce28DeviceReduceSingleTileKernelINS2_10policy_hubIfjN4cuda3std3__44plusIfEEE10Policy1000EPfSC_iS9_ffNS7_10__identityEEEvT0_T1_T2_T3_T4_T6_E12temp_storage+48];
	add.f32 	%f217, %f216, %f215;
	selp.f32 	%f218, %f217, %f215, %p42;
	setp.gt.s32 	%p43, %r67, 288;
	ld.shared.f32 	%f219, [_ZZN3cub18CUB_300001_SM_10006detail6reduce28DeviceReduceSingleTileKernelINS2_10policy_hubIfjN4cuda3std3__44plusIfEEE10Policy1000EPfSC_iS9_ffNS7_10__identityEEEvT0_T1_T2_T3_T4_T6_E12temp_storage+52];
	add.f32 	%f220, %f219, %f218;
	selp.f32 	%f221, %f220, %f218, %p43;
	setp.gt.s32 	%p44, %r67, 320;
	ld.shared.f32 	%f222, [_ZZN3cub18CUB_300001_SM_10006detail6reduce28DeviceReduceSingleTileKernelINS2_10policy_hubIfjN4cuda3std3__44plusIfEEE10Policy1000EPfSC_iS9_ffNS7_10__identityEEEvT0_T1_T2_T3_T4_T6_E12temp_storage+56];
	add.f32 	%f223, %f222, %f221;
	selp.f32 	%f224, %f223, %f221, %p44;
	setp.gt.s32 	%p45, %r67, 352;
	ld.shared.f32 	%f225, [_ZZN3cub18CUB_300001_SM_10006detail6reduce28DeviceReduceSingleTileKernelINS2_10policy_hubIfjN4cuda3std3__44plusIfEEE10Policy1000EPfSC_iS9_ffNS7_10__identityEEEvT0_T1_T2_T3_T4_T6_E12temp_storage+60];
	add.f32 	%f226, %f225, %f224;
	selp.f32 	%f227, %f226, %f224, %p45;
	setp.gt.s32 	%p46, %r67, 384;
	ld.shared.f32 	%f228, [_ZZN3cub18CUB_300001_SM_10006detail6reduce28DeviceReduceSingleTileKernelINS2_10policy_hubIfjN4cuda3std3__44plusIfEEE10Policy1000EPfSC_iS9_ffNS7_10__identityEEEvT0_T1_T2_T3_T4_T6_E12temp_storage+64];
	add.f32 	%f229, %f228, %f227;
	selp.f32 	%f230, %f229, %f227, %p46;
	setp.gt.s32 	%p47, %r67, 416;
	ld.shared.f32 	%f231, [_ZZN3cub18CUB_300001_SM_10006detail6reduce28DeviceReduceSingleTileKernelINS2_10policy_hubIfjN4cuda3std3__44plusIfEEE10Policy1000EPfSC_iS9_ffNS7_10__identityEEEvT0_T1_T2_T3_T4_T6_E12temp_storage+68];
	add.f32 	%f232, %f231, %f230;
	selp.f32 	%f233, %f232, %f230, %p47;
	setp.gt.s32 	%p48, %r67, 448;
	ld.shared.f32 	%f234, [_ZZN3cub18CUB_300001_SM_10006detail6reduce28DeviceReduceSingleTileKernelINS2_10policy_hubIfjN4cuda3std3__44plusIfEEE10Policy1000EPfSC_iS9_ffNS7_10__identityEEEvT0_T1_T2_T3_T4_T6_E12temp_storage+72];
	add.f32 	%f235, %f234, %f233;
	selp.f32 	%f236, %f235, %f233, %p48;
	setp.gt.s32 	%p49, %r67, 480;
	ld.shared.f32 	%f237, [_ZZN3cub18CUB_300001_SM_10006detail6reduce28DeviceReduceSingleTileKernelINS2_10policy_hubIfjN4cuda3std3__44plusIfEEE10Policy1000EPfSC_iS9_ffNS7_10__identityEEEvT0_T1_T2_T3_T4_T6_E12temp_storage+76];
	add.f32 	%f238, %f237, %f236;
	selp.f32 	%f530, %f238, %f236, %p49;
	bra.uni 	$L__BB5_72;
$L__BB5_56:
	mov.u32 	%r46, %tid.x;
	mul.wide.u32 	%rd35, %r46, 4;
	add.s64 	%rd19, %rd16, %rd35;
	// begin inline asm
	ld.global.nc.u32 %r68, [%rd19];
	// end inline asm
	mov.b32 	%f59, %r68;
	add.s64 	%rd20, %rd19, 2048;
	// begin inline asm
	ld.global.nc.u32 %r69, [%rd20];
	// end inline asm
	mov.b32 	%f60, %r69;
	add.s64 	%rd21, %rd19, 4096;
	// begin inline asm
	ld.global.nc.u32 %r70, [%rd21];
	// end inline asm
	mov.b32 	%f61, %r70;
	add.s64 	%rd22, %rd19, 6144;
	// begin inline asm
	ld.global.nc.u32 %r71, [%rd22];
	// end inline asm
	mov.b32 	%f62, %r71;
	add.s64 	%rd23, %rd19, 8192;
	// begin inline asm
	ld.global.nc.u32 %r72, [%rd23];
	// end inline asm
	mov.b32 	%f63, %r72;
	add.s64 	%rd24, %rd19, 10240;
	// begin inline asm
	ld.global.nc.u32 %r73, [%rd24];
	// end inline asm
	mov.b32 	%f64, %r73;
	add.s64 	%rd25, %rd19, 12288;
	// begin inline asm
	ld.global.nc.u32 %r74, [%rd25];
	// end inline asm
	mov.b32 	%f65, %r74;
	add.s64 	%rd26, %rd19, 14336;
	// begin inline asm
	ld.global.nc.u32 %r75, [%rd26];
	// end inline asm
	mov.b32 	%f66, %r75;
	add.s64 	%rd27, %rd19, 16384;
	// begin inline asm
	ld.global.nc.u32 %r76, [%rd27];
	// end inline asm
	mov.b32 	%f67, %r76;
	add.s64 	%rd28, %rd19, 18432;
	// begin inline asm
	ld.global.nc.u32 %r77, [%rd28];
	// end inline asm
	mov.b32 	%f68, %r77;
	add.s64 	%rd29, %rd19, 20480;
	// begin inline asm
	ld.global.nc.u32 %r78, [%rd29];
	// end inline asm
	mov.b32 	%f69, %r78;
	add.s64 	%rd30, %rd19, 22528;
	// begin inline asm
	ld.global.nc.u32 %r79, [%rd30];
	// end inline asm
	mov.b32 	%f70, %r79;
	add.s64 	%rd31, %rd19, 24576;
	// begin inline asm
	ld.global.nc.u32 %r80, [%rd31];
	// end inline asm
	mov.b32 	%f71, %r80;
	add.s64 	%rd32, %rd19, 26624;
	// begin inline asm
	ld.global.nc.u32 %r81, [%rd32];
	// end inline asm
	mov.b32 	%f72, %r81;
	add.s64 	%rd33, %rd19, 28672;
	// begin inline asm
	ld.global.nc.u32 %r82, [%rd33];
	// end inline asm
	mov.b32 	%f73, %r82;
	add.s64 	%rd34, %rd19, 30720;
	// begin inline asm
	ld.global.nc.u32 %r83, [%rd34];
	// end inline asm
	mov.b32 	%f74, %r83;
	add.f32 	%f75, %f59, %f60;
	add.f32 	%f76, %f61, %f62;
	add.f32 	%f77, %f63, %f64;
	add.f32 	%f78, %f65, %f66;
	add.f32 	%f79, %f67, %f68;
	add.f32 	%f80, %f69, %f70;
	add.f32 	%f81, %f71, %f72;
	add.f32 	%f82, %f73, %f74;
	add.f32 	%f83, %f75, %f76;
	add.f32 	%f84, %f77, %f78;
	add.f32 	%f85, %f79, %f80;
	add.f32 	%f86, %f81, %f82;
	add.f32 	%f87, %f83, %f84;
	add.f32 	%f88, %f85, %f86;
	add.f32 	%f529, %f87, %f88;
	setp.lt.u32 	%p4, %r67, 16384;
	mov.b32 	%r400, 8192;
	@%p4 bra 	$L__BB5_60;
	add.s32 	%r47, %r67, -8192;
	mov.b32 	%r400, 8192;
$L__BB5_58:
	mul.wide.s32 	%rd52, %r400, 4;
	add.s64 	%rd36, %rd19, %rd52;
	// begin inline asm
	ld.global.nc.u32 %r86, [%rd36];
	// end inline asm
	mov.b32 	%f89, %r86;
	add.s64 	%rd37, %rd36, 2048;
	// begin inline asm
	ld.global.nc.u32 %r87, [%rd37];
	// end inline asm
	mov.b32 	%f90, %r87;
	add.s64 	%rd38, %rd36, 4096;
	// begin inline asm
	ld.global.nc.u32 %r88, [%rd38];
	// end inline asm
	mov.b32 	%f91, %r88;
	add.s64 	%rd39, %rd36, 6144;
	// begin inline asm
	ld.global.nc.u32 %r89, [%rd39];
	// end inline asm
	mov.b32 	%f92, %r89;
	add.s64 	%rd40, %rd36, 8192;
	// begin inline asm
	ld.global.nc.u32 %r90, [%rd40];
	// end inline asm
	mov.b32 	%f93, %r90;
	add.s64 	%rd41, %rd36, 10240;
	// begin inline asm
	ld.global.nc.u32 %r91, [%rd41];
	// end inline asm
	mov.b32 	%f94, %r91;
	add.s64 	%rd42, %rd36, 12288;
	// begin inline asm
	ld.global.nc.u32 %r92, [%rd42];
	// end inline asm
	mov.b32 	%f95, %r92;
	add.s64 	%rd43, %rd36, 14336;
	// begin inline asm
	ld.global.nc.u32 %r93, [%rd43];
	// end inline asm
	mov.b32 	%f96, %r93;
	add.s64 	%rd44, %rd36, 16384;
	// begin inline asm
	ld.global.nc.u32 %r94, [%rd44];
	// end inline asm
	mov.b32 	%f97, %r94;
	add.s64 	%rd45, %rd36, 18432;
	// begin inline asm
	ld.global.nc.u32 %r95, [%rd45];
	// end inline asm
	mov.b32 	%f98, %r95;
	add.s64 	%rd46, %rd36, 20480;
	// begin inline asm
	ld.global.nc.u32 %r96, [%rd46];
	// end inline asm
	mov.b32 	%f99, %r96;
	add.s64 	%rd47, %rd36, 22528;
	// begin inline asm
	ld.global.nc.u32 %r97, [%rd47];
	// end inline asm
	mov.b32 	%f100, %r97;
	add.s64 	%rd48, %rd36, 24576;
	// begin inline asm
	ld.global.nc.u32 %r98, [%rd48];
	// end inline asm
	mov.b32 	%f101, %r98;
	add.s64 	%rd49, %rd36, 26624;
	// begin inline asm
	ld.global.nc.u32 %r99, [%rd49];
	// end inline asm
	mov.b32 	%f102, %r99;
	add.s64 	%rd50, %rd36, 28672;
	// begin inline asm
	ld.global.nc.u32 %r100, [%rd50];
	// end inline asm
	mov.b32 	%f103, %r100;
	add.s64 	%rd51, %rd36, 30720;
	// begin inline asm
	ld.global.nc.u32 %r101, [%rd51];
	// end inline asm
	mov.b32 	%f104, %r101;
	add.f32 	%f105, %f529, %f89;
	add.f32 	%f106, %f90, %f91;
	add.f32 	%f107, %f92, %f93;
	add.f32 	%f108, %f94, %f95;
	add.f32 	%f109, %f96, %f97;
	add.f32 	%f110, %f98, %f99;
	add.f32 	%f111, %f100, %f101;
	add.f32 	%f112, %f102, %f103;
	add.f32 	%f113, %f105, %f106;
	add.f32 	%f114, %f107, %f108;
	add.f32 	%f115, %f109, %f110;
	add.f32 	%f116, %f111, %f112;
	add.f32 	%f117, %f113, %f114;
	add.f32 	%f118, %f115, %f116;
	add.f32 	%f119, %f117, %f118;
	add.f32 	%f529, %f119, %f104;
	sub.s32 	%r102, %r67, %r400;
	setp.lt.s32 	%p5, %r102, 8192;
	@%p5 bra 	$L__BB5_68;
	add.s32 	%r400, %r400, 8192;
	setp.le.s32 	%p6, %r400, %r47;
	@%p6 bra 	$L__BB5_58;
$L__BB5_60:
	setp.le.s32 	%p7, %r67, %r400;
	@%p7 bra 	$L__BB5_68;
	sub.s32 	%r51, %r67, %r400;
	setp.ge.s32 	%p8, %r46, %r51;
	@%p8 bra 	$L__BB5_68;
	not.b32 	%r103, %r46;
	add.s32 	%r104, %r67, %r103;
	sub.s32 	%r52, %r104, %r400;
	and.b32  	%r105, %r52, 1536;
	setp.eq.s32 	%p9, %r105, 1536;
	mov.u32 	%r404, %r46;
	@%p9 bra 	$L__BB5_65;
	add.s32 	%r402, %r46, %r400;
	shr.u32 	%r106, %r52, 9;
	add.s32 	%r107, %r106, 1;
	and.b32  	%r108, %r107, 3;
	neg.s32 	%r401, %r108;
	mov.u32 	%r404, %r46;
$L__BB5_64:
	.pragma "nounroll";
	mul.wide.u32 	%rd54, %r402, 4;
	add.s64 	%rd53, %rd16, %rd54;
	// begin inline asm
	ld.global.nc.u32 %r109, [%rd53];
	// end inline asm
	mov.b32 	%f121, %r109;
	add.f32 	%f529, %f529, %f121;
	add.s32 	%r404, %r404, 512;
	add.s32 	%r402, %r402, 512;
	add.s32 	%r401, %r401, 1;
	setp.ne.s32 	%p10, %r401, 0;
	@%p10 bra 	$L__BB5_64;
$L__BB5_65:
	setp.lt.u32 	%p11, %r52, 1536;
	@%p11 bra 	$L__BB5_68;
	cvt.u64.u32 	%rd55, %r404;
	cvt.u64.u32 	%rd56, %r400;
	add.s64 	%rd57, %rd55, %rd56;
	shl.b64 	%rd58, %rd57, 2;
	add.s64 	%rd59, %rd58, %rd16;
	add.s64 	%rd132, %rd59, 4096;
	add.s32 	%r405, %r404, %r400;
$L__BB5_67:
	mul.wide.u32 	%rd64, %r405, 4;
	add.s64 	%rd60, %rd16, %rd64;
	// begin inline asm
	ld.global.nc.u32 %r110, [%rd60];
	// end inline asm
	mov.b32 	%f122, %r110;
	add.f32 	%f123, %f529, %f122;
	add.s64 	%rd61, %rd132, -2048;
	// begin inline asm
	ld.global.nc.u32 %r111, [%rd61];
	// end inline asm
	mov.b32 	%f124, %r111;
	add.f32 	%f125, %f123, %f124;
	// begin inline asm
	ld.global.nc.u32 %r112, [%rd132];
	// end inline asm
	mov.b32 	%f126, %r112;
	add.f32 	%f127, %f125, %f126;
	add.s64 	%rd63, %rd132, 2048;
	// begin inline asm
	ld.global.nc.u32 %r113, [%rd63];
	// end inline asm
	mov.b32 	%f128, %r113;
	add.f32 	%f529, %f127, %f128;
	add.s32 	%r404, %r404, 2048;
	add.s64 	%rd132, %rd132, 8192;
	add.s32 	%r405, %r405, 2048;
	setp.lt.s32 	%p12, %r404, %r51;
	@%p12 bra 	$L__BB5_67;
$L__BB5_68:
	// begin inline asm
	mov.u32 %r114, %laneid;
	// end inline asm
	mov.b32 	%r116, %f529;
	mov.b32 	%r117, 1;
	mov.b32 	%r138, 31;
	mov.b32 	%r139, -1;
	// begin inline asm
	shfl.sync.down.b32 %r115, %r116, %r117, %r138, %r139;
	// end inline asm
	setp.gt.s32 	%p13, %r114, 30;
	mov.b32 	%f129, %r115;
	add.f32 	%f130, %f529, %f129;
	selp.f32 	%f131, %f529, %f130, %p13;
	mov.b32 	%r121, %f131;
	mov.b32 	%r122, 2;
	// begin inline asm
	shfl.sync.down.b32 %r120, %r121, %r122, %r138, %r139;
	// end inline asm
	setp.gt.s32 	%p14, %r114, 29;
	mov.b32 	%f132, %r120;
	add.f32 	%f133, %f131, %f132;
	selp.f32 	%f134, %f131, %f133, %p14;
	mov.b32 	%r126, %f134;
	mov.b32 	%r127, 4;
	// begin inline asm
	shfl.sync.down.b32 %r125, %r126, %r127, %r138, %r139;
	// end inline asm
	setp.gt.s32 	%p15, %r114, 27;
	mov.b32 	%f135, %r125;
	add.f32 	%f136, %f134, %f135;
	selp.f32 	%f137, %f134, %f136, %p15;
	mov.b32 	%r131, %f137;
	mov.b32 	%r132, 8;
	// begin inline asm
	shfl.sync.down.b32 %r130, %r131, %r132, %r138, %r139;
	// end inline asm
	setp.gt.s32 	%p16, %r114, 23;
	mov.b32 	%f138, %r130;
	add.f32 	%f139, %f137, %f138;
	selp.f32 	%f140, %f137, %f139, %p16;
	mov.b32 	%r136, %f140;
	mov.b32 	%r137, 16;
	// begin inline asm
	shfl.sync.down.b32 %r135, %r136, %r137, %r138, %r139;
	// end inline asm
	setp.gt.s32 	%p17, %r114, 15;
	mov.b32 	%f141, %r135;
	add.f32 	%f54, %f140, %f141;
	selp.f32 	%f530, %f140, %f54, %p17;
	setp.ne.s32 	%p18, %r114, 0;
	@%p18 bra 	$L__BB5_70;
	shr.u32 	%r140, %r46, 3;
	and.b32  	%r141, %r140, 124;
	mov.u32 	%r142, _ZZN3cub18CUB_300001_SM_10006detail6reduce28DeviceReduceSingleTileKernelINS2_10policy_hubIfjN4cuda3std3__44plusIfEEE10Policy1000EPfSC_iS9_ffNS7_10__identityEEEvT0_T1_T2_T3_T4_T6_E12temp_storage;
	add.s32 	%r143, %r142, %r141;
	st.shared.f32 	[%r143+16], %f54;
$L__BB5_70:
	bar.sync 	0;
	setp.ne.s32 	%p19, %r46, 0;
	@%p19 bra 	$L__BB5_72;
	ld.shared.f32 	%f142, [_ZZN3cub18CUB_300001_SM_10006detail6reduce28DeviceReduceSingleTileKernelINS2_10policy_hubIfjN4cuda3std3__44plusIfEEE10Policy1000EPfSC_iS9_ffNS7_10__identityEEEvT0_T1_T2_T3_T4_T6_E12temp_storage+20];
	add.f32 	%f143, %f530, %f142;
	ld.shared.f32 	%f144, [_ZZN3cub18CUB_300001_SM_10006detail6reduce28DeviceReduceSingleTileKernelINS2_10policy_hubIfjN4cuda3std3__44plusIfEEE10Policy1000EPfSC_iS9_ffNS7_10__identityEEEvT0_T1_T2_T3_T4_T6_E12temp_storage+24];
	add.f32 	%f145, %f143, %f144;
	ld.shared.f32 	%f146, [_ZZN3cub18CUB_300001_SM_10006detail6reduce28DeviceReduceSingleTileKernelINS2_10policy_hubIfjN4cuda3std3__44plusIfEEE10Policy1000EPfSC_iS9_ffNS7_10__identityEEEvT0_T1_T2_T3_T4_T6_E12temp_storage+28];
	add.f32 	%f147, %f145, %f146;
	ld.shared.f32 	%f148, [_ZZN3cub18CUB_300001_SM_10006detail6reduce28DeviceReduceSingleTileKernelINS2_10policy_hubIfjN4cuda3std3__44plusIfEEE10Policy1000EPfSC_iS9_ffNS7_10__identityEEEvT0_T1_T2_T3_T4_T6_E12temp_storage+32];
	add.f32 	%f149, %f147, %f148;
	ld.shared.f32 	%f150, [_ZZN3cub18CUB_300001_SM_10006detail6reduce28DeviceReduceSingleTileKernelINS2_10policy_hubIfjN4cuda3std3__44plusIfEEE10Policy1000EPfSC_iS9_ffNS7_10__identityEEEvT0_T1_T2_T3_T4_T6_E12temp_storage+36];
	add.f32 	%f151, %f149, %f150;
	ld.shared.f32 	%f152, [_ZZN3cub18CUB_300001_SM_10006detail6reduce28DeviceReduceSingleTileKernelINS2_10policy_hubIfjN4cuda3std3__44plusIfEEE10Policy1000EPfSC_iS9_ffNS7_10__identityEEEvT0_T1_T2_T3_T4_T6_E12temp_storage+40];
	add.f32 	%f153, %f151, %f152;
	ld.shared.f32 	%f154, [_ZZN3cub18CUB_300001_SM_10006detail6reduce28DeviceReduceSingleTileKernelINS2_10policy_hubIfjN4cuda3std3__44plusIfEEE10Policy1000EPfSC_iS9_ffNS7_10__identityEEEvT0_T1_T2_T3_T4_T6_E12temp_storage+44];
	add.f32 	%f155, %f153, %f154;
	ld.shared.f32 	%f156, [_ZZN3cub18CUB_300001_SM_10006detail6reduce28DeviceReduceSingleTileKernelINS2_10policy_hubIfjN4cuda3std3__44plusIfEEE10Policy1000EPfSC_iS9_ffNS7_10__identityEEEvT0_T1_T2_T3_T4_T6_E12temp_storage+48];
	add.f32 	%f157, %f155, %f156;
	ld.shared.f32 	%f158, [_ZZN3cub18CUB_300001_SM_10006detail6reduce28DeviceReduceSingleTileKernelINS2_10policy_hubIfjN4cuda3std3__44plusIfEEE10Policy1000EPfSC_iS9_ffNS7_10__identityEEEvT0_T1_T2_T3_T4_T6_E12temp_storage+52];
	add.f32 	%f159, %f157, %f158;
	ld.shared.f32 	%f160, [_ZZN3cub18CUB_300001_SM_10006detail6reduce28DeviceReduceSingleTileKernelINS2_10policy_hubIfjN4cuda3std3__44plusIfEEE10Policy1000EPfSC_iS9_ffNS7_10__identityEEEvT0_T1_T2_T3_T4_T6_E12temp_storage+56];
	add.f32 	%f161, %f159, %f160;
	ld.shared.f32 	%f162, [_ZZN3cub18CUB_300001_SM_10006detail6reduce28DeviceReduceSingleTileKernelINS2_10policy_hubIfjN4cuda3std3__44plusIfEEE10Policy1000EPfSC_iS9_ffNS7_10__identityEEEvT0_T1_T2_T3_T4_T6_E12temp_storage+60];
	add.f32 	%f163, %f161, %f162;
	ld.shared.f32 	%f164, [_ZZN3cub18CUB_300001_SM_10006detail6reduce28DeviceReduceSingleTileKernelINS2_10policy_hubIfjN4cuda3std3__44plusIfEEE10Policy1000EPfSC_iS9_ffNS7_10__identityEEEvT0_T1_T2_T3_T4_T6_E12temp_storage+64];
	add.f32 	%f165, %f163, %f164;
	ld.shared.f32 	%f166, [_ZZN3cub18CUB_300001_SM_10006detail6reduce28DeviceReduceSingleTileKernelINS2_10policy_hubIfjN4cuda3std3__44plusIfEEE10Policy1000EPfSC_iS9_ffNS7_10__identityEEEvT0_T1_T2_T3_T4_T6_E12temp_storage+68];
	add.f32 	%f167, %f165, %f166;
	ld.shared.f32 	%f168, [_ZZN3cub18CUB_300001_SM_10006detail6reduce28DeviceReduceSingleTileKernelINS2_10policy_hubIfjN4cuda3std3__44plusIfEEE10Policy1000EPfSC_iS9_ffNS7_10__identityEEEvT0_T1_T2_T3_T4_T6_E12temp_storage+72];
	add.f32 	%f169, %f167, %f168;
	ld.shared.f32 	%f170, [_ZZN3cub18CUB_300001_SM_10006detail6reduce28DeviceReduceSingleTileKernelINS2_10policy_hubIfjN4cuda3std3__44plusIfEEE10Policy1000EPfSC_iS9_ffNS7_10__identityEEEvT0_T1_T2_T3_T4_T6_E12temp_storage+76];
	add.f32 	%f530, %f169, %f170;
$L__BB5_72:
	mov.u32 	%r379, %tid.x;
	setp.ne.s32 	%p111, %r379, 0;
	@%p111 bra 	$L__BB5_74;
	add.f32 	%f503, %f58, %f530;
	st.global.f32 	[%rd1], %f503;
$L__BB5_74:
	ret;

}
	// .globl	_ZN3cub18CUB_300001_SM_10006detail6reduce28DeviceReduceSingleTileKernelINS2_10policy_hubIfyN4cuda3std3__44plusIfEEE10Policy1000EN6thrust24THRUST_300001_SM_1000_NS6detail15normal_iteratorINSD_10device_ptrIfEEEEPfyS9_ffNS7_10__identityEEEvT0_T1_T2_T3_T4_T6_
.visible .entry _ZN3cub18CUB_300001_SM_10006detail6reduce28DeviceReduceSingleTileKernelINS2_10policy_hubIfyN4cuda3std3__44plusIfEEE10Policy1000EN6thrust24THRUST_300001_SM_1000_NS6detail15normal_iteratorINSD_10device_ptrIfEEEEPfyS9_ffNS7_10__identityEEEvT0_T1_T2_T3_T4_T6_(
	.param .align 8 .b8 _ZN3cub18CUB_300001_SM_10006detail6reduce28DeviceReduceSingleTileKernelINS2_10policy_hubIfyN4cuda3std3__44plusIfEEE10Policy1000EN6thrust24THRUST_300001_SM_1000_NS6detail15normal_iteratorINSD_10device_ptrIfEEEEPfyS9_ffNS7_10__identityEEEvT0_T1_T2_T3_T4_T6__param_0[8],
	.param .u64 .ptr .align 1 _ZN3cub18CUB_300001_SM_10006detail6reduce28DeviceReduceSingleTileKernelINS2_10policy_hubIfyN4cuda3std3__44plusIfEEE10Policy1000EN6thrust24THRUST_300001_SM_1000_NS6detail15normal_iteratorINSD_10device_ptrIfEEEEPfyS9_ffNS7_10__identityEEEvT0_T1_T2_T3_T4_T6__param_1,
	.param .u64 _ZN3cub18CUB_300001_SM_10006detail6reduce28DeviceReduceSingleTileKernelINS2_10policy_hubIfyN4cuda3std3__44plusIfEEE10Policy1000EN6thrust24THRUST_300001_SM_1000_NS6detail15normal_iteratorINSD_10device_ptrIfEEEEPfyS9_ffNS7_10__identityEEEvT0_T1_T2_T3_T4_T6__param_2,
	.param .align 1 .b8 _ZN3cub18CUB_300001_SM_10006detail6reduce28DeviceReduceSingleTileKernelINS2_10policy_hubIfyN4cuda3std3__44plusIfEEE10Policy1000EN6thrust24THRUST_300001_SM_1000_NS6detail15normal_iteratorINSD_10device_ptrIfEEEEPfyS9_ffNS7_10__identityEEEvT0_T1_T2_T3_T4_T6__param_3[1],
	.param .f32 _ZN3cub18CUB_300001_SM_10006detail6reduce28DeviceReduceSingleTileKernelINS2_10policy_hubIfyN4cuda3std3__44plusIfEEE10Policy1000EN6thrust24THRUST_300001_SM_1000_NS6detail15normal_iteratorINSD_10device_ptrIfEEEEPfyS9_ffNS7_10__identityEEEvT0_T1_T2_T3_T4_T6__param_4,
	.param .align 1 .b8 _ZN3cub18CUB_300001_SM_10006detail6reduce28DeviceReduceSingleTileKernelINS2_10policy_hubIfyN4cuda3std3__44plusIfEEE10Policy1000EN6thrust24THRUST_300001_SM_1000_NS6detail15normal_iteratorINSD_10device_ptrIfEEEEPfyS9_ffNS7_10__identityEEEvT0_T1_T2_T3_T4_T6__param_5[1]
)
.maxntid 256
.minnctapersm 1
{
	.reg .pred 	%p<59>;
	.reg .b32 	%r<171>;
	.reg .b32 	%f<328>;
	.reg .b64 	%rd<56>;
	// demoted variable
	.shared .align 4 .b8 _ZZN3cub18CUB_300001_SM_10006detail6reduce28DeviceReduceSingleTileKernelINS2_10policy_hubIfyN4cuda3std3__44plusIfEEE10Policy1000EN6thrust24THRUST_300001_SM_1000_NS6detail15normal_iteratorINSD_10device_ptrIfEEEEPfyS9_ffNS7_10__identityEEEvT0_T1_T2_T3_T4_T6_E12temp_storage[44];
	ld.param.u64 	%rd18, [_ZN3cub18CUB_300001_SM_10006detail6reduce28DeviceReduceSingleTileKernelINS2_10policy_hubIfyN4cuda3std3__44plusIfEEE10Policy1000EN6thrust24THRUST_300001_SM_1000_NS6detail15normal_iteratorINSD_10device_ptrIfEEEEPfyS9_ffNS7_10__identityEEEvT0_T1_T2_T3_T4_T6__param_0];
	ld.param.u64 	%rd20, [_ZN3cub18CUB_300001_SM_10006detail6reduce28DeviceReduceSingleTileKernelINS2_10policy_hubIfyN4cuda3std3__44plusIfEEE10Policy1000EN6thrust24THRUST_300001_SM_1000_NS6detail15normal_iteratorINSD_10device_ptrIfEEEEPfyS9_ffNS7_10__identityEEEvT0_T1_T2_T3_T4_T6__param_1];
	ld.param.u64 	%rd19, [_ZN3cub18CUB_300001_SM_10006detail6reduce28DeviceReduceSingleTileKernelINS2_10policy_hubIfyN4cuda3std3__44plusIfEEE10Policy1000EN6thrust24THRUST_300001_SM_1000_NS6detail15normal_iteratorINSD_10device_ptrIfEEEEPfyS9_ffNS7_10__identityEEEvT0_T1_T2_T3_T4_T6__param_2];
	ld.param.f32 	%f42, [_ZN3cub18CUB_300001_SM_10006detail6reduce28DeviceReduceSingleTileKernelINS2_10policy_hubIfyN4cuda3std3__44plusIfEEE10Policy1000EN6thrust24THRUST_300001_SM_1000_NS6detail15normal_iteratorINSD_10device_ptrIfEEEEPfyS9_ffNS7_10__identityEEEvT0_T1_T2_T3_T4_T6__param_4];
	cvta.to.global.u64 	%rd1, %rd20;
	setp.ne.s64 	%p1, %rd19, 0;
	@%p1 bra 	$L__BB6_3;
	mov.u32 	%r156, %tid.x;
	setp.ne.s32 	%p58, %r156, 0;
	@%p58 bra 	$L__BB6_51;
	st.global.f32 	[%rd1], %f42;
	bra.uni 	$L__BB6_51;
$L__BB6_3:
	cvta.to.global.u64 	%rd2, %rd18;
	setp.gt.u64 	%p2, %rd19, 4095;
	@%p2 bra 	$L__BB6_28;
	cvt.u32.u64 	%r1, %rd19;
	mov.u32 	%r2, %tid.x;
	setp.ge.u32 	%p24, %r2, %r1;
	mov.f32 	%f315, 0f00000000;
	mov.u32 	%r160, %r2;
	@%p24 bra 	$L__BB6_6;
	mul.wide.u32 	%rd41, %r2, 4;
	add.s64 	%rd42, %rd2, %rd41;
	ld.global.f32 	%f315, [%rd42];
	add.s32 	%r160, %r2, 256;
$L__BB6_6:
	setp.ge.u32 	%p25, %r160, %r1;
	@%p25 bra 	$L__BB6_19;
	not.b32 	%r83, %r160;
	add.s32 	%r84, %r83, %r1;
	shr.u32 	%r85, %r84, 8;
	add.s32 	%r5, %r85, 1;
	and.b32  	%r6, %r5, 15;
	setp.lt.u32 	%p26, %r84, 3840;
	@%p26 bra 	$L__BB6_10;
	and.b32  	%r86, %r5, 33554416;
	neg.s32 	%r158, %r86;
	mul.wide.u32 	%rd43, %r160, 4;
	add.s64 	%rd44, %rd43, %rd2;
	add.s64 	%rd51, %rd44, 8192;
$L__BB6_9:
	.pragma "nounroll";
	ld.global.f32 	%f189, [%rd51+-8192];
	add.f32 	%f190, %f315, %f189;
	ld.global.f32 	%f191, [%rd51+-7168];
	add.f32 	%f192, %f190, %f191;
	ld.global.f32 	%f193, [%rd51+-6144];
	add.f32 	%f194, %f192, %f193;
	ld.global.f32 	%f195, [%rd51+-5120];
	add.f32 	%f196, %f194, %f195;
	ld.global.f32 	%f197, [%rd51+-4096];
	add.f32 	%f198, %f196, %f197;
	ld.global.f32 	%f199, [%rd51+-3072];
	add.f32 	%f200, %f198, %f199;
	ld.global.f32 	%f201, [%rd51+-2048];
	add.f32 	%f202, %f200, %f201;
	ld.global.f32 	%f203, [%rd51+-1024];
	add.f32 	%f204, %f202, %f203;
	ld.global.f32 	%f205, [%rd51];
	add.f32 	%f206, %f204, %f205;
	ld.global.f32 	%f207, [%rd51+1024];
	add.f32 	%f208, %f206, %f207;
	ld.global.f32 	%f209, [%rd51+2048];
	add.f32 	%f210, %f208, %f209;
	ld.global.f32 	%f211, [%rd51+3072];
	add.f32 	%f212, %f210, %f211;
	ld.global.f32 	%f213, [%rd51+4096];
	add.f32 	%f214, %f212, %f213;
	ld.global.f32 	%f215, [%rd51+5120];
	add.f32 	%f216, %f214, %f215;
	ld.global.f32 	%f217, [%rd51+6144];
	add.f32 	%f218, %f216, %f217;
	ld.global.f32 	%f219, [%rd51+7168];
	add.f32 	%f315, %f218, %f219;
	add.s32 	%r160, %r160, 4096;
	add.s32 	%r158, %r158, 16;
	add.s64 	%rd51, %rd51, 16384;
	setp.ne.s32 	%p27, %r158, 0;
	@%p27 bra 	$L__BB6_9;
$L__BB6_10:
	setp.eq.s32 	%p28, %r6, 0;
	@%p28 bra 	$L__BB6_19;
	and.b32  	%r13, %r5, 7;
	setp.lt.u32 	%p29, %r6, 8;
	@%p29 bra 	$L__BB6_13;
	mul.wide.s32 	%rd45, %r160, 4;
	add.s64 	%rd46, %rd2, %rd45;
	ld.global.f32 	%f221, [%rd46];
	add.f32 	%f222, %f315, %f221;
	ld.global.f32 	%f223, [%rd46+1024];
	add.f32 	%f224, %f222, %f223;
	ld.global.f32 	%f225, [%rd46+2048];
	add.f32 	%f226, %f224, %f225;
	ld.global.f32 	%f227, [%rd46+3072];
	add.f32 	%f228, %f226, %f227;
	ld.global.f32 	%f229, [%rd46+4096];
	add.f32 	%f230, %f228, %f229;
	ld.global.f32 	%f231, [%rd46+5120];
	add.f32 	%f232, %f230, %f231;
	ld.global.f32 	%f233, [%rd46+6144];
	add.f32 	%f234, %f232, %f233;
	ld.global.f32 	%f235, [%rd46+7168];
	add.f32 	%f315, %f234, %f235;
	add.s32 	%r160, %r160, 2048;
$L__BB6_13:
	setp.eq.s32 	%p30, %r13, 0;
	@%p30 bra 	$L__BB6_19;
	and.b32  	%r16, %r5, 3;
	setp.lt.u32 	%p31, %r13, 4;
	@%p31 bra 	$L__BB6_16;
	mul.wide.s32 	%rd47, %r160, 4;
	add.s64 	%rd48, %rd2, %rd47;
	ld.global.f32 	%f237, [%rd48];
	add.f32 	%f238, %f315, %f237;
	ld.global.f32 	%f239, [%rd48+1024];
	add.f32 	%f240, %f238, %f239;
	ld.global.f32 	%f241, [%rd48+2048];
	add.f32 	%f242, %f240, %f241;
	ld.global.f32 	%f243, [%rd48+3072];
	add.f32 	%f315, %f242, %f243;
	add.s32 	%r160, %r160, 1024;
$L__BB6_16:
	setp.eq.s32 	%p32, %r16, 0;
	@%p32 bra 	$L__BB6_19;
	neg.s32 	%r163, %r16;
$L__BB6_18:
	.pragma "nounroll";
	mul.wide.s32 	%rd49, %r160, 4;
	add.s64 	%rd50, %rd2, %rd49;
	ld.global.f32 	%f244, [%rd50];
	add.f32 	%f315, %f315, %f244;
	add.s32 	%r160, %r160, 256;
	add.s32 	%r163, %r163, 1;
	setp.ne.s32 	%p33, %r163, 0;
	@%p33 bra 	$L__BB6_18;
$L__BB6_19:
	setp.lt.u64 	%p34, %rd19, 256;
	@%p34 bra 	$L__BB6_24;
	// begin inline asm
	mov.u32 %r125, %laneid;
	// end inline asm
	mov.b32 	%r127, %f315;
	mov.b32 	%r128, 1;
	mov.b32 	%r149, 31;
	mov.b32 	%r150, -1;
	// begin inline asm
	shfl.sync.down.b32 %r126, %r127, %r128, %r149, %r150;
	// end inline asm
	setp.gt.s32 	%p50, %r125, 30;
	mov.b32 	%f279, %r126;
	add.f32 	%f280, %f315, %f279;
	selp.f32 	%f281, %f315, %f280, %p50;
	mov.b32 	%r132, %f281;
	mov.b32 	%r133, 2;
	// begin inline asm
	shfl.sync.down.b32 %r131, %r132, %r133, %r149, %r150;
	// end inline asm
	setp.gt.s32 	%p51, %r125, 29;
	mov.b32 	%f282, %r131;
	add.f32 	%f283, %f281, %f282;
	selp.f32 	%f284, %f281, %f283, %p51;
	mov.b32 	%r137, %f284;
	mov.b32 	%r138, 4;
	// begin inline asm
	shfl.sync.down.b32 %r136, %r137, %r138, %r149, %r150;
	// end inline asm
	setp.gt.s32 	%p52, %r125, 27;
	mov.b32 	%f285, %r136;
	add.f32 	%f286, %f284, %f285;
	selp.f32 	%f287, %f284, %f286, %p52;
	mov.b32 	%r142, %f287;
	mov.b32 	%r143, 8;
	// begin inline asm
	shfl.sync.down.b32 %r141, %r142, %r143, %r149, %r150;
	// end inline asm
	setp.gt.s32 	%p53, %r125, 23;
	mov.b32 	%f288, %r141;
	add.f32 	%f289, %f287, %f288;
	selp.f32 	%f290, %f287, %f289, %p53;
	mov.b32 	%r147, %f290;
	mov.b32 	%r148, 16;
	// begin inline asm
	shfl.sync.down.b32 %r146, %r147, %r148, %r149, %r150;
	// end inline asm
	setp.gt.s32 	%p54, %r125, 15;
	mov.b32 	%f291, %r146;
	add.f32 	%f16, %f290, %f291;
	selp.f32 	%f327, %f290, %f16, %p54;
	setp.ne.s32 	%p55, %r125, 0;
	@%p55 bra 	$L__BB6_22;
	shr.u32 	%r151, %r2, 3;
	and.b32  	%r152, %r151, 124;
	mov.u32 	%r153, _ZZN3cub18CUB_300001_SM_10006detail6reduce28DeviceReduceSingleTileKernelINS2_10policy_hubIfyN4cuda3std3__44plusIfEEE10Policy1000EN6thrust24THRUST_300001_SM_1000_NS6detail15normal_iteratorINSD_10device_ptrIfEEEEPfyS9_ffNS7_10__identityEEEvT0_T1_T2_T3_T4_T6_E12temp_storage;
	add.s32 	%r154, %r153, %r152;
	st.shared.f32 	[%r154+8], %f16;
$L__BB6_22:
	bar.sync 	0;
	setp.ne.s32 	%p56, %r2, 0;
	@%p56 bra 	$L__BB6_49;
	ld.shared.f32 	%f292, [_ZZN3cub18CUB_300001_SM_10006detail6reduce28DeviceReduceSingleTileKernelINS2_10policy_hubIfyN4cuda3std3__44plusIfEEE10Policy1000EN6thrust24THRUST_300001_SM_1000_NS6detail15normal_iteratorINSD_10device_ptrIfEEEEPfyS9_ffNS7_10__identityEEEvT0_T1_T2_T3_T4_T6_E12temp_storage+12];
	add.f32 	%f293, %f327, %f292;
	ld.shared.f32 	%f294, [_ZZN3cub18CUB_300001_SM_10006detail6reduce28DeviceReduceSingleTileKernelINS2_10policy_hubIfyN4cuda3std3__44plusIfEEE10Policy1000EN6thrust24THRUST_300001_SM_1000_NS6detail15normal_iteratorINSD_10device_ptrIfEEEEPfyS9_ffNS7_10__identityEEEvT0_T1_T2_T3_T4_T6_E12temp_storage+16];
	add.f32 	%f295, %f293, %f294;
	ld.shared.f32 	%f296, [_ZZN3cub18CUB_300001_SM_10006detail6reduce28DeviceReduceSingleTileKernelINS2_10policy_hubIfyN4cuda3std3__44plusIfEEE10Policy1000EN6thrust24THRUST_300001_SM_1000_NS6detail15normal_iteratorINSD_10device_ptrIfEEEEPfyS9_ffNS7_10__identityEEEvT0_T1_T2_T3_T4_T6_E12temp_storage+20];
	add.f32 	%f297, %f295, %f296;
	ld.shared.f32 	%f298, [_ZZN3cub18CUB_300001_SM_10006detail6reduce28DeviceReduceSingleTileKernelINS2_10policy_hubIfyN4cuda3std3__44plusIfEEE10Policy1000EN6thrust24THRUST_300001_SM_1000_NS6detail15normal_iteratorINSD_10device_ptrIfEEEEPfyS9_ffNS7_10__identityEEEvT0_T1_T2_T3_T4_T6_E12temp_storage+24];
	add.f32 	%f299, %f297, %f298;
	ld.shared.f32 	%f300, [_ZZN3cub18CUB_300001_SM_10006detail6reduce28DeviceReduceSingleTileKernelINS2_10policy_hubIfyN4cuda3std3__44plusIfEEE10Policy1000EN6thrust24THRUST_300001_SM_1000_NS6detail15normal_iteratorINSD_10device_ptrIfEEEEPfyS9_ffNS7_10__identityEEEvT0_T1_T2_T3_T4_T6_E12temp_storage+28];
	add.f32 	%f301, %f299, %f300;
	ld.shared.f32 	%f302, [_ZZN3cub18CUB_300001_SM_10006detail6reduce28DeviceReduceSingleTileKernelINS2_10policy_hubIfyN4cuda3std3__44plusIfEEE10Policy1000EN6thrust24THRUST_300001_SM_1000_NS6detail15normal_iteratorINSD_10device_ptrIfEEEEPfyS9_ffNS7_10__identityEEEvT0_T1_T2_T3_T4_T6_E12temp_storage+32];
	add.f32 	%f303, %f301, %f302;
	ld.shared.f32 	%f304, [_ZZN3cub18CUB_300001_SM_10006detail6reduce28DeviceReduceSingleTileKernelINS2_10policy_hubIfyN4cuda3std3__44plusIfEEE10Policy1000EN6thrust24THRUST_300001_SM_1000_NS6detail15normal_iteratorINSD_10device_ptrIfEEEEPfyS9_ffNS7_10__identityEEEvT0_T1_T2_T3_T4_T6_E12temp_storage+36];
	add.f32 	%f327, %f303, %f304;
	bra.uni 	$L__BB6_49;
$L__BB6_24:
	// begin inline asm
	mov.u32 %r87, %laneid;
	// end inline asm
	and.b32  	%r113, %r2, 992;
	add.s32 	%r114, %r113, 32;
	setp.gt.u32 	%p35, %r114, %r1;
	not.b32 	%r115, %r113;
	add.s32 	%r116, %r1, %r115;
	selp.b32 	%r111, %r116, 31, %p35;
	mov.b32 	%r89, %f315;
	mov.b32 	%r90, 1;
	mov.b32 	%r112, -1;
	// begin inline asm
	shfl.sync.down.b32 %r88, %r89, %r90, %r111, %r112;
	// end inline asm
	setp.lt.s32 	%p36, %r87, %r111;
	mov.b32 	%f245, %r88;
	add.f32 	%f246, %f315, %f245;
	selp.f32 	%f247, %f246, %f315, %p36;
	mov.b32 	%r94, %f247;
	mov.b32 	%r95, 2;
	// begin inline asm
	shfl.sync.down.b32 %r93, %r94, %r95, %r111, %r112;
	// end inline asm
	add.s32 	%r117, %r87, 2;
	setp.gt.s32 	%p37, %r117, %r111;
	mov.b32 	%f248, %r93;
	add.f32 	%f249, %f247, %f248;
	selp.f32 	%f250, %f247, %f249, %p37;
	mov.b32 	%r99, %f250;
	mov.b32 	%r100, 4;
	// begin inline asm
	shfl.sync.down.b32 %r98, %r99, %r100, %r111, %r112;
	// end inline asm
	add.s32 	%r118, %r87, 4;
	setp.gt.s32 	%p38, %r118, %r111;
	mov.b32 	%f251, %r98;
	add.f32 	%f252, %f250, %f251;
	selp.f32 	%f253, %f250, %f252, %p38;
	mov.b32 	%r104, %f253;
	mov.b32 	%r105, 8;
	// begin inline asm
	shfl.sync.down.b32 %r103, %r104, %r105, %r111, %r112;
	// end inline asm
	add.s32 	%r119, %r87, 8;
	setp.gt.s32 	%p39, %r119, %r111;
	mov.b32 	%f254, %r103;
	add.f32 	%f255, %f253, %f254;
	selp.f32 	%f256, %f253, %f255, %p39;
	mov.b32 	%r109, %f256;
	mov.b32 	%r110, 16;
	// begin inline asm
	shfl.sync.down.b32 %r108, %r109, %r110, %r111, %r112;
	// end inline asm
	add.s32 	%r120, %r87, 16;
	setp.gt.s32 	%p40, %r120, %r111;
	mov.b32 	%f257, %r108;
	add.f32 	%f258, %f256, %f257;
	selp.f32 	%f327, %f256, %f258, %p40;
	setp.ne.s32 	%p41, %r87, 0;
	@%p41 bra 	$L__BB6_26;
	shr.u32 	%r121, %r2, 3;
	and.b32  	%r122, %r121, 124;
	mov.u32 	%r123, _ZZN3cub18CUB_300001_SM_10006detail6reduce28DeviceReduceSingleTileKernelINS2_10policy_hubIfyN4cuda3std3__44plusIfEEE10Policy1000EN6thrust24THRUST_300001_SM_1000_NS6detail15normal_iteratorINSD_10device_ptrIfEEEEPfyS9_ffNS7_10__identityEEEvT0_T1_T2_T3_T4_T6_E12temp_storage;
	add.s32 	%r124, %r123, %r122;
	st.shared.f32 	[%r124+8], %f327;
$L__BB6_26:
	bar.sync 	0;
	setp.ne.s32 	%p42, %r2, 0;
	@%p42 bra 	$L__BB6_49;
	setp.gt.u64 	%p43, %rd19, 32;
	ld.shared.f32 	%f259, [_ZZN3cub18CUB_300001_SM_10006detail6reduce28DeviceReduceSingleTileKernelINS2_10policy_hubIfyN4cuda3std3__44plusIfEEE10Policy1000EN6thrust24THRUST_300001_SM_1000_NS6detail15normal_iteratorINSD_10device_ptrIfEEEEPfyS9_ffNS7_10__identityEEEvT0_T1_T2_T3_T4_T6_E12temp_storage+12];
	add.f32 	%f260, %f327, %f259;
	selp.f32 	%f261, %f260, %f327, %p43;
	setp.gt.u64 	%p44, %rd19, 64;
	ld.shared.f32 	%f262, [_ZZN3cub18CUB_300001_SM_10006detail6reduce28DeviceReduceSingleTileKernelINS2_10policy_hubIfyN4cuda3std3__44plusIfEEE10Policy1000EN6thrust24THRUST_300001_SM_1000_NS6detail15normal_iteratorINSD_10device_ptrIfEEEEPfyS9_ffNS7_10__identityEEEvT0_T1_T2_T3_T4_T6_E12temp_storage+16];
	add.f32 	%f263, %f262, %f261;
	selp.f32 	%f264, %f263, %f261, %p44;
	setp.gt.u64 	%p45, %rd19, 96;
	ld.shared.f32 	%f265, [_ZZN3cub18CUB_300001_SM_10006detail6reduce28DeviceReduceSingleTileKernelINS2_10policy_hubIfyN4cuda3std3__44plusIfEEE10Policy1000EN6thrust24THRUST_300001_SM_1000_NS6detail15normal_iteratorINSD_10device_ptrIfEEEEPfyS9_ffNS7_10__identityEEEvT0_T1_T2_T3_T4_T6_E12temp_storage+20];
	add.f32 	%f266, %f265, %f264;
	selp.f32 	%f267, %f266, %f264, %p45;
	setp.gt.u64 	%p46, %rd19, 128;
	ld.shared.f32 	%f268, [_ZZN3cub18CUB_300001_SM_10006detail6reduce28DeviceReduceSingleTileKernelINS2_10policy_hubIfyN4cuda3std3__44plusIfEEE10Policy1000EN6thrust24THRUST_300001_SM_1000_NS6detail15normal_iteratorINSD_10device_ptrIfEEEEPfyS9_ffNS7_10__identityEEEvT0_T1_T2_T3_T4_T6_E12temp_storage+24];
	add.f32 	%f269, %f268, %f267;
	selp.f32 	%f270, %f269, %f267, %p46;
	setp.gt.u64 	%p47, %rd19, 160;
	ld.shared.f32 	%f271, [_ZZN3cub18CUB_300001_SM_10006detail6reduce28DeviceReduceSingleTileKernelINS2_10policy_hubIfyN4cuda3std3__44plusIfEEE10Policy1000EN6thrust24THRUST_300001_SM_1000_NS6detail15normal_iteratorINSD_10device_ptrIfEEEEPfyS9_ffNS7_10__identityEEEvT0_T1_T2_T3_T4_T6_E12temp_storage+28];
	add.f32 	%f272, %f271, %f270;
	selp.f32 	%f273, %f272, %f270, %p47;
	setp.gt.u64 	%p48, %rd19, 192;
	ld.shared.f32 	%f274, [_ZZN3cub18CUB_300001_SM_10006detail6reduce28DeviceReduceSingleTileKernelINS2_10policy_hubIfyN4cuda3std3__44plusIfEEE10Policy1000EN6thrust24THRUST_300001_SM_1000_NS6detail15normal_iteratorINSD_10device_ptrIfEEEEPfyS9_ffNS7_10__identityEEEvT0_T1_T2_T3_T4_T6_E12temp_storage+32];
	add.f32 	%f275, %f274, %f273;
	selp.f32 	%f276, %f275, %f273, %p48;
	setp.gt.u64 	%p49, %rd19, 224;
	ld.shared.f32 	%f277, [_ZZN3cub18CUB_300001_SM_10006detail6reduce28DeviceReduceSingleTileKernelINS2_10policy_hubIfyN4cuda3std3__44plusIfEEE10Policy1000EN6thrust24THRUST_300001_SM_1000_NS6detail15normal_iteratorINSD_10device_ptrIfEEEEPfyS9_ffNS7_10__identityEEEvT0_T1_T2_T3_T4_T6_E12temp_storage+36];
	add.f32 	%f278, %f277, %f276;
	selp.f32 	%f327, %f278, %f276, %p49;
	bra.uni 	$L__BB6_49;
$L__BB6_28:
	mov.u32 	%r24, %tid.x;
	cvt.u64.u32 	%rd6, %r24;
	mul.wide.u32 	%rd22, %r24, 4;
	add.s64 	%rd7, %rd2, %rd22;
	ld.global.f32 	%f43, [%rd7];
	ld.global.f32 	%f44, [%rd7+1024];
	ld.global.f32 	%f45, [%rd7+2048];
	ld.global.f32 	%f46, [%rd7+3072];
	ld.global.f32 	%f47, [%rd7+4096];
	ld.global.f32 	%f48, [%rd7+5120];
	ld.global.f32 	%f49, [%rd7+6144];
	ld.global.f32 	%f50, [%rd7+7168];
	ld.global.f32 	%f51, [%rd7+8192];
	ld.global.f32 	%f52, [%rd7+9216];
	ld.global.f32 	%f53, [%rd7+10240];
	ld.global.f32 	%f54, [%rd7+11264];
	ld.global.f32 	%f55, [%rd7+12288];
	ld.global.f32 	%f56, [%rd7+13312];
	ld.global.f32 	%f57, [%rd7+14336];
	ld.global.f32 	%f58, [%rd7+15360];
	add.f32 	%f59, %f43, %f44;
	add.f32 	%f60, %f45, %f46;
	add.f32 	%f61, %f47, %f48;
	add.f32 	%f62, %f49, %f50;
	add.f32 	%f63, %f51, %f52;
	add.f32 	%f64, %f53, %f54;
	add.f32 	%f65, %f55, %f56;
	add.f32 	%f66, %f57, %f58;
	add.f32 	%f67, %f59, %f60;
	add.f32 	%f68, %f61, %f62;
	add.f32 	%f69, %f63, %f64;
	add.f32 	%f70, %f65, %f66;
	add.f32 	%f71, %f67, %f68;
	add.f32 	%f72, %f69, %f70;
	add.f32 	%f326, %f71, %f72;
	add.s64 	%rd8, %rd19, -4096;
	setp.lt.u64 	%p3, %rd8, 4096;
	mov.b64 	%rd53, 4096;
	@%p3 bra 	$L__BB6_32;
	mov.b64 	%rd53, 4096;
$L__BB6_30:
	shl.b64 	%rd24, %rd53, 2;
	add.s64 	%rd25, %rd7, %rd24;
	ld.global.f32 	%f73, [%rd25];
	ld.global.f32 	%f74, [%rd25+1024];
	ld.global.f32 	%f75, [%rd25+2048];
	ld.global.f32 	%f76, [%rd25+3072];
	ld.global.f32 	%f77, [%rd25+4096];
	ld.global.f32 	%f78, [%rd25+5120];
	ld.global.f32 	%f79, [%rd25+6144];
	ld.global.f32 	%f80, [%rd25+7168];
	ld.global.f32 	%f81, [%rd25+8192];
	ld.global.f32 	%f82, [%rd25+9216];
	ld.global.f32 	%f83, [%rd25+10240];
	ld.global.f32 	%f84, [%rd25+11264];
	ld.global.f32 	%f85, [%rd25+12288];
	ld.global.f32 	%f86, [%rd25+13312];
	ld.global.f32 	%f87, [%rd25+14336];
	ld.global.f32 	%f88, [%rd25+15360];
	add.f32 	%f89, %f326, %f73;
	add.f32 	%f90, %f74, %f75;
	add.f32 	%f91, %f76, %f77;
	add.f32 	%f92, %f78, %f79;
	add.f32 	%f93, %f80, %f81;
	add.f32 	%f94, %f82, %f83;
	add.f32 	%f95, %f84, %f85;
	add.f32 	%f96, %f86, %f87;
	add.f32 	%f97, %f89, %f90;
	add.f32 	%f98, %f91, %f92;
	add.f32 	%f99, %f93, %f94;
	add.f32 	%f100, %f95, %f96;
	add.f32 	%f101, %f97, %f98;
	add.f32 	%f102, %f99, %f100;
	add.f32 	%f103, %f101, %f102;
	add.f32 	%f326, %f103, %f88;
	sub.s64 	%rd26, %rd19, %rd53;
	setp.lt.u64 	%p4, %rd26, 4096;
	@%p4 bra 	$L__BB6_45;
	add.s64 	%rd53, %rd53, 4096;
	setp.le.u64 	%p5, %rd53, %rd8;
	@%p5 bra 	$L__BB6_30;
$L__BB6_32:
	setp.le.u64 	%p6, %rd19, %rd53;
	cvt.u32.u64 	%r42, %rd53;
	cvt.u32.u64 	%r43, %rd19;
	sub.s32 	%r44, %r43, %r42;
	setp.ge.s32 	%p7, %r24, %r44;
	or.pred  	%p8, %p6, %p7;
	@%p8 bra 	$L__BB6_45;
	not.b32 	%r47, %r24;
	add.s32 	%r48, %r47, %r43;
	sub.s32 	%r50, %r48, %r42;
	shr.u32 	%r51, %r50, 8;
	add.s32 	%r25, %r51, 1;
	and.b32  	%r26, %r25, 15;
	setp.lt.u32 	%p9, %r50, 3840;
	mov.u32 	%r167, %r24;
	@%p9 bra 	$L__BB6_36;
	and.b32  	%r52, %r25, 33554416;
	neg.s32 	%r165, %r52;
	add.s64 	%rd27, %rd53, %rd6;
	shl.b64 	%rd28, %rd27, 2;
	add.s64 	%rd29, %rd28, %rd2;
	add.s64 	%rd54, %rd29, 8192;
	mov.u32 	%r167, %r24;
$L__BB6_35:
	.pragma "nounroll";
	ld.global.f32 	%f105, [%rd54+-8192];
	add.f32 	%f106, %f326, %f105;
	ld.global.f32 	%f107, [%rd54+-7168];
	add.f32 	%f108, %f106, %f107;
	ld.global.f32 	%f109, [%rd54+-6144];
	add.f32 	%f110, %f108, %f109;
	ld.global.f32 	%f111, [%rd54+-5120];
	add.f32 	%f112, %f110, %f111;
	ld.global.f32 	%f113, [%rd54+-4096];
	add.f32 	%f114, %f112, %f113;
	ld.global.f32 	%f115, [%rd54+-3072];
	add.f32 	%f116, %f114, %f115;
	ld.global.f32 	%f117, [%rd54+-2048];
	add.f32 	%f118, %f116, %f117;
	ld.global.f32 	%f119, [%rd54+-1024];
	add.f32 	%f120, %f118, %f119;
	ld.global.f32 	%f121, [%rd54];
	add.f32 	%f122, %f120, %f121;
	ld.global.f32 	%f123, [%rd54+1024];
	add.f32 	%f124, %f122, %f123;
	ld.global.f32 	%f125, [%rd54+2048];
	add.f32 	%f126, %f124, %f125;
	ld.global.f32 	%f127, [%rd54+3072];
	add.f32 	%f128, %f126, %f127;
	ld.global.f32 	%f129, [%rd54+4096];
	add.f32 	%f130, %f128, %f129;
	ld.global.f32 	%f131, [%rd54+5120];
	add.f32 	%f132, %f130, %f131;
	ld.global.f32 	%f133, [%rd54+6144];
	add.f32 	%f134, %f132, %f133;
	ld.global.f32 	%f135, [%rd54+7168];
	add.f32 	%f326, %f134, %f135;
	add.s32 	%r167, %r167, 4096;
	add.s32 	%r165, %r165, 16;
	add.s64 	%rd54, %rd54, 16384;
	setp.ne.s32 	%p10, %r165, 0;
	@%p10 bra 	$L__BB6_35;
$L__BB6_36:
	setp.eq.s32 	%p11, %r26, 0;
	@%p11 bra 	$L__BB6_45;
	and.b32  	%r33, %r25, 7;
	setp.lt.u32 	%p12, %r26, 8;
	@%p12 bra 	$L__BB6_39;
	cvt.u64.u32 	%rd30, %r167;
	add.s64 	%rd31, %rd53, %rd30;
	shl.b64 	%rd32, %rd31, 2;
	add.s64 	%rd33, %rd2, %rd32;
	ld.global.f32 	%f137, [%rd33];
	add.f32 	%f138, %f326, %f137;
	ld.global.f32 	%f139, [%rd33+1024];
	add.f32 	%f140, %f138, %f139;
	ld.global.f32 	%f141, [%rd33+2048];
	add.f32 	%f142, %f140, %f141;
	ld.global.f32 	%f143, [%rd33+3072];
	add.f32 	%f144, %f142, %f143;
	ld.global.f32 	%f145, [%rd33+4096];
	add.f32 	%f146, %f144, %f145;
	ld.global.f32 	%f147, [%rd33+5120];
	add.f32 	%f148, %f146, %f147;
	ld.global.f32 	%f149, [%rd33+6144];
	add.f32 	%f150, %f148, %f149;
	ld.global.f32 	%f151, [%rd33+7168];
	add.f32 	%f326, %f150, %f151;
	add.s32 	%r167, %r167, 2048;
$L__BB6_39:
	setp.eq.s32 	%p13, %r33, 0;
	@%p13 bra 	$L__BB6_45;
	and.b32  	%r36, %r25, 3;
	setp.lt.u32 	%p14, %r33, 4;
	@%p14 bra 	$L__BB6_42;
	cvt.u64.u32 	%rd34, %r167;
	add.s64 	%rd35, %rd53, %rd34;
	shl.b64 	%rd36, %rd35, 2;
	add.s64 	%rd37, %rd2, %rd36;
	ld.global.f32 	%f153, [%rd37];
	add.f32 	%f154, %f326, %f153;
	ld.global.f32 	%f155, [%rd37+1024];
	add.f32 	%f156, %f154, %f155;
	ld.global.f32 	%f157, [%rd37+2048];
	add.f32 	%f158, %f156, %f157;
	ld.global.f32 	%f159, [%rd37+3072];
	add.f32 	%f326, %f158, %f159;
	add.s32 	%r167, %r167, 1024;
$L__BB6_42:
	setp.eq.s32 	%p15, %r36, 0;
	@%p15 bra 	$L__BB6_45;
	cvt.u64.u32 	%rd38, %r167;
	add.s64 	%rd39, %rd53, %rd38;
	shl.b64 	%rd40, %rd39, 2;
	add.s64 	%rd55, %rd2, %rd40;
	neg.s32 	%r170, %r36;
$L__BB6_44:
	.pragma "nounroll";
	ld.global.f32 	%f160, [%rd55];
	add.f32 	%f326, %f326, %f160;
	add.s64 	%rd55, %rd55, 1024;
	add.s32 	%r170, %r170, 1;
	setp.ne.s32 	%p16, %r170, 0;
	@%p16 bra 	$L__BB6_44;
$L__BB6_45:
	// begin inline asm
	mov.u32 %r53, %laneid;
	// end inline asm
	mov.b32 	%r55, %f326;
	mov.b32 	%r56, 1;
	mov.b32 	%r77, 31;
	mov.b32 	%r78, -1;
	// begin inline asm
	shfl.sync.down.b32 %r54, %r55, %r56, %r77, %r78;
	// end inline asm
	setp.gt.s32 	%p17, %r53, 30;
	mov.b32 	%f161, %r54;
	add.f32 	%f162, %f326, %f161;
	selp.f32 	%f163, %f326, %f162, %p17;
	mov.b32 	%r60, %f163;
	mov.b32 	%r61, 2;
	// begin inline asm
	shfl.sync.down.b32 %r59, %r60, %r61, %r77, %r78;
	// end inline asm
	setp.gt.s32 	%p18, %r53, 29;
	mov.b32 	%f164, %r59;
	add.f32 	%f165, %f163, %f164;
	selp.f32 	%f166, %f163, %f165, %p18;
	mov.b32 	%r65, %f166;
	mov.b32 	%r66, 4;
	// begin inline asm
	shfl.sync.down.b32 %r64, %r65, %r66, %r77, %r78;
	// end inline asm
	setp.gt.s32 	%p19, %r53, 27;
	mov.b32 	%f167, %r64;
	add.f32 	%f168, %f166, %f167;
	selp.f32 	%f169, %f166, %f168, %p19;
	mov.b32 	%r70, %f169;
	mov.b32 	%r71, 8;
	// begin inline asm
	shfl.sync.down.b32 %r69, %r70, %r71, %r77, %r78;
	// end inline asm
	setp.gt.s32 	%p20, %r53, 23;
	mov.b32 	%f170, %r69;
	add.f32 	%f171, %f169, %f170;
	selp.f32 	%f172, %f169, %f171, %p20;
	mov.b32 	%r75, %f172;
	mov.b32 	%r76, 16;
	// begin inline asm
	shfl.sync.down.b32 %r74, %r75, %r76, %r77, %r78;
	// end inline asm
	setp.gt.s32 	%p21, %r53, 15;
	mov.b32 	%f173, %r74;
	add.f32 	%f38, %f172, %f173;
	selp.f32 	%f327, %f172, %f38, %p21;
	setp.ne.s32 	%p22, %r53, 0;
	@%p22 bra 	$L__BB6_47;
	shr.u32 	%r79, %r24, 3;
	and.b32  	%r80, %r79, 124;
	mov.u32 	%r81, _ZZN3cub18CUB_300001_SM_10006detail6reduce28DeviceReduceSingleTileKernelINS2_10policy_hubIfyN4cuda3std3__44plusIfEEE10Policy1000EN6thrust24THRUST_300001_SM_1000_NS6detail15normal_iteratorINSD_10device_ptrIfEEEEPfyS9_ffNS7_10__identityEEEvT0_T1_T2_T3_T4_T6_E12temp_storage;
	add.s32 	%r82, %r81, %r80;
	st.shared.f32 	[%r82+8], %f38;
$L__BB6_47:
	bar.sync 	0;
	setp.ne.s32 	%p23, %r24, 0;
	@%p23 bra 	$L__BB6_49;
	ld.shared.f32 	%f174, [_ZZN3cub18CUB_300001_SM_10006detail6reduce28DeviceReduceSingleTileKernelINS2_10policy_hubIfyN4cuda3std3__44plusIfEEE10Policy1000EN6thrust24THRUST_300001_SM_1000_NS6detail15normal_iteratorINSD_10device_ptrIfEEEEPfyS9_ffNS7_10__identityEEEvT0_T1_T2_T3_T4_T6_E12temp_storage+12];
	add.f32 	%f175, %f327, %f174;
	ld.shared.f32 	%f176, [_ZZN3cub18CUB_300001_SM_10006detail6reduce28DeviceReduceSingleTileKernelINS2_10policy_hubIfyN4cuda3std3__44plusIfEEE10Policy1000EN6thrust24THRUST_300001_SM_1000_NS6detail15normal_iteratorINSD_10device_ptrIfEEEEPfyS9_ffNS7_10__identityEEEvT0_T1_T2_T3_T4_T6_E12temp_storage+16];
	add.f32 	%f177, %f175, %f176;
	ld.shared.f32 	%f178, [_ZZN3cub18CUB_300001_SM_10006detail6reduce28DeviceReduceSingleTileKernelINS2_10policy_hubIfyN4cuda3std3__44plusIfEEE10Policy1000EN6thrust24THRUST_300001_SM_1000_NS6detail15normal_iteratorINSD_10device_ptrIfEEEEPfyS9_ffNS7_10__identityEEEvT0_T1_T2_T3_T4_T6_E12temp_storage+20];
	add.f32 	%f179, %f177, %f178;
	ld.shared.f32 	%f180, [_ZZN3cub18CUB_300001_SM_10006detail6reduce28DeviceReduceSingleTileKernelINS2_10policy_hubIfyN4cuda3std3__44plusIfEEE10Policy1000EN6thrust24THRUST_300001_SM_1000_NS6detail15normal_iteratorINSD_10device_ptrIfEEEEPfyS9_ffNS7_10__identityEEEvT0_T1_T2_T3_T4_T6_E12temp_storage+24];
	add.f32 	%f181, %f179, %f180;
	ld.shared.f32 	%f182, [_ZZN3cub18CUB_300001_SM_10006detail6reduce28DeviceReduceSingleTileKernelINS2_10policy_hubIfyN4cuda3std3__44plusIfEEE10Policy1000EN6thrust24THRUST_300001_SM_1000_NS6detail15normal_iteratorINSD_10device_ptrIfEEEEPfyS9_ffNS7_10__identityEEEvT0_T1_T2_T3_T4_T6_E12temp_storage+28];
	add.f32 	%f183, %f181, %f182;
	ld.shared.f32 	%f184, [_ZZN3cub18CUB_300001_SM_10006detail6reduce28DeviceReduceSingleTileKernelINS2_10policy_hubIfyN4cuda3std3__44plusIfEEE10Policy1000EN6thrust24THRUST_300001_SM_1000_NS6detail15normal_iteratorINSD_10device_ptrIfEEEEPfyS9_ffNS7_10__identityEEEvT0_T1_T2_T3_T4_T6_E12temp_storage+32];
	add.f32 	%f185, %f183, %f184;
	ld.shared.f32 	%f186, [_ZZN3cub18CUB_300001_SM_10006detail6reduce28DeviceReduceSingleTileKernelINS2_10policy_hubIfyN4cuda3std3__44plusIfEEE10Policy1000EN6thrust24THRUST_300001_SM_1000_NS6detail15normal_iteratorINSD_10device_ptrIfEEEEPfyS9_ffNS7_10__identityEEEvT0_T1_T2_T3_T4_T6_E12temp_storage+36];
	add.f32 	%f327, %f185, %f186;
$L__BB6_49:
	mov.u32 	%r155, %tid.x;
	setp.ne.s32 	%p57, %r155, 0;
	@%p57 bra 	$L__BB6_51;
	add.f32 	%f305, %f42, %f327;
	st.global.f32 	[%rd1], %f305;
$L__BB6_51:
	ret;

}
	// .globl	_ZN3cub18CUB_300001_SM_10006detail6reduce18DeviceReduceKernelINS2_10policy_hubIfyN4cuda3std3__44plusIfEEE10Policy1000EN6thrust24THRUST_300001_SM_1000_NS6detail15normal_iteratorINSD_10device_ptrIfEEEEyS9_fNS7_10__identityEEEvT0_PT3_T1_NS0_13GridEvenShareISN_EET2_T4_
.visible .entry _ZN3cub18CUB_300001_SM_10006detail6reduce18DeviceReduceKernelINS2_10policy_hubIfyN4cuda3std3__44plusIfEEE10Policy1000EN6thrust24THRUST_300001_SM_1000_NS6detail15normal_iteratorINSD_10device_ptrIfEEEEyS9_fNS7_10__identityEEEvT0_PT3_T1_NS0_13GridEvenShareISN_EET2_T4_(
	.param .align 8 .b8 _ZN3cub18CUB_300001_SM_10006detail6reduce18DeviceReduceKernelINS2_10policy_hubIfyN4cuda3std3__44plusIfEEE10Policy1000EN6thrust24THRUST_300001_SM_1000_NS6detail15normal_iteratorINSD_10device_ptrIfEEEEyS9_fNS7_10__identityEEEvT0_PT3_T1_NS0_13GridEvenShareISN_EET2_T4__param_0[8],
	.param .u64 .ptr .align 1 _ZN3cub18CUB_300001_SM_10006detail6reduce18DeviceReduceKernelINS2_10policy_hubIfyN4cuda3std3__44plusIfEEE10Policy1000EN6thrust24THRUST_300001_SM_1000_NS6detail15normal_iteratorINSD_10device_ptrIfEEEEyS9_fNS7_10__identityEEEvT0_PT3_T1_NS0_13GridEvenShareISN_EET2_T4__param_1,
	.param .u64 _ZN3cub18CUB_300001_SM_10006detail6reduce18DeviceReduceKernelINS2_10policy_hubIfyN4cuda3std3__44plusIfEEE10Policy1000EN6thrust24THRUST_300001_SM_1000_NS6detail15normal_iteratorINSD_10device_ptrIfEEEEyS9_fNS7_10__identityEEEvT0_PT3_T1_NS0_13GridEvenShareISN_EET2_T4__param_2,
	.param .align 8 .b8 _ZN3cub18CUB_300001_SM_10006detail6reduce18DeviceReduceKernelINS2_10policy_hubIfyN4cuda3std3__44plusIfEEE10Policy1000EN6thrust24THRUST_300001_SM_1000_NS6detail15normal_iteratorINSD_10device_ptrIfEEEEyS9_fNS7_10__identityEEEvT0_PT3_T1_NS0_13GridEvenShareISN_EET2_T4__param_3[72],
	.param .align 1 .b8 _ZN3cub18CUB_300001_SM_10006detail6reduce18DeviceReduceKernelINS2_10policy_hubIfyN4cuda3std3__44plusIfEEE10Policy1000EN6thrust24THRUST_300001_SM_1000_NS6detail15normal_iteratorINSD_10device_ptrIfEEEEyS9_fNS7_10__identityEEEvT0_PT3_T1_NS0_13GridEvenShareISN_EET2_T4__param_4[1],
	.param .align 1 .b8 _ZN3cub18CUB_300001_SM_10006detail6reduce18DeviceReduceKernelINS2_10policy_hubIfyN4cuda3std3__44plusIfEEE10Policy1000EN6thrust24THRUST_300001_SM_1000_NS6detail15normal_iteratorINSD_10device_ptrIfEEEEyS9_fNS7_10__identityEEEvT0_PT3_T1_NS0_13GridEvenShareISN_EET2_T4__param_5[1]
)
.maxntid 256
{
	.reg .pred 	%p<57>;
	.reg .b16 	%rs<4>;
	.reg .b32 	%r<206>;
	.reg .b32 	%f<324>;
	.reg .b64 	%rd<78>;
	// demoted variable
	.shared .align 4 .b8 _ZZN3cub18CUB_300001_SM_10006detail6reduce18DeviceReduceKernelINS2_10policy_hubIfyN4cuda3std3__44plusIfEEE10Policy1000EN6thrust24THRUST_300001_SM_1000_NS6detail15normal_iteratorINSD_10device_ptrIfEEEEyS9_fNS7_10__identityEEEvT0_PT3_T1_NS0_13GridEvenShareISN_EET2_T4_E12temp_storage[44];
	ld.param.u64 	%rd1, [_ZN3cub18CUB_300001_SM_10006detail6reduce18DeviceReduceKernelINS2_10policy_hubIfyN4cuda3std3__44plusIfEEE10Policy1000EN6thrust24THRUST_300001_SM_1000_NS6detail15normal_iteratorINSD_10device_ptrIfEEEEyS9_fNS7_10__identityEEEvT0_PT3_T1_NS0_13GridEvenShareISN_EET2_T4__param_3+32];
	ld.param.u32 	%r1, [_ZN3cub18CUB_300001_SM_10006detail6reduce18DeviceReduceKernelINS2_10policy_hubIfyN4cuda3std3__44plusIfEEE10Policy1000EN6thrust24THRUST_300001_SM_1000_NS6detail15normal_iteratorINSD_10device_ptrIfEEEEyS9_fNS7_10__identityEEEvT0_PT3_T1_NS0_13GridEvenShareISN_EET2_T4__param_3+40];
	ld.param.u64 	%rd25, [_ZN3cub18CUB_300001_SM_10006detail6reduce18DeviceReduceKernelINS2_10policy_hubIfyN4cuda3std3__44plusIfEEE10Policy1000EN6thrust24THRUST_300001_SM_1000_NS6detail15normal_iteratorINSD_10device_ptrIfEEEEyS9_fNS7_10__identityEEEvT0_PT3_T1_NS0_13GridEvenShareISN_EET2_T4__param_0];
	cvta.to.global.u64 	%rd2, %rd25;
	mov.u32 	%r2, %ctaid.x;
	shl.b32 	%r50, %r1, 12;
	cvt.s64.s32 	%rd3, %r50;
	shl.b32 	%r51, %r2, 12;
	cvt.u64.u32 	%rd4, %r51;
	sub.s64 	%rd5, %rd1, %rd4;
	setp.gt.u64 	%p1, %rd5, 4095;
	@%p1 bra 	$L__BB7_25;
	cvt.u32.u64 	%r112, %rd4;
	cvt.u32.u64 	%r3, %rd1;
	sub.s32 	%r4, %r3, %r112;
	mov.u32 	%r5, %tid.x;
	setp.ge.s32 	%p23, %r5, %r4;
	mov.f32 	%f312, 0f00000000;
	mov.u32 	%r193, %r5;
	@%p23 bra 	$L__BB7_3;
	add.s32 	%r114, %r112, %r5;
	mul.wide.u32 	%rd51, %r114, 4;
	add.s64 	%rd52, %rd2, %rd51;
	ld.global.f32 	%f312, [%rd52];
	add.s32 	%r193, %r5, 256;
$L__BB7_3:
	setp.ge.s32 	%p24, %r193, %r4;
	@%p24 bra 	$L__BB7_16;
	not.b32 	%r116, %r193;
	add.s32 	%r117, %r116, %r3;
	sub.s32 	%r118, %r117, %r112;
	shr.u32 	%r119, %r118, 8;
	add.s32 	%r8, %r119, 1;
	and.b32  	%r9, %r8, 15;
	setp.lt.u32 	%p25, %r118, 3840;
	@%p25 bra 	$L__BB7_7;
	and.b32  	%r120, %r8, 33554416;
	neg.s32 	%r191, %r120;
	mul.wide.u32 	%rd53, %r2, 16384;
	mul.wide.u32 	%rd54, %r193, 4;
	or.b64  	%rd55, %rd53, %rd54;
	add.s64 	%rd56, %rd55, %rd2;
	add.s64 	%rd72, %rd56, 8192;
$L__BB7_6:
	.pragma "nounroll";
	ld.global.f32 	%f187, [%rd72+-8192];
	add.f32 	%f188, %f312, %f187;
	ld.global.f32 	%f189, [%rd72+-7168];
	add.f32 	%f190, %f188, %f189;
	ld.global.f32 	%f191, [%rd72+-6144];
	add.f32 	%f192, %f190, %f191;
	ld.global.f32 	%f193, [%rd72+-5120];
	add.f32 	%f194, %f192, %f193;
	ld.global.f32 	%f195, [%rd72+-4096];
	add.f32 	%f196, %f194, %f195;
	ld.global.f32 	%f197, [%rd72+-3072];
	add.f32 	%f198, %f196, %f197;
	ld.global.f32 	%f199, [%rd72+-2048];
	add.f32 	%f200, %f198, %f199;
	ld.global.f32 	%f201, [%rd72+-1024];
	add.f32 	%f202, %f200, %f201;
	ld.global.f32 	%f203, [%rd72];
	add.f32 	%f204, %f202, %f203;
	ld.global.f32 	%f205, [%rd72+1024];
	add.f32 	%f206, %f204, %f205;
	ld.global.f32 	%f207, [%rd72+2048];
	add.f32 	%f208, %f206, %f207;
	ld.global.f32 	%f209, [%rd72+3072];
	add.f32 	%f210, %f208, %f209;
	ld.global.f32 	%f211, [%rd72+4096];
	add.f32 	%f212, %f210, %f211;
	ld.global.f32 	%f213, [%rd72+5120];
	add.f32 	%f214, %f212, %f213;
	ld.global.f32 	%f215, [%rd72+6144];
	add.f32 	%f216, %f214, %f215;
	ld.global.f32 	%f217, [%rd72+7168];
	add.f32 	%f312, %f216, %f217;
	add.s32 	%r193, %r193, 4096;
	add.s32 	%r191, %r191, 16;
	add.s64 	%rd72, %rd72, 16384;
	setp.ne.s32 	%p26, %r191, 0;
	@%p26 bra 	$L__BB7_6;
$L__BB7_7:
	setp.eq.s32 	%p27, %r9, 0;
	@%p27 bra 	$L__BB7_16;
	and.b32  	%r16, %r8, 7;
	setp.lt.u32 	%p28, %r9, 8;
	@%p28 bra 	$L__BB7_10;
	cvt.s64.s32 	%rd57, %r193;
	add.s64 	%rd58, %rd57, %rd4;
	shl.b64 	%rd59, %rd58, 2;
	add.s64 	%rd60, %rd2, %rd59;
	ld.global.f32 	%f219, [%rd60];
	add.f32 	%f220, %f312, %f219;
	ld.global.f32 	%f221, [%rd60+1024];
	add.f32 	%f222, %f220, %f221;
	ld.global.f32 	%f223, [%rd60+2048];
	add.f32 	%f224, %f222, %f223;
	ld.global.f32 	%f225, [%rd60+3072];
	add.f32 	%f226, %f224, %f225;
	ld.global.f32 	%f227, [%rd60+4096];
	add.f32 	%f228, %f226, %f227;
	ld.global.f32 	%f229, [%rd60+5120];
	add.f32 	%f230, %f228, %f229;
	ld.global.f32 	%f231, [%rd60+6144];
	add.f32 	%f232, %f230, %f231;
	ld.global.f32 	%f233, [%rd60+7168];
	add.f32 	%f312, %f232, %f233;
	add.s32 	%r193, %r193, 2048;
$L__BB7_10:
	setp.eq.s32 	%p29, %r16, 0;
	@%p29 bra 	$L__BB7_16;
	and.b32  	%r19, %r8, 3;
	setp.lt.u32 	%p30, %r16, 4;
	@%p30 bra 	$L__BB7_13;
	cvt.s64.s32 	%rd61, %r193;
	add.s64 	%rd62, %rd61, %rd4;
	shl.b64 	%rd63, %rd62, 2;
	add.s64 	%rd64, %rd2, %rd63;
	ld.global.f32 	%f235, [%rd64];
	add.f32 	%f236, %f312, %f235;
	ld.global.f32 	%f237, [%rd64+1024];
	add.f32 	%f238, %f236, %f237;
	ld.global.f32 	%f239, [%rd64+2048];
	add.f32 	%f240, %f238, %f239;
	ld.global.f32 	%f241, [%rd64+3072];
	add.f32 	%f312, %f240, %f241;
	add.s32 	%r193, %r193, 1024;
$L__BB7_13:
	setp.eq.s32 	%p31, %r19, 0;
	@%p31 bra 	$L__BB7_16;
	mul.wide.u32 	%rd65, %r2, 16384;
	add.s64 	%rd9, %rd2, %rd65;
	neg.s32 	%r196, %r19;
$L__BB7_15:
	.pragma "nounroll";
	mul.wide.s32 	%rd66, %r193, 4;
	add.s64 	%rd67, %rd9, %rd66;
	ld.global.f32 	%f242, [%rd67];
	add.f32 	%f312, %f312, %f242;
	add.s32 	%r193, %r193, 256;
	add.s32 	%r196, %r196, 1;
	setp.ne.s32 	%p32, %r196, 0;
	@%p32 bra 	$L__BB7_15;
$L__BB7_16:
	setp.lt.s32 	%p33, %r4, 256;
	@%p33 bra 	$L__BB7_21;
	// begin inline asm
	mov.u32 %r159, %laneid;
	// end inline asm
	mov.b32 	%r161, %f312;
	mov.b32 	%r162, 1;
	mov.b32 	%r183, 31;
	mov.b32 	%r184, -1;
	// begin inline asm
	shfl.sync.down.b32 %r160, %r161, %r162, %r183, %r184;
	// end inline asm
	setp.gt.s32 	%p49, %r159, 30;
	mov.b32 	%f277, %r160;
	add.f32 	%f278, %f312, %f277;
	selp.f32 	%f279, %f312, %f278, %p49;
	mov.b32 	%r166, %f279;
	mov.b32 	%r167, 2;
	// begin inline asm
	shfl.sync.down.b32 %r165, %r166, %r167, %r183, %r184;
	// end inline asm
	setp.gt.s32 	%p50, %r159, 29;
	mov.b32 	%f280, %r165;
	add.f32 	%f281, %f279, %f280;
	selp.f32 	%f282, %f279, %f281, %p50;
	mov.b32 	%r171, %f282;
	mov.b32 	%r172, 4;
	// begin inline asm
	shfl.sync.down.b32 %r170, %r171, %r172, %r183, %r184;
	// end inline asm
	setp.gt.s32 	%p51, %r159, 27;
	mov.b32 	%f283, %r170;
	add.f32 	%f284, %f282, %f283;
	selp.f32 	%f285, %f282, %f284, %p51;
	mov.b32 	%r176, %f285;
	mov.b32 	%r177, 8;
	// begin inline asm
	shfl.sync.down.b32 %r175, %r176, %r177, %r183, %r184;
	// end inline asm
	setp.gt.s32 	%p52, %r159, 23;
	mov.b32 	%f286, %r175;
	add.f32 	%f287, %f285, %f286;
	selp.f32 	%f288, %f285, %f287, %p52;
	mov.b32 	%r181, %f288;
	mov.b32 	%r182, 16;
	// begin inline asm
	shfl.sync.down.b32 %r180, %r181, %r182, %r183, %r184;
	// end inline asm
	setp.gt.s32 	%p53, %r159, 15;
	mov.b32 	%f289, %r180;
	add.f32 	%f16, %f288, %f289;
	selp.f32 	%f323, %f288, %f16, %p53;
	setp.ne.s32 	%p54, %r159, 0;
	@%p54 bra 	$L__BB7_19;
	shr.u32 	%r185, %r5, 3;
	and.b32  	%r186, %r185, 124;
	mov.u32 	%r187, _ZZN3cub18CUB_300001_SM_10006detail6reduce18DeviceReduceKernelINS2_10policy_hubIfyN4cuda3std3__44plusIfEEE10Policy1000EN6thrust24THRUST_300001_SM_1000_NS6detail15normal_iteratorINSD_10device_ptrIfEEEEyS9_fNS7_10__identityEEEvT0_PT3_T1_NS0_13GridEvenShareISN_EET2_T4_E12temp_storage;
	add.s32 	%r188, %r187, %r186;
	st.shared.f32 	[%r188+8], %f16;
$L__BB7_19:
	bar.sync 	0;
	setp.ne.s32 	%p55, %r5, 0;
	@%p55 bra 	$L__BB7_46;
	ld.shared.f32 	%f290, [_ZZN3cub18CUB_300001_SM_10006detail6reduce18DeviceReduceKernelINS2_10policy_hubIfyN4cuda3std3__44plusIfEEE10Policy1000EN6thrust24THRUST_300001_SM_1000_NS6detail15normal_iteratorINSD_10device_ptrIfEEEEyS9_fNS7_10__identityEEEvT0_PT3_T1_NS0_13GridEvenShareISN_EET2_T4_E12temp_storage+12];
	add.f32 	%f291, %f323, %f290;
	ld.shared.f32 	%f292, [_ZZN3cub18CUB_300001_SM_10006detail6reduce18DeviceReduceKernelINS2_10policy_hubIfyN4cuda3std3__44plusIfEEE10Policy1000EN6thrust24THRUST_300001_SM_1000_NS6detail15normal_iteratorINSD_10device_ptrIfEEEEyS9_fNS7_10__identityEEEvT0_PT3_T1_NS0_13GridEvenShareISN_EET2_T4_E12temp_storage+16];
	add.f32 	%f293, %f291, %f292;
	ld.shared.f32 	%f294, [_ZZN3cub18CUB_300001_SM_10006detail6reduce18DeviceReduceKernelINS2_10policy_hubIfyN4cuda3std3__44plusIfEEE10Policy1000EN6thrust24THRUST_300001_SM_1000_NS6detail15normal_iteratorINSD_10device_ptrIfEEEEyS9_fNS7_10__identityEEEvT0_PT3_T1_NS0_13GridEvenShareISN_EET2_T4_E12temp_storage+20];
	add.f32 	%f295, %f293, %f294;
	ld.shared.f32 	%f296, [_ZZN3cub18CUB_300001_SM_10006detail6reduce18DeviceReduceKernelINS2_10policy_hubIfyN4cuda3std3__44plusIfEEE10Policy1000EN6thrust24THRUST_300001_SM_1000_NS6detail15normal_iteratorINSD_10device_ptrIfEEEEyS9_fNS7_10__identityEEEvT0_PT3_T1_NS0_13GridEvenShareISN_EET2_T4_E12temp_storage+24];
	add.f32 	%f297, %f295, %f296;
	ld.shared.f32 	%f298, [_ZZN3cub18CUB_300001_SM_10006detail6reduce18DeviceReduceKernelINS2_10policy_hubIfyN4cuda3std3__44plusIfEEE10Policy1000EN6thrust24THRUST_300001_SM_1000_NS6detail15normal_iteratorINSD_10device_ptrIfEEEEyS9_fNS7_10__identityEEEvT0_PT3_T1_NS0_13GridEvenShareISN_EET2_T4_E12temp_storage+28];
	add.f32 	%f299, %f297, %f298;
	ld.shared.f32 	%f300, [_ZZN3cub18CUB_300001_SM_10006detail6reduce18DeviceReduceKernelINS2_10policy_hubIfyN4cuda3std3__44plusIfEEE10Policy1000EN6thrust24THRUST_300001_SM_1000_NS6detail15normal_iteratorINSD_10device_ptrIfEEEEyS9_fNS7_10__identityEEEvT0_PT3_T1_NS0_13GridEvenShareISN_EET2_T4_E12temp_storage+32];
	add.f32 	%f301, %f299, %f300;
	ld.shared.f32 	%f302, [_ZZN3cub18CUB_300001_SM_10006detail6reduce18DeviceReduceKernelINS2_10policy_hubIfyN4cuda3std3__44plusIfEEE10Policy1000EN6thrust24THRUST_300001_SM_1000_NS6detail15normal_iteratorINSD_10device_ptrIfEEEEyS9_fNS7_10__identityEEEvT0_PT3_T1_NS0_13GridEvenShareISN_EET2_T4_E12temp_storage+36];
	add.f32 	%f323, %f301, %f302;
	bra.uni 	$L__BB7_46;
$L__BB7_21:
	// begin inline asm
	mov.u32 %r121, %laneid;
	// end inline asm
	and.b32  	%r147, %r5, 992;
	add.s32 	%r148, %r147, 32;
	setp.gt.s32 	%p34, %r148, %r4;
	not.b32 	%r149, %r147;
	add.s32 	%r150, %r4, %r149;
	selp.b32 	%r145, %r150, 31, %p34;
	mov.b32 	%r123, %f312;
	mov.b32 	%r124, 1;
	mov.b32 	%r146, -1;
	// begin inline asm
	shfl.sync.down.b32 %r122, %r123, %r124, %r145, %r146;
	// end inline asm
	setp.lt.s32 	%p35, %r121, %r145;
	mov.b32 	%f243, %r122;
	add.f32 	%f244, %f312, %f243;
	selp.f32 	%f245, %f244, %f312, %p35;
	mov.b32 	%r128, %f245;
	mov.b32 	%r129, 2;
	// begin inline asm
	shfl.sync.down.b32 %r127, %r128, %r129, %r145, %r146;
	// end inline asm
	add.s32 	%r151, %r121, 2;
	setp.gt.s32 	%p36, %r151, %r145;
	mov.b32 	%f246, %r127;
	add.f32 	%f247, %f245, %f246;
	selp.f32 	%f248, %f245, %f247, %p36;
	mov.b32 	%r133, %f248;
	mov.b32 	%r134, 4;
	// begin inline asm
	shfl.sync.down.b32 %r132, %r133, %r134, %r145, %r146;
	// end inline asm
	add.s32 	%r152, %r121, 4;
	setp.gt.s32 	%p37, %r152, %r145;
	mov.b32 	%f249, %r132;
	add.f32 	%f250, %f248, %f249;
	selp.f32 	%f251, %f248, %f250, %p37;
	mov.b32 	%r138, %f251;
	mov.b32 	%r139, 8;
	// begin inline asm
	shfl.sync.down.b32 %r137, %r138, %r139, %r145, %r146;
	// end inline asm
	add.s32 	%r153, %r121, 8;
	setp.gt.s32 	%p38, %r153, %r145;
	mov.b32 	%f252, %r137;
	add.f32 	%f253, %f251, %f252;
	selp.f32 	%f254, %f251, %f253, %p38;
	mov.b32 	%r143, %f254;
	mov.b32 	%r144, 16;
	// begin inline asm
	shfl.sync.down.b32 %r142, %r143, %r144, %r145, %r146;
	// end inline asm
	add.s32 	%r154, %r121, 16;
	setp.gt.s32 	%p39, %r154, %r145;
	mov.b32 	%f255, %r142;
	add.f32 	%f256, %f254, %f255;
	selp.f32 	%f323, %f254, %f256, %p39;
	setp.ne.s32 	%p40, %r121, 0;
	@%p40 bra 	$L__BB7_23;
	shr.u32 	%r155, %r5, 3;
	and.b32  	%r156, %r155, 124;
	mov.u32 	%r157, _ZZN3cub18CUB_300001_SM_10006detail6reduce18DeviceReduceKernelINS2_10policy_hubIfyN4cuda3std3__44plusIfEEE10Policy1000EN6thrust24THRUST_300001_SM_1000_NS6detail15normal_iteratorINSD_10device_ptrIfEEEEyS9_fNS7_10__identityEEEvT0_PT3_T1_NS0_13GridEvenShareISN_EET2_T4_E12temp_storage;
	add.s32 	%r158, %r157, %r156;
	st.shared.f32 	[%r158+8], %f323;
$L__BB7_23:
	bar.sync 	0;
	setp.ne.s32 	%p41, %r5, 0;
	@%p41 bra 	$L__BB7_46;
	setp.gt.s32 	%p42, %r4, 32;
	ld.shared.f32 	%f257, [_ZZN3cub18CUB_300001_SM_10006detail6reduce18DeviceReduceKernelINS2_10policy_hubIfyN4cuda3std3__44plusIfEEE10Policy1000EN6thrust24THRUST_300001_SM_1000_NS6detail15normal_iteratorINSD_10device_ptrIfEEEEyS9_fNS7_10__identityEEEvT0_PT3_T1_NS0_13GridEvenShareISN_EET2_T4_E12temp_storage+12];
	add.f32 	%f258, %f323, %f257;
	selp.f32 	%f259, %f258, %f323, %p42;
	setp.gt.s32 	%p43, %r4, 64;
	ld.shared.f32 	%f260, [_ZZN3cub18CUB_300001_SM_10006detail6reduce18DeviceReduceKernelINS2_10policy_hubIfyN4cuda3std3__44plusIfEEE10Policy1000EN6thrust24THRUST_300001_SM_1000_NS6detail15normal_iteratorINSD_10device_ptrIfEEEEyS9_fNS7_10__identityEEEvT0_PT3_T1_NS0_13GridEvenShareISN_EET2_T4_E12temp_storage+16];
	add.f32 	%f261, %f260, %f259;
	selp.f32 	%f262, %f261, %f259, %p43;
	setp.gt.s32 	%p44, %r4, 96;
	ld.shared.f32 	%f263, [_ZZN3cub18CUB_300001_SM_10006detail6reduce18DeviceReduceKernelINS2_10policy_hubIfyN4cuda3std3__44plusIfEEE10Policy1000EN6thrust24THRUST_300001_SM_1000_NS6detail15normal_iteratorINSD_10device_ptrIfEEEEyS9_fNS7_10__identityEEEvT0_PT3_T1_NS0_13GridEvenShareISN_EET2_T4_E12temp_storage+20];
	add.f32 	%f264, %f263, %f262;
	selp.f32 	%f265, %f264, %f262, %p44;
	setp.gt.s32 	%p45, %r4, 128;
	ld.shared.f32 	%f266, [_ZZN3cub18CUB_300001_SM_10006detail6reduce18DeviceReduceKernelINS2_10policy_hubIfyN4cuda3std3__44plusIfEEE10Policy1000EN6thrust24THRUST_300001_SM_1000_NS6detail15normal_iteratorINSD_10device_ptrIfEEEEyS9_fNS7_10__identityEEEvT0_PT3_T1_NS0_13GridEvenShareISN_EET2_T4_E12temp_storage+24];
	add.f32 	%f267, %f266, %f265;
	selp.f32 	%f268, %f267, %f265, %p45;
	setp.gt.s32 	%p46, %r4, 160;
	ld.shared.f32 	%f269, [_ZZN3cub18CUB_300001_SM_10006detail6reduce18DeviceReduceKernelINS2_10policy_hubIfyN4cuda3std3__44plusIfEEE10Policy1000EN6thrust24THRUST_300001_SM_1000_NS6detail15normal_iteratorINSD_10device_ptrIfEEEEyS9_fNS7_10__identityEEEvT0_PT3_T1_NS0_13GridEvenShareISN_EET2_T4_E12temp_storage+28];
	add.f32 	%f270, %f269, %f268;
	selp.f32 	%f271, %f270, %f268, %p46;
	setp.gt.s32 	%p47, %r4, 192;
	ld.shared.f32 	%f272, [_ZZN3cub18CUB_300001_SM_10006detail6reduce18DeviceReduceKernelINS2_10policy_hubIfyN4cuda3std3__44plusIfEEE10Policy1000EN6thrust24THRUST_300001_SM_1000_NS6detail15normal_iteratorINSD_10device_ptrIfEEEEyS9_fNS7_10__identityEEEvT0_PT3_T1_NS0_13GridEvenShareISN_EET2_T4_E12temp_storage+32];
	add.f32 	%f273, %f272, %f271;
	selp.f32 	%f274, %f273, %f271, %p47;
	setp.gt.s32 	%p48, %r4, 224;
	ld.shared.f32 	%f275, [_ZZN3cub18CUB_300001_SM_10006detail6reduce18DeviceReduceKernelINS2_10policy_hubIfyN4cuda3std3__44plusIfEEE10Policy1000EN6thrust24THRUST_300001_SM_1000_NS6detail15normal_iteratorINSD_10device_ptrIfEEEEyS9_fNS7_10__identityEEEvT0_PT3_T1_NS0_13GridEvenShareISN_EET2_T4_E12temp_storage+36];
	add.f32 	%f276, %f275, %f274;
	selp.f32 	%f323, %f276, %f274, %p48;
	bra.uni 	$L__BB7_46;
$L__BB7_25:
	cvt.u32.u64 	%r52, %rd4;
	mov.u32 	%r27, %tid.x;
	add.s32 	%r53, %r27, %r52;
	mul.wide.u32 	%rd26, %r53, 4;
	add.s64 	%rd27, %rd2, %rd26;
	ld.global.f32 	%f41, [%rd27];
	ld.global.f32 	%f42, [%rd27+1024];
	ld.global.f32 	%f43, [%rd27+2048];
	ld.global.f32 	%f44, [%rd27+3072];
	ld.global.f32 	%f45, [%rd27+4096];
	ld.global.f32 	%f46, [%rd27+5120];
	ld.global.f32 	%f47, [%rd27+6144];
	ld.global.f32 	%f48, [%rd27+7168];
	ld.global.f32 	%f49, [%rd27+8192];
	ld.global.f32 	%f50, [%rd27+9216];
	ld.global.f32 	%f51, [%rd27+10240];
	ld.global.f32 	%f52, [%rd27+11264];
	ld.global.f32 	%f53, [%rd27+12288];
	ld.global.f32 	%f54, [%rd27+13312];
	ld.global.f32 	%f55, [%rd27+14336];
	ld.global.f32 	%f56, [%rd27+15360];
	add.f32 	%f57, %f41, %f42;
	add.f32 	%f58, %f43, %f44;
	add.f32 	%f59, %f45, %f46;
	add.f32 	%f60, %f47, %f48;
	add.f32 	%f61, %f49, %f50;
	add.f32 	%f62, %f51, %f52;
	add.f32 	%f63, %f53, %f54;
	add.f32 	%f64, %f55, %f56;
	add.f32 	%f65, %f57, %f58;
	add.f32 	%f66, %f59, %f60;
	add.f32 	%f67, %f61, %f62;
	add.f32 	%f68, %f63, %f64;
	add.f32 	%f69, %f65, %f66;
	add.f32 	%f70, %f67, %f68;
	add.f32 	%f322, %f69, %f70;
	setp.lt.u64 	%p2, %rd5, %rd3;
	@%p2 bra 	$L__BB7_42;
	cvt.u32.u64 	%r55, %rd3;
	cvt.u64.u32 	%rd28, %r27;
	add.s64 	%rd74, %rd4, %rd3;
	cvt.u32.u64 	%r28, %rd1;
	not.b32 	%r57, %r27;
	add.s32 	%r58, %r57, %r28;
	sub.s32 	%r59, %r58, %r55;
	sub.s32 	%r198, %r59, %r52;
	add.s64 	%rd29, %rd74, %rd28;
	shl.b64 	%rd30, %rd29, 2;
	add.s64 	%rd31, %rd30, %rd2;
	add.s64 	%rd73, %rd31, 8192;
	mov.b32 	%r199, 0;
	shl.b32 	%r60, %r1, 12;
	mov.u64 	%rd75, %rd4;
$L__BB7_27:
	cvt.s64.s32 	%rd15, %r60;
	add.s64 	%rd75, %rd75, %rd15;
	add.s64 	%rd32, %rd1, -4096;
	setp.gt.u64 	%p3, %rd75, %rd32;
	@%p3 bra 	$L__BB7_29;
	shl.b32 	%r61, %r1, 12;
	cvt.s64.s32 	%rd33, %r61;
	cvt.u64.u32 	%rd34, %r27;
	add.s64 	%rd35, %rd75, %rd34;
	shl.b64 	%rd36, %rd35, 2;
	add.s64 	%rd37, %rd2, %rd36;
	ld.global.f32 	%f71, [%rd37];
	ld.global.f32 	%f72, [%rd37+1024];
	ld.global.f32 	%f73, [%rd37+2048];
	ld.global.f32 	%f74, [%rd37+3072];
	ld.global.f32 	%f75, [%rd37+4096];
	ld.global.f32 	%f76, [%rd37+5120];
	ld.global.f32 	%f77, [%rd37+6144];
	ld.global.f32 	%f78, [%rd37+7168];
	ld.global.f32 	%f79, [%rd37+8192];
	ld.global.f32 	%f80, [%rd37+9216];
	ld.global.f32 	%f81, [%rd37+10240];
	ld.global.f32 	%f82, [%rd37+11264];
	ld.global.f32 	%f83, [%rd37+12288];
	ld.global.f32 	%f84, [%rd37+13312];
	ld.global.f32 	%f85, [%rd37+14336];
	ld.global.f32 	%f86, [%rd37+15360];
	add.f32 	%f87, %f322, %f71;
	add.f32 	%f88, %f72, %f73;
	add.f32 	%f89, %f74, %f75;
	add.f32 	%f90, %f76, %f77;
	add.f32 	%f91, %f78, %f79;
	add.f32 	%f92, %f80, %f81;
	add.f32 	%f93, %f82, %f83;
	add.f32 	%f94, %f84, %f85;
	add.f32 	%f95, %f87, %f88;
	add.f32 	%f96, %f89, %f90;
	add.f32 	%f97, %f91, %f92;
	add.f32 	%f98, %f93, %f94;
	add.f32 	%f99, %f95, %f96;
	add.f32 	%f100, %f97, %f98;
	add.f32 	%f101, %f99, %f100;
	add.f32 	%f322, %f101, %f86;
	sub.s64 	%rd38, %rd1, %rd75;
	setp.lt.u64 	%p4, %rd38, %rd33;
	add.s32 	%r199, %r199, 1;
	add.s64 	%rd74, %rd74, %rd33;
	sub.s32 	%r198, %r198, %r61;
	mul.wide.s32 	%rd39, %r61, 4;
	add.s64 	%rd73, %rd73, %rd39;
	@%p4 bra 	$L__BB7_42;
	bra.uni 	$L__BB7_27;
$L__BB7_29:
	setp.le.u64 	%p5, %rd1, %rd75;
	cvt.u32.u64 	%r62, %rd75;
	cvt.u32.u64 	%r63, %rd1;
	sub.s32 	%r64, %r63, %r62;
	setp.ge.s32 	%p6, %r27, %r64;
	or.pred  	%p7, %p5, %p6;
	@%p7 bra 	$L__BB7_42;
	cvt.u32.u64 	%r66, %rd15;
	cvt.u32.u64 	%r67, %rd4;
	not.b32 	%r68, %r27;
	add.s32 	%r69, %r68, %r28;
	add.s32 	%r70, %r66, %r67;
	sub.s32 	%r71, %r69, %r70;
	mul.lo.s32 	%r72, %r1, %r199;
	shl.b32 	%r73, %r72, 12;
	sub.s32 	%r74, %r71, %r73;
	shr.u32 	%r75, %r74, 8;
	add.s32 	%r34, %r75, 1;
	and.b32  	%r35, %r34, 15;
	setp.lt.u32 	%p8, %r74, 3840;
	mov.u32 	%r202, %r27;
	@%p8 bra 	$L__BB7_33;
	shr.u32 	%r76, %r198, 8;
	add.s32 	%r77, %r76, 1;
	and.b32  	%r78, %r77, 33554416;
	neg.s32 	%r200, %r78;
	mov.u32 	%r202, %r27;
$L__BB7_32:
	.pragma "nounroll";
	ld.global.f32 	%f103, [%rd73+-8192];
	add.f32 	%f104, %f322, %f103;
	ld.global.f32 	%f105, [%rd73+-7168];
	add.f32 	%f106, %f104, %f105;
	ld.global.f32 	%f107, [%rd73+-6144];
	add.f32 	%f108, %f106, %f107;
	ld.global.f32 	%f109, [%rd73+-5120];
	add.f32 	%f110, %f108, %f109;
	ld.global.f32 	%f111, [%rd73+-4096];
	add.f32 	%f112, %f110, %f111;
	ld.global.f32 	%f113, [%rd73+-3072];
	add.f32 	%f114, %f112, %f113;
	ld.global.f32 	%f115, [%rd73+-2048];
	add.f32 	%f116, %f114, %f115;
	ld.global.f32 	%f117, [%rd73+-1024];
	add.f32 	%f118, %f116, %f117;
	ld.global.f32 	%f119, [%rd73];
	add.f32 	%f120, %f118, %f119;
	ld.global.f32 	%f121, [%rd73+1024];
	add.f32 	%f122, %f120, %f121;
	ld.global.f32 	%f123, [%rd73+2048];
	add.f32 	%f124, %f122, %f123;
	ld.global.f32 	%f125, [%rd73+3072];
	add.f32 	%f126, %f124, %f125;
	ld.global.f32 	%f127, [%rd73+4096];
	add.f32 	%f128, %f126, %f127;
	ld.global.f32 	%f129, [%rd73+5120];
	add.f32 	%f130, %f128, %f129;
	ld.global.f32 	%f131, [%rd73+6144];
	add.f32 	%f132, %f130, %f131;
	ld.global.f32 	%f133, [%rd73+7168];
	add.f32 	%f322, %f132, %f133;
	add.s32 	%r202, %r202, 4096;
	add.s32 	%r200, %r200, 16;
	add.s64 	%rd73, %rd73, 16384;
	setp.ne.s32 	%p9, %r200, 0;
	@%p9 bra 	$L__BB7_32;
$L__BB7_33:
	setp.eq.s32 	%p10, %r35, 0;
	@%p10 bra 	$L__BB7_42;
	and.b32  	%r42, %r34, 7;
	setp.lt.u32 	%p11, %r35, 8;
	@%p11 bra 	$L__BB7_36;
	cvt.u64.u32 	%rd40, %r202;
	add.s64 	%rd41, %rd75, %rd40;
	shl.b64 	%rd42, %rd41, 2;
	add.s64 	%rd43, %rd2, %rd42;
	ld.global.f32 	%f135, [%rd43];
	add.f32 	%f136, %f322, %f135;
	ld.global.f32 	%f137, [%rd43+1024];
	add.f32 	%f138, %f136, %f137;
	ld.global.f32 	%f139, [%rd43+2048];
	add.f32 	%f140, %f138, %f139;
	ld.global.f32 	%f141, [%rd43+3072];
	add.f32 	%f142, %f140, %f141;
	ld.global.f32 	%f143, [%rd43+4096];
	add.f32 	%f144, %f142, %f143;
	ld.global.f32 	%f145, [%rd43+5120];
	add.f32 	%f146, %f144, %f145;
	ld.global.f32 	%f147, [%rd43+6144];
	add.f32 	%f148, %f146, %f147;
	ld.global.f32 	%f149, [%rd43+7168];
	add.f32 	%f322, %f148, %f149;
	add.s32 	%r202, %r202, 2048;
$L__BB7_36:
	setp.eq.s32 	%p12, %r42, 0;
	@%p12 bra 	$L__BB7_42;
	setp.lt.u32 	%p13, %r42, 4;
	@%p13 bra 	$L__BB7_39;
	cvt.u64.u32 	%rd44, %r202;
	add.s64 	%rd45, %rd75, %rd44;
	shl.b64 	%rd46, %rd45, 2;
	add.s64 	%rd47, %rd2, %rd46;
	ld.global.f32 	%f151, [%rd47];
	add.f32 	%f152, %f322, %f151;
	ld.global.f32 	%f153, [%rd47+1024];
	add.f32 	%f154, %f152, %f153;
	ld.global.f32 	%f155, [%rd47+2048];
	add.f32 	%f156, %f154, %f155;
	ld.global.f32 	%f157, [%rd47+3072];
	add.f32 	%f322, %f156, %f157;
	add.s32 	%r202, %r202, 1024;
$L__BB7_39:
	and.b32  	%r79, %r34, 3;
	setp.eq.s32 	%p14, %r79, 0;
	@%p14 bra 	$L__BB7_42;
	cvt.u64.u32 	%rd48, %r202;
	add.s64 	%rd49, %rd48, %rd74;
	shl.b64 	%rd50, %rd49, 2;
	add.s64 	%rd77, %rd2, %rd50;
	cvt.u16.u32 	%rs1, %r198;
	shr.u16 	%rs2, %rs1, 8;
	add.s16 	%rs3, %rs2, 1;
	cvt.u32.u16 	%r80, %rs3;
	and.b32  	%r81, %r80, 3;
	neg.s32 	%r205, %r81;
$L__BB7_41:
	.pragma "nounroll";
	ld.global.f32 	%f158, [%rd77];
	add.f32 	%f322, %f322, %f158;
	add.s64 	%rd77, %rd77, 1024;
	add.s32 	%r205, %r205, 1;
	setp.ne.s32 	%p15, %r205, 0;
	@%p15 bra 	$L__BB7_41;
$L__BB7_42:
	// begin inline asm
	mov.u32 %r82, %laneid;
	// end inline asm
	mov.b32 	%r84, %f322;
	mov.b32 	%r85, 1;
	mov.b32 	%r106, 31;
	mov.b32 	%r107, -1;
	// begin inline asm
	shfl.sync.down.b32 %r83, %r84, %r85, %r106, %r107;
	// end inline asm
	setp.gt.s32 	%p16, %r82, 30;
	mov.b32 	%f159, %r83;
	add.f32 	%f160, %f322, %f159;
	selp.f32 	%f161, %f322, %f160, %p16;
	mov.b32 	%r89, %f161;
	mov.b32 	%r90, 2;
	// begin inline asm
	shfl.sync.down.b32 %r88, %r89, %r90, %r106, %r107;
	// end inline asm
	setp.gt.s32 	%p17, %r82, 29;
	mov.b32 	%f162, %r88;
	add.f32 	%f163, %f161, %f162;
	selp.f32 	%f164, %f161, %f163, %p17;
	mov.b32 	%r94, %f164;
	mov.b32 	%r95, 4;
	// begin inline asm
	shfl.sync.down.b32 %r93, %r94, %r95, %r106, %r107;
	// end inline asm
	setp.gt.s32 	%p18, %r82, 27;
	mov.b32 	%f165, %r93;
	add.f32 	%f166, %f164, %f165;
	selp.f32 	%f167, %f164, %f166, %p18;
	mov.b32 	%r99, %f167;
	mov.b32 	%r100, 8;
	// begin inline asm
	shfl.sync.down.b32 %r98, %r99, %r100, %r106, %r107;
	// end inline asm
	setp.gt.s32 	%p19, %r82, 23;
	mov.b32 	%f168, %r98;
	add.f32 	%f169, %f167, %f168;
	selp.f32 	%f170, %f167, %f169, %p19;
	mov.b32 	%r104, %f170;
	mov.b32 	%r105, 16;
	// begin inline asm
	shfl.sync.down.b32 %r103, %r104, %r105, %r106, %r107;
	// end inline asm
	setp.gt.s32 	%p20, %r82, 15;
	mov.b32 	%f171, %r103;
	add.f32 	%f37, %f170, %f171;
	selp.f32 	%f323, %f170, %f37, %p20;
	setp.ne.s32 	%p21, %r82, 0;
	@%p21 bra 	$L__BB7_44;
	shr.u32 	%r108, %r27, 3;
	and.b32  	%r109, %r108, 124;
	mov.u32 	%r110, _ZZN3cub18CUB_300001_SM_10006detail6reduce18DeviceReduceKernelINS2_10policy_hubIfyN4cuda3std3__44plusIfEEE10Policy1000EN6thrust24THRUST_300001_SM_1000_NS6detail15normal_iteratorINSD_10device_ptrIfEEEEyS9_fNS7_10__identityEEEvT0_PT3_T1_NS0_13GridEvenShareISN_EET2_T4_E12temp_storage;
	add.s32 	%r111, %r110, %r109;
	st.shared.f32 	[%r111+8], %f37;
$L__BB7_44:
	bar.sync 	0;
	setp.ne.s32 	%p22, %r27, 0;
	@%p22 bra 	$L__BB7_46;
	ld.shared.f32 	%f172, [_ZZN3cub18CUB_300001_SM_10006detail6reduce18DeviceReduceKernelINS2_10policy_hubIfyN4cuda3std3__44plusIfEEE10Policy1000EN6thrust24THRUST_300001_SM_1000_NS6detail15normal_iteratorINSD_10device_ptrIfEEEEyS9_fNS7_10__identityEEEvT0_PT3_T1_NS0_13GridEvenShareISN_EET2_T4_E12temp_storage+12];
	add.f32 	%f173, %f323, %f172;
	ld.shared.f32 	%f174, [_ZZN3cub18CUB_300001_SM_10006detail6reduce18DeviceReduceKernelINS2_10policy_hubIfyN4cuda3std3__44plusIfEEE10Policy1000EN6thrust24THRUST_300001_SM_1000_NS6detail15normal_iteratorINSD_10device_ptrIfEEEEyS9_fNS7_10__identityEEEvT0_PT3_T1_NS0_13GridEvenShareISN_EET2_T4_E12temp_storage+16];
	add.f32 	%f175, %f173, %f174;
	ld.shared.f32 	%f176, [_ZZN3cub18CUB_300001_SM_10006detail6reduce18DeviceReduceKernelINS2_10policy_hubIfyN4cuda3std3__44plusIfEEE10Policy1000EN6thrust24THRUST_300001_SM_1000_NS6detail15normal_iteratorINSD_10device_ptrIfEEEEyS9_fNS7_10__identityEEEvT0_PT3_T1_NS0_13GridEvenShareISN_EET2_T4_E12temp_storage+20];
	add.f32 	%f177, %f175, %f176;
	ld.shared.f32 	%f178, [_ZZN3cub18CUB_300001_SM_10006detail6reduce18DeviceReduceKernelINS2_10policy_hubIfyN4cuda3std3__44plusIfEEE10Policy1000EN6thrust24THRUST_300001_SM_1000_NS6detail15normal_iteratorINSD_10device_ptrIfEEEEyS9_fNS7_10__identityEEEvT0_PT3_T1_NS0_13GridEvenShareISN_EET2_T4_E12temp_storage+24];
	add.f32 	%f179, %f177, %f178;
	ld.shared.f32 	%f180, [_ZZN3cub18CUB_300001_SM_10006detail6reduce18DeviceReduceKernelINS2_10policy_hubIfyN4cuda3std3__44plusIfEEE10Policy1000EN6thrust24THRUST_300001_SM_1000_NS6detail15normal_iteratorINSD_10device_ptrIfEEEEyS9_fNS7_10__identityEEEvT0_PT3_T1_NS0_13GridEvenShareISN_EET2_T4_E12temp_storage+28];
	add.f32 	%f181, %f179, %f180;
	ld.shared.f32 	%f182, [_ZZN3cub18CUB_300001_SM_10006detail6reduce18DeviceReduceKernelINS2_10policy_hubIfyN4cuda3std3__44plusIfEEE10Policy1000EN6thrust24THRUST_300001_SM_1000_NS6detail15normal_iteratorINSD_10device_ptrIfEEEEyS9_fNS7_10__identityEEEvT0_PT3_T1_NS0_13GridEvenShareISN_EET2_T4_E12temp_storage+32];
	add.f32 	%f183, %f181, %f182;
	ld.shared.f32 	%f184, [_ZZN3cub18CUB_300001_SM_10006detail6reduce18DeviceReduceKernelINS2_10policy_hubIfyN4cuda3std3__44plusIfEEE10Policy1000EN6thrust24THRUST_300001_SM_1000_NS6detail15normal_iteratorINSD_10device_ptrIfEEEEyS9_fNS7_10__identityEEEvT0_PT3_T1_NS0_13GridEvenShareISN_EET2_T4_E12temp_storage+36];
	add.f32 	%f323, %f183, %f184;
$L__BB7_46:
	mov.u32 	%r189, %tid.x;
	setp.ne.s32 	%p56, %r189, 0;
	@%p56 bra 	$L__BB7_48;
	ld.param.u64 	%rd71, [_ZN3cub18CUB_300001_SM_10006detail6reduce18DeviceReduceKernelINS2_10policy_hubIfyN4cuda3std3__44plusIfEEE10Policy1000EN6thrust24THRUST_300001_SM_1000_NS6detail15normal_iteratorINSD_10device_ptrIfEEEEyS9_fNS7_10__identityEEEvT0_PT3_T1_NS0_13GridEvenShareISN_EET2_T4__param_1];
	cvta.to.global.u64 	%rd68, %rd71;
	mul.wide.u32 	%rd69, %r2, 4;
	add.s64 	%rd70, %rd68, %rd69;
	st.global.f32 	[%rd70], %f323;
$L__BB7_48:
	ret;

}
	// .globl	_ZN3cub18CUB_300001_SM_10006detail6reduce28DeviceReduceSingleTileKernelINS2_10policy_hubIfyN4cuda3std3__44plusIfEEE10Policy1000EPfSC_iS9_ffNS7_10__identityEEEvT0_T1_T2_T3_T4_T6_
.visible .entry _ZN3cub18CUB_300001_SM_10006detail6reduce28DeviceReduceSingleTileKernelINS2_10policy_hubIfyN4cuda3std3__44plusIfEEE10Policy1000EPfSC_iS9_ffNS7_10__identityEEEvT0_T1_T2_T3_T4_T6_(
	.param .u64 .ptr .align 1 _ZN3cub18CUB_300001_SM_10006detail6reduce28DeviceReduceSingleTileKernelINS2_10policy_hubIfyN4cuda3std3__44plusIfEEE10Policy1000EPfSC_iS9_ffNS7_10__identityEEEvT0_T1_T2_T3_T4_T6__param_0,
	.param .u64 .ptr .align 1 _ZN3cub18CUB_300001_SM_10006detail6reduce28DeviceReduceSingleTileKernelINS2_10policy_hubIfyN4cuda3std3__44plusIfEEE10Policy1000EPfSC_iS9_ffNS7_10__identityEEEvT0_T1_T2_T3_T4_T6__param_1,
	.param .u32 _ZN3cub18CUB_300001_SM_10006detail6reduce28DeviceReduceSingleTileKernelINS2_10policy_hubIfyN4cuda3std3__44plusIfEEE10Policy1000EPfSC_iS9_ffNS7_10__identityEEEvT0_T1_T2_T3_T4_T6__param_2,
	.param .align 1 .b8 _ZN3cub18CUB_300001_SM_10006detail6reduce28DeviceReduceSingleTileKernelINS2_10policy_hubIfyN4cuda3std3__44plusIfEEE10Policy1000EPfSC_iS9_ffNS7_10__identityEEEvT0_T1_T2_T3_T4_T6__param_3[1],
	.param .f32 _ZN3cub18CUB_300001_SM_10006detail6reduce28DeviceReduceSingleTileKernelINS2_10policy_hubIfyN4cuda3std3__44plusIfEEE10Policy1000EPfSC_iS9_ffNS7_10__identityEEEvT0_T1_T2_T3_T4_T6__param_4,
	.param .align 1 .b8 _ZN3cub18CUB_300001_SM_10006detail6reduce28DeviceReduceSingleTileKernelINS2_10policy_hubIfyN4cuda3std3__44plusIfEEE10Policy1000EPfSC_iS9_ffNS7_10__identityEEEvT0_T1_T2_T3_T4_T6__param_5[1]
)
.maxntid 256
.minnctapersm 1
{
	.reg .pred 	%p<97>;
	.reg .b32 	%r<407>;
	.reg .b32 	%f<419>;
	.reg .b64 	%rd<125>;
	// demoted variable
	.shared .align 4 .b8 _ZZN3cub18CUB_300001_SM_10006detail6reduce28DeviceReduceSingleTileKernelINS2_10policy_hubIfyN4cuda3std3__44plusIfEEE10Policy1000EPfSC_iS9_ffNS7_10__identityEEEvT0_T1_T2_T3_T4_T6_E12temp_storage[44];
	ld.param.u64 	%rd16, [_ZN3cub18CUB_300001_SM_10006detail6reduce28DeviceReduceSingleTileKernelINS2_10policy_hubIfyN4cuda3std3__44plusIfEEE10Policy1000EPfSC_iS9_ffNS7_10__identityEEEvT0_T1_T2_T3_T4_T6__param_0];
	ld.param.u64 	%rd17, [_ZN3cub18CUB_300001_SM_10006detail6reduce28DeviceReduceSingleTileKernelINS2_10policy_hubIfyN4cuda3std3__44plusIfEEE10Policy1000EPfSC_iS9_ffNS7_10__identityEEEvT0_T1_T2_T3_T4_T6__param_1];
	ld.param.u32 	%r67, [_ZN3cub18CUB_300001_SM_10006detail6reduce28DeviceReduceSingleTileKernelINS2_10policy_hubIfyN4cuda3std3__44plusIfEEE10Policy1000EPfSC_iS9_ffNS7_10__identityEEEvT0_T1_T2_T3_T4_T6__param_2];
	ld.param.f32 	%f58, [_ZN3cub18CUB_300001_SM_10006detail6reduce28DeviceReduceSingleTileKernelINS2_10policy_hubIfyN4cuda3std3__44plusIfEEE10Policy1000EPfSC_iS9_ffNS7_10__identityEEEvT0_T1_T2_T3_T4_T6__param_4];
	cvta.to.global.u64 	%rd1, %rd17;
	setp.ne.s32 	%p1, %r67, 0;
	@%p1 bra 	$L__BB8_3;
	mov.u32 	%r380, %tid.x;
	setp.ne.s32 	%p96, %r380, 0;
	@%p96 bra 	$L__BB8_74;
	st.global.f32 	[%rd1], %f58;
	bra.uni 	$L__BB8_74;
$L__BB8_3:
	and.b64  	%rd18, %rd16, 15;
	setp.ne.s64 	%p2, %rd18, 0;
	@%p2 bra 	$L__BB8_38;
	setp.gt.s32 	%p49, %r67, 4095;
	@%p49 bra 	$L__BB8_22;
	mov.u32 	%r1, %tid.x;
	setp.ge.s32 	%p66, %r1, %r67;
	mov.f32 	%f397, 0f00000000;
	mov.u32 	%r384, %r1;
	@%p66 bra 	$L__BB8_7;
	mul.wide.u32 	%rd113, %r1, 4;
	add.s64 	%rd112, %rd16, %rd113;
	// begin inline asm
	ld.global.nc.u32 %r300, [%rd112];
	// end inline asm
	mov.b32 	%f397, %r300;
	add.s32 	%r384, %r1, 256;
$L__BB8_7:
	setp.ge.s32 	%p67, %r384, %r67;
	@%p67 bra 	$L__BB8_13;
	not.b32 	%r301, %r384;
	add.s32 	%r4, %r67, %r301;
	and.b32  	%r302, %r4, 768;
	setp.eq.s32 	%p68, %r302, 768;
	@%p68 bra 	$L__BB8_11;
	mul.wide.u32 	%rd114, %r384, 4;
	add.s64 	%rd121, %rd16, %rd114;
	shr.u32 	%r303, %r4, 8;
	add.s32 	%r304, %r303, 1;
	and.b32  	%r305, %r304, 3;
	neg.s32 	%r382, %r305;
$L__BB8_10:
	.pragma "nounroll";
	// begin inline asm
	ld.global.nc.u32 %r306, [%rd121];
	// end inline asm
	mov.b32 	%f323, %r306;
	add.f32 	%f397, %f397, %f323;
	add.s32 	%r384, %r384, 256;
	add.s64 	%rd121, %rd121, 1024;
	add.s32 	%r382, %r382, 1;
	setp.ne.s32 	%p69, %r382, 0;
	@%p69 bra 	$L__BB8_10;
$L__BB8_11:
	setp.lt.u32 	%p70, %r4, 768;
	@%p70 bra 	$L__BB8_13;
$L__BB8_12:
	mul.wide.s32 	%rd120, %r384, 4;
	add.s64 	%rd116, %rd16, %rd120;
	// begin inline asm
	ld.global.nc.u32 %r307, [%rd116];
	// end inline asm
	mov.b32 	%f324, %r307;
	add.f32 	%f325, %f397, %f324;
	add.s64 	%rd117, %rd116, 1024;
	// begin inline asm
	ld.global.nc.u32 %r308, [%rd117];
	// end inline asm
	mov.b32 	%f326, %r308;
	add.f32 	%f327, %f325, %f326;
	add.s64 	%rd118, %rd116, 2048;
	// begin inline asm
	ld.global.nc.u32 %r309, [%rd118];
	// end inline asm
	mov.b32 	%f328, %r309;
	add.f32 	%f329, %f327, %f328;
	add.s64 	%rd119, %rd116, 3072;
	// begin inline asm
	ld.global.nc.u32 %r310, [%rd119];
	// end inline asm
	mov.b32 	%f330, %r310;
	add.f32 	%f397, %f329, %f330;
	add.s32 	%r384, %r384, 1024;
	setp.lt.s32 	%p71, %r384, %r67;
	@%p71 bra 	$L__BB8_12;
$L__BB8_13:
	setp.lt.s32 	%p72, %r67, 256;
	@%p72 bra 	$L__BB8_18;
	// begin inline asm
	mov.u32 %r349, %laneid;
	// end inline asm
	mov.b32 	%r351, %f397;
	mov.b32 	%r352, 1;
	mov.b32 	%r373, 31;
	mov.b32 	%r374, -1;
	// begin inline asm
	shfl.sync.down.b32 %r350, %r351, %r352, %r373, %r374;
	// end inline asm
	setp.gt.s32 	%p88, %r349, 30;
	mov.b32 	%f365, %r350;
	add.f32 	%f366, %f397, %f365;
	selp.f32 	%f367, %f397, %f366, %p88;
	mov.b32 	%r356, %f367;
	mov.b32 	%r357, 2;
	// begin inline asm
	shfl.sync.down.b32 %r355, %r356, %r357, %r373, %r374;
	// end inline asm
	setp.gt.s32 	%p89, %r349, 29;
	mov.b32 	%f368, %r355;
	add.f32 	%f369, %f367, %f368;
	selp.f32 	%f370, %f367, %f369, %p89;
	mov.b32 	%r361, %f370;
	mov.b32 	%r362, 4;
	// begin inline asm
	shfl.sync.down.b32 %r360, %r361, %r362, %r373, %r374;
	// end inline asm
	setp.gt.s32 	%p90, %r349, 27;
	mov.b32 	%f371, %r360;
	add.f32 	%f372, %f370, %f371;
	selp.f32 	%f373, %f370, %f372, %p90;
	mov.b32 	%r366, %f373;
	mov.b32 	%r367, 8;
	// begin inline asm
	shfl.sync.down.b32 %r365, %r366, %r367, %r373, %r374;
	// end inline asm
	setp.gt.s32 	%p91, %r349, 23;
	mov.b32 	%f374, %r365;
	add.f32 	%f375, %f373, %f374;
	selp.f32 	%f376, %f373, %f375, %p91;
	mov.b32 	%r371, %f376;
	mov.b32 	%r372, 16;
	// begin inline asm
	shfl.sync.down.b32 %r370, %r371, %r372, %r373, %r374;
	// end inline asm
	setp.gt.s32 	%p92, %r349, 15;
	mov.b32 	%f377, %r370;
	add.f32 	%f10, %f376, %f377;
	selp.f32 	%f418, %f376, %f10, %p92;
	setp.ne.s32 	%p93, %r349, 0;
	@%p93 bra 	$L__BB8_16;
	shr.u32 	%r375, %r1, 3;
	and.b32  	%r376, %r375, 124;
	mov.u32 	%r377, _ZZN3cub18CUB_300001_SM_10006detail6reduce28DeviceReduceSingleTileKernelINS2_10policy_hubIfyN4cuda3std3__44plusIfEEE10Policy1000EPfSC_iS9_ffNS7_10__identityEEEvT0_T1_T2_T3_T4_T6_E12temp_storage;
	add.s32 	%r378, %r377, %r376;
	st.shared.f32 	[%r378+8], %f10;
$L__BB8_16:
	bar.sync 	0;
	setp.ne.s32 	%p94, %r1, 0;
	@%p94 bra 	$L__BB8_72;
	ld.shared.f32 	%f378, [_ZZN3cub18CUB_300001_SM_10006detail6reduce28DeviceReduceSingleTileKernelINS2_10policy_hubIfyN4cuda3std3__44plusIfEEE10Policy1000EPfSC_iS9_ffNS7_10__identityEEEvT0_T1_T2_T3_T4_T6_E12temp_storage+12];
	add.f32 	%f379, %f418, %f378;
	ld.shared.f32 	%f380, [_ZZN3cub18CUB_300001_SM_10006detail6reduce28DeviceReduceSingleTileKernelINS2_10policy_hubIfyN4cuda3std3__44plusIfEEE10Policy1000EPfSC_iS9_ffNS7_10__identityEEEvT0_T1_T2_T3_T4_T6_E12temp_storage+16];
	add.f32 	%f381, %f379, %f380;
	ld.shared.f32 	%f382, [_ZZN3cub18CUB_300001_SM_10006detail6reduce28DeviceReduceSingleTileKernelINS2_10policy_hubIfyN4cuda3std3__44plusIfEEE10Policy1000EPfSC_iS9_ffNS7_10__identityEEEvT0_T1_T2_T3_T4_T6_E12temp_storage+20];
	add.f32 	%f383, %f381, %f382;
	ld.shared.f32 	%f384, [_ZZN3cub18CUB_300001_SM_10006detail6reduce28DeviceReduceSingleTileKernelINS2_10policy_hubIfyN4cuda3std3__44plusIfEEE10Policy1000EPfSC_iS9_ffNS7_10__identityEEEvT0_T1_T2_T3_T4_T6_E12temp_storage+24];
	add.f32 	%f385, %f383, %f384;
	ld.shared.f32 	%f386, [_ZZN3cub18CUB_300001_SM_10006detail6reduce28DeviceReduceSingleTileKernelINS2_10policy_hubIfyN4cuda3std3__44plusIfEEE10Policy1000EPfSC_iS9_ffNS7_10__identityEEEvT0_T1_T2_T3_T4_T6_E12temp_storage+28];
	add.f32 	%f387, %f385, %f386;
	ld.shared.f32 	%f388, [_ZZN3cub18CUB_300001_SM_10006detail6reduce28DeviceReduceSingleTileKernelINS2_10policy_hubIfyN4cuda3std3__44plusIfEEE10Policy1000EPfSC_iS9_ffNS7_10__identityEEEvT0_T1_T2_T3_T4_T6_E12temp_storage+32];
	add.f32 	%f389, %f387, %f388;
	ld.shared.f32 	%f390, [_ZZN3cub18CUB_300001_SM_10006detail6reduce28DeviceReduceSingleTileKernelINS2_10policy_hubIfyN4cuda3std3__44plusIfEEE10Policy1000EPfSC_iS9_ffNS7_10__identityEEEvT0_T1_T2_T3_T4_T6_E12temp_storage+36];
	add.f32 	%f418, %f389, %f390;
	bra.uni 	$L__BB8_72;
$L__BB8_18:
	// begin inline asm
	mov.u32 %r311, %laneid;
	// end inline asm
	and.b32  	%r337, %r1, 992;
	add.s32 	%r338, %r337, 32;
	setp.gt.s32 	%p73, %r338, %r67;
	not.b32 	%r339, %r337;
	add.s32 	%r340, %r67, %r339;
	selp.b32 	%r335, %r340, 31, %p73;
	mov.b32 	%r313, %f397;
	mov.b32 	%r314, 1;
	mov.b32 	%r336, -1;
	// begin inline asm
	shfl.sync.down.b32 %r312, %r313, %r314, %r335, %r336;
	// end inline asm
	setp.lt.s32 	%p74, %r311, %r335;
	mov.b32 	%f331, %r312;
	add.f32 	%f332, %f397, %f331;
	selp.f32 	%f333, %f332, %f397, %p74;
	mov.b32 	%r318, %f333;
	mov.b32 	%r319, 2;
	// begin inline asm
	shfl.sync.down.b32 %r317, %r318, %r319, %r335, %r336;
	// end inline asm
	add.s32 	%r341, %r311, 2;
	setp.gt.s32 	%p75, %r341, %r335;
	mov.b32 	%f334, %r317;
	add.f32 	%f335, %f333, %f334;
	selp.f32 	%f336, %f333, %f335, %p75;
	mov.b32 	%r323, %f336;
	mov.b32 	%r324, 4;
	// begin inline asm
	shfl.sync.down.b32 %r322, %r323, %r324, %r335, %r336;
	// end inline asm
	add.s32 	%r342, %r311, 4;
	setp.gt.s32 	%p76, %r342, %r335;
	mov.b32 	%f337, %r322;
	add.f32 	%f338, %f336, %f337;
	selp.f32 	%f339, %f336, %f338, %p76;
	mov.b32 	%r328, %f339;
	mov.b32 	%r329, 8;
	// begin inline asm
	shfl.sync.down.b32 %r327, %r328, %r329, %r335, %r336;
	// end inline asm
	add.s32 	%r343, %r311, 8;
	setp.gt.s32 	%p77, %r343, %r335;
	mov.b32 	%f340, %r327;
	add.f32 	%f341, %f339, %f340;
	selp.f32 	%f342, %f339, %f341, %p77;
	mov.b32 	%r333, %f342;
	mov.b32 	%r334, 16;
	// begin inline asm
	shfl.sync.down.b32 %r332, %r333, %r334, %r335, %r336;
	// end inline asm
	add.s32 	%r344, %r311, 16;
	setp.gt.s32 	%p78, %r344, %r335;
	mov.b32 	%f343, %r332;
	add.f32 	%f344, %f342, %f343;
	selp.f32 	%f418, %f342, %f344, %p78;
	setp.ne.s32 	%p79, %r311, 0;
	@%p79 bra 	$L__BB8_20;
	shr.u32 	%r345, %r1, 3;
	and.b32  	%r346, %r345, 124;
	mov.u32 	%r347, _ZZN3cub18CUB_300001_SM_10006detail6reduce28DeviceReduceSingleTileKernelINS2_10policy_hubIfyN4cuda3std3__44plusIfEEE10Policy1000EPfSC_iS9_ffNS7_10__identityEEEvT0_T1_T2_T3_T4_T6_E12temp_storage;
	add.s32 	%r348, %r347, %r346;
	st.shared.f32 	[%r348+8], %f418;
$L__BB8_20:
	bar.sync 	0;
	setp.ne.s32 	%p80, %r1, 0;
	@%p80 bra 	$L__BB8_72;
	setp.gt.s32 	%p81, %r67, 32;
	ld.shared.f32 	%f345, [_ZZN3cub18CUB_300001_SM_10006detail6reduce28DeviceReduceSingleTileKernelINS2_10policy_hubIfyN4cuda3std3__44plusIfEEE10Policy1000EPfSC_iS9_ffNS7_10__identityEEEvT0_T1_T2_T3_T4_T6_E12temp_storage+12];
	add.f32 	%f346, %f418, %f345;
	selp.f32 	%f347, %f346, %f418, %p81;
	setp.gt.s32 	%p82, %r67, 64;
	ld.shared.f32 	%f348, [_ZZN3cub18CUB_300001_SM_10006detail6reduce28DeviceReduceSingleTileKernelINS2_10policy_hubIfyN4cuda3std3__44plusIfEEE10Policy1000EPfSC_iS9_ffNS7_10__identityEEEvT0_T1_T2_T3_T4_T6_E12temp_storage+16];
	add.f32 	%f349, %f348, %f347;
	selp.f32 	%f350, %f349, %f347, %p82;
	setp.gt.s32 	%p83, %r67, 96;
	ld.shared.f32 	%f351, [_ZZN3cub18CUB_300001_SM_10006detail6reduce28DeviceReduceSingleTileKernelINS2_10policy_hubIfyN4cuda3std3__44plusIfEEE10Policy1000EPfSC_iS9_ffNS7_10__identityEEEvT0_T1_T2_T3_T4_T6_E12temp_storage+20];
	add.f32 	%f352, %f351, %f350;
	selp.f32 	%f353, %f352, %f350, %p83;
	setp.gt.s32 	%p84, %r67, 128;
	ld.shared.f32 	%f354, [_ZZN3cub18CUB_300001_SM_10006detail6reduce28DeviceReduceSingleTileKernelINS2_10policy_hubIfyN4cuda3std3__44plusIfEEE10Policy1000EPfSC_iS9_ffNS7_10__identityEEEvT0_T1_T2_T3_T4_T6_E12temp_storage+24];
	add.f32 	%f355, %f354, %f353;
	selp.f32 	%f356, %f355, %f353, %p84;
	setp.gt.s32 	%p85, %r67, 160;
	ld.shared.f32 	%f357, [_ZZN3cub18CUB_300001_SM_10006detail6reduce28DeviceReduceSingleTileKernelINS2_10policy_hubIfyN4cuda3std3__44plusIfEEE10Policy1000EPfSC_iS9_ffNS7_10__identityEEEvT0_T1_T2_T3_T4_T6_E12temp_storage+28];
	add.f32 	%f358, %f357, %f356;
	selp.f32 	%f359, %f358, %f356, %p85;
	setp.gt.s32 	%p86, %r67, 192;
	ld.shared.f32 	%f360, [_ZZN3cub18CUB_300001_SM_10006detail6reduce28DeviceReduceSingleTileKernelINS2_10policy_hubIfyN4cuda3std3__44plusIfEEE10Policy1000EPfSC_iS9_ffNS7_10__identityEEEvT0_T1_T2_T3_T4_T6_E12temp_storage+32];
	add.f32 	%f361, %f360, %f359;
	selp.f32 	%f362, %f361, %f359, %p86;
	setp.gt.s32 	%p87, %r67, 224;
	ld.shared.f32 	%f363, [_ZZN3cub18CUB_300001_SM_10006detail6reduce28DeviceReduceSingleTileKernelINS2_10policy_hubIfyN4cuda3std3__44plusIfEEE10Policy1000EPfSC_iS9_ffNS7_10__identityEEEvT0_T1_T2_T3_T4_T6_E12temp_storage+36];
	add.f32 	%f364, %f363, %f362;
	selp.f32 	%f418, %f364, %f362, %p87;
	bra.uni 	$L__BB8_72;
$L__BB8_22:
	mov.u32 	%r13, %tid.x;
	shl.b32 	%r224, %r13, 2;
	mul.wide.u32 	%rd86, %r224, 4;
	add.s64 	%rd76, %rd16, %rd86;
	// begin inline asm
	ld.global.nc.v2.u64 {%rd74, %rd75}, [%rd76];
	// end inline asm
	mov.b64 	{%r225, %r226}, %rd75;
	mov.b64 	{%r227, %r228}, %rd74;
	mov.b32 	%f225, %r228;
	mov.b32 	%f226, %r227;
	mov.b32 	%f227, %r226;
	mov.b32 	%f228, %r225;
	add.s64 	%rd79, %rd76, 4096;
	// begin inline asm
	ld.global.nc.v2.u64 {%rd77, %rd78}, [%rd79];
	// end inline asm
	mov.b64 	{%r229, %r230}, %rd78;
	mov.b64 	{%r231, %r232}, %rd77;
	mov.b32 	%f229, %r232;
	mov.b32 	%f230, %r231;
	mov.b32 	%f231, %r230;
	mov.b32 	%f232, %r229;
	add.s64 	%rd82, %rd76, 8192;
	// begin inline asm
	ld.global.nc.v2.u64 {%rd80, %rd81}, [%rd82];
	// end inline asm
	mov.b64 	{%r233, %r234}, %rd81;
	mov.b64 	{%r235, %r236}, %rd80;
	mov.b32 	%f233, %r236;
	mov.b32 	%f234, %r235;
	mov.b32 	%f235, %r234;
	mov.b32 	%f236, %r233;
	add.s64 	%rd85, %rd76, 12288;
	// begin inline asm
	ld.global.nc.v2.u64 {%rd83, %rd84}, [%rd85];
	// end inline asm
	mov.b64 	{%r237, %r238}, %rd84;
	mov.b64 	{%r239, %r240}, %rd83;
	mov.b32 	%f237, %r240;
	mov.b32 	%f238, %r239;
	mov.b32 	%f239, %r238;
	mov.b32 	%f240, %r237;
	add.f32 	%f241, %f226, %f225;
	add.f32 	%f242, %f228, %f227;
	add.f32 	%f243, %f230, %f229;
	add.f32 	%f244, %f232, %f231;
	add.f32 	%f245, %f234, %f233;
	add.f32 	%f246, %f236, %f235;
	add.f32 	%f247, %f238, %f237;
	add.f32 	%f248, %f240, %f239;
	add.f32 	%f249, %f241, %f242;
	add.f32 	%f250, %f243, %f244;
	add.f32 	%f251, %f245, %f246;
	add.f32 	%f252, %f247, %f248;
	add.f32 	%f253, %f249, %f250;
	add.f32 	%f254, %f251, %f252;
	add.f32 	%f404, %f253, %f254;
	setp.lt.u32 	%p50, %r67, 8192;
	mov.b32 	%r387, 4096;
	@%p50 bra 	$L__BB8_26;
	add.s32 	%r14, %r67, -4096;
	mov.b32 	%r387, 4096;
$L__BB8_24:
	mul.wide.s32 	%rd99, %r387, 4;
	add.s64 	%rd89, %rd76, %rd99;
	// begin inline asm
	ld.global.nc.v2.u64 {%rd87, %rd88}, [%rd89];
	// end inline asm
	mov.b64 	{%r242, %r243}, %rd88;
	mov.b64 	{%r244, %r245}, %rd87;
	mov.b32 	%f255, %r245;
	mov.b32 	%f256, %r244;
	mov.b32 	%f257, %r243;
	mov.b32 	%f258, %r242;
	add.s64 	%rd92, %rd89, 4096;
	// begin inline asm
	ld.global.nc.v2.u64 {%rd90, %rd91}, [%rd92];
	// end inline asm
	mov.b64 	{%r246, %r247}, %rd91;
	mov.b64 	{%r248, %r249}, %rd90;
	mov.b32 	%f259, %r249;
	mov.b32 	%f260, %r248;
	mov.b32 	%f261, %r247;
	mov.b32 	%f262, %r246;
	add.s64 	%rd95, %rd89, 8192;
	// begin inline asm
	ld.global.nc.v2.u64 {%rd93, %rd94}, [%rd95];
	// end inline asm
	mov.b64 	{%r250, %r251}, %rd94;
	mov.b64 	{%r252, %r253}, %rd93;
	mov.b32 	%f263, %r253;
	mov.b32 	%f264, %r252;
	mov.b32 	%f265, %r251;
	mov.b32 	%f266, %r250;
	add.s64 	%rd98, %rd89, 12288;
	// begin inline asm
	ld.global.nc.v2.u64 {%rd96, %rd97}, [%rd98];
	// end inline asm
	mov.b64 	{%r254, %r255}, %rd97;
	mov.b64 	{%r256, %r257}, %rd96;
	mov.b32 	%f267, %r257;
	mov.b32 	%f268, %r256;
	mov.b32 	%f269, %r255;
	mov.b32 	%f270, %r254;
	add.f32 	%f271, %f404, %f256;
	add.f32 	%f272, %f255, %f258;
	add.f32 	%f273, %f257, %f260;
	add.f32 	%f274, %f259, %f262;
	add.f32 	%f275, %f261, %f264;
	add.f32 	%f276, %f263, %f266;
	add.f32 	%f277, %f265, %f268;
	add.f32 	%f278, %f267, %f270;
	add.f32 	%f279, %f271, %f272;
	add.f32 	%f280, %f273, %f274;
	add.f32 	%f281, %f275, %f276;
	add.f32 	%f282, %f277, %f278;
	add.f32 	%f283, %f279, %f280;
	add.f32 	%f284, %f281, %f282;
	add.f32 	%f285, %f283, %f284;
	add.f32 	%f404, %f285, %f269;
	sub.s32 	%r258, %r67, %r387;
	setp.lt.s32 	%p51, %r258, 4096;
	@%p51 bra 	$L__BB8_34;
	add.s32 	%r387, %r387, 4096;
	setp.le.s32 	%p52, %r387, %r14;
	@%p52 bra 	$L__BB8_24;
$L__BB8_26:
	setp.le.s32 	%p53, %r67, %r387;
	@%p53 bra 	$L__BB8_34;
	sub.s32 	%r18, %r67, %r387;
	setp.ge.s32 	%p54, %r13, %r18;
	@%p54 bra 	$L__BB8_34;
	not.b32 	%r259, %r13;
	add.s32 	%r260, %r67, %r259;
	sub.s32 	%r19, %r260, %r387;
	and.b32  	%r261, %r19, 768;
	setp.eq.s32 	%p55, %r261, 768;
	mov.u32 	%r391, %r13;
	@%p55 bra 	$L__BB8_31;
	add.s32 	%r389, %r13, %r387;
	shr.u32 	%r262, %r19, 8;
	add.s32 	%r263, %r262, 1;
	and.b32  	%r264, %r263, 3;
	neg.s32 	%r388, %r264;
	mov.u32 	%r391, %r13;
$L__BB8_30:
	.pragma "nounroll";
	mul.wide.u32 	%rd101, %r389, 4;
	add.s64 	%rd100, %rd16, %rd101;
	// begin inline asm
	ld.global.nc.u32 %r265, [%rd100];
	// end inline asm
	mov.b32 	%f287, %r265;
	add.f32 	%f404, %f404, %f287;
	add.s32 	%r391, %r391, 256;
	add.s32 	%r389, %r389, 256;
	add.s32 	%r388, %r388, 1;
	setp.ne.s32 	%p56, %r388, 0;
	@%p56 bra 	$L__BB8_30;
$L__BB8_31:
	setp.lt.u32 	%p57, %r19, 768;
	@%p57 bra 	$L__BB8_34;
	cvt.u64.u32 	%rd102, %r391;
	cvt.u64.u32 	%rd103, %r387;
	add.s64 	%rd104, %rd102, %rd103;
	shl.b64 	%rd105, %rd104, 2;
	add.s64 	%rd106, %rd105, %rd16;
	add.s64 	%rd122, %rd106, 2048;
	add.s32 	%r392, %r391, %r387;
$L__BB8_33:
	mul.wide.u32 	%rd111, %r392, 4;
	add.s64 	%rd107, %rd16, %rd111;
	// begin inline asm
	ld.global.nc.u32 %r266, [%rd107];
	// end inline asm
	mov.b32 	%f288, %r266;
	add.f32 	%f289, %f404, %f288;
	add.s64 	%rd108, %rd122, -1024;
	// begin inline asm
	ld.global.nc.u32 %r267, [%rd108];
	// end inline asm
	mov.b32 	%f290, %r267;
	add.f32 	%f291, %f289, %f290;
	// begin inline asm
	ld.global.nc.u32 %r268, [%rd122];
	// end inline asm
	mov.b32 	%f292, %r268;
	add.f32 	%f293, %f291, %f292;
	add.s64 	%rd110, %rd122, 1024;
	// begin inline asm
	ld.global.nc.u32 %r269, [%rd110];
	// end inline asm
	mov.b32 	%f294, %r269;
	add.f32 	%f404, %f293, %f294;
	add.s32 	%r391, %r391, 1024;
	add.s64 	%rd122, %rd122, 4096;
	add.s32 	%r392, %r392, 1024;
	setp.lt.s32 	%p58, %r391, %r18;
	@%p58 bra 	$L__BB8_33;
$L__BB8_34:
	// begin inline asm
	mov.u32 %r270, %laneid;
	// end inline asm
	mov.b32 	%r272, %f404;
	mov.b32 	%r273, 1;
	mov.b32 	%r294, 31;
	mov.b32 	%r295, -1;
	// begin inline asm
	shfl.sync.down.b32 %r271, %r272, %r273, %r294, %r295;
	// end inline asm
	setp.gt.s32 	%p59, %r270, 30;
	mov.b32 	%f295, %r271;
	add.f32 	%f296, %f404, %f295;
	selp.f32 	%f297, %f404, %f296, %p59;
	mov.b32 	%r277, %f297;
	mov.b32 	%r278, 2;
	// begin inline asm
	shfl.sync.down.b32 %r276, %r277, %r278, %r294, %r295;
	// end inline asm
	setp.gt.s32 	%p60, %r270, 29;
	mov.b32 	%f298, %r276;
	add.f32 	%f299, %f297, %f298;
	selp.f32 	%f300, %f297, %f299, %p60;
	mov.b32 	%r282, %f300;
	mov.b32 	%r283, 4;
	// begin inline asm
	shfl.sync.down.b32 %r281, %r282, %r283, %r294, %r295;
	// end inline asm
	setp.gt.s32 	%p61, %r270, 27;
	mov.b32 	%f301, %r281;
	add.f32 	%f302, %f300, %f301;
	selp.f32 	%f303, %f300, %f302, %p61;
	mov.b32 	%r287, %f303;
	mov.b32 	%r288, 8;
	// begin inline asm
	shfl.sync.down.b32 %r286, %r287, %r288, %r294, %r295;
	// end inline asm
	setp.gt.s32 	%p62, %r270, 23;
	mov.b32 	%f304, %r286;
	add.f32 	%f305, %f303, %f304;
	selp.f32 	%f306, %f303, %f305, %p62;
	mov.b32 	%r292, %f306;
	mov.b32 	%r293, 16;
	// begin inline asm
	shfl.sync.down.b32 %r291, %r292, %r293, %r294, %r295;
	// end inline asm
	setp.gt.s32 	%p63, %r270, 15;
	mov.b32 	%f307, %r291;
	add.f32 	%f26, %f306, %f307;
	selp.f32 	%f418, %f306, %f26, %p63;
	setp.ne.s32 	%p64, %r270, 0;
	@%p64 bra 	$L__BB8_36;
	shr.u32 	%r296, %r13, 3;
	and.b32  	%r297, %r296, 124;
	mov.u32 	%r298, _ZZN3cub18CUB_300001_SM_10006detail6reduce28DeviceReduceSingleTileKernelINS2_10policy_hubIfyN4cuda3std3__44plusIfEEE10Policy1000EPfSC_iS9_ffNS7_10__identityEEEvT0_T1_T2_T3_T4_T6_E12temp_storage;
	add.s32 	%r299, %r298, %r297;
	st.shared.f32 	[%r299+8], %f26;
$L__BB8_36:
	bar.sync 	0;
	setp.ne.s32 	%p65, %r13, 0;
	@%p65 bra 	$L__BB8_72;
	ld.shared.f32 	%f308, [_ZZN3cub18CUB_300001_SM_10006detail6reduce28DeviceReduceSingleTileKernelINS2_10policy_hubIfyN4cuda3std3__44plusIfEEE10Policy1000EPfSC_iS9_ffNS7_10__identityEEEvT0_T1_T2_T3_T4_T6_E12temp_storage+12];
	add.f32 	%f309, %f418, %f308;
	ld.shared.f32 	%f310, [_ZZN3cub18CUB_300001_SM_10006detail6reduce28DeviceReduceSingleTileKernelINS2_10policy_hubIfyN4cuda3std3__44plusIfEEE10Policy1000EPfSC_iS9_ffNS7_10__identityEEEvT0_T1_T2_T3_T4_T6_E12temp_storage+16];
	add.f32 	%f311, %f309, %f310;
	ld.shared.f32 	%f312, [_ZZN3cub18CUB_300001_SM_10006detail6reduce28DeviceReduceSingleTileKernelINS2_10policy_hubIfyN4cuda3std3__44plusIfEEE10Policy1000EPfSC_iS9_ffNS7_10__identityEEEvT0_T1_T2_T3_T4_T6_E12temp_storage+20];
	add.f32 	%f313, %f311, %f312;
	ld.shared.f32 	%f314, [_ZZN3cub18CUB_300001_SM_10006detail6reduce28DeviceReduceSingleTileKernelINS2_10policy_hubIfyN4cuda3std3__44plusIfEEE10Policy1000EPfSC_iS9_ffNS7_10__identityEEEvT0_T1_T2_T3_T4_T6_E12temp_storage+24];
	add.f32 	%f315, %f313, %f314;
	ld.shared.f32 	%f316, [_ZZN3cub18CUB_300001_SM_10006detail6reduce28DeviceReduceSingleTileKernelINS2_10policy_hubIfyN4cuda3std3__44plusIfEEE10Policy1000EPfSC_iS9_ffNS7_10__identityEEEvT0_T1_T2_T3_T4_T6_E12temp_storage+28];
	add.f32 	%f317, %f315, %f316;
	ld.shared.f32 	%f318, [_ZZN3cub18CUB_300001_SM_10006detail6reduce28DeviceReduceSingleTileKernelINS2_10policy_hubIfyN4cuda3std3__44plusIfEEE10Policy1000EPfSC_iS9_ffNS7_10__identityEEEvT0_T1_T2_T3_T4_T6_E12temp_storage+32];
	add.f32 	%f319, %f317, %f318;
	ld.shared.f32 	%f320, [_ZZN3cub18CUB_300001_SM_10006detail6reduce28DeviceReduceSingleTileKernelINS2_10policy_hubIfyN4cuda3std3__44plusIfEEE10Policy1000EPfSC_iS9_ffNS7_10__identityEEEvT0_T1_T2_T3_T4_T6_E12temp_storage+36];
	add.f32 	%f418, %f319, %f320;
	bra.uni 	$L__BB8_72;
$L__BB8_38:
	setp.gt.s32 	%p3, %r67, 4095;
	@%p3 bra 	$L__BB8_56;
	mov.u32 	%r34, %tid.x;
	setp.ge.s32 	%p20, %r34, %r67;
	mov.f32 	%f410, 0f00000000;
	mov.u32 	%r397, %r34;
	@%p20 bra 	$L__BB8_41;
	mul.wide.u32 	%rd66, %r34, 4;
	add.s64 	%rd65, %rd16, %rd66;
	// begin inline asm
	ld.global.nc.u32 %r144, [%rd65];
	// end inline asm
	mov.b32 	%f410, %r144;
	add.s32 	%r397, %r34, 256;
$L__BB8_41:
	setp.ge.s32 	%p21, %r397, %r67;
	@%p21 bra 	$L__BB8_47;
	not.b32 	%r145, %r397;
	add.s32 	%r37, %r67, %r145;
	and.b32  	%r146, %r37, 768;
	setp.eq.s32 	%p22, %r146, 768;
	@%p22 bra 	$L__BB8_45;
	mul.wide.u32 	%rd67, %r397, 4;
	add.s64 	%rd123, %rd16, %rd67;
	shr.u32 	%r147, %r37, 8;
	add.s32 	%r148, %r147, 1;
	and.b32  	%r149, %r148, 3;
	neg.s32 	%r395, %r149;
$L__BB8_44:
	.pragma "nounroll";
	// begin inline asm
	ld.global.nc.u32 %r150, [%rd123];
	// end inline asm
	mov.b32 	%f157, %r150;
	add.f32 	%f410, %f410, %f157;
	add.s32 	%r397, %r397, 256;
	add.s64 	%rd123, %rd123, 1024;
	add.s32 	%r395, %r395, 1;
	setp.ne.s32 	%p23, %r395, 0;
	@%p23 bra 	$L__BB8_44;
$L__BB8_45:
	setp.lt.u32 	%p24, %r37, 768;
	@%p24 bra 	$L__BB8_47;
$L__BB8_46:
	mul.wide.s32 	%rd73, %r397, 4;
	add.s64 	%rd69, %rd16, %rd73;
	// begin inline asm
	ld.global.nc.u32 %r151, [%rd69];
	// end inline asm
	mov.b32 	%f158, %r151;
	add.f32 	%f159, %f410, %f158;
	add.s64 	%rd70, %rd69, 1024;
	// begin inline asm
	ld.global.nc.u32 %r152, [%rd70];
	// end inline asm
	mov.b32 	%f160, %r152;
	add.f32 	%f161, %f159, %f160;
	add.s64 	%rd71, %rd69, 2048;
	// begin inline asm
	ld.global.nc.u32 %r153, [%rd71];
	// end inline asm
	mov.b32 	%f162, %r153;
	add.f32 	%f163, %f161, %f162;
	add.s64 	%rd72, %rd69, 3072;
	// begin inline asm
	ld.global.nc.u32 %r154, [%rd72];
	// end inline asm
	mov.b32 	%f164, %r154;
	add.f32 	%f410, %f163, %f164;
	add.s32 	%r397, %r397, 1024;
	setp.lt.s32 	%p25, %r397, %r67;
	@%p25 bra 	$L__BB8_46;
$L__BB8_47:
	setp.lt.s32 	%p26, %r67, 256;
	@%p26 bra 	$L__BB8_52;
	// begin inline asm
	mov.u32 %r193, %laneid;
	// end inline asm
	mov.b32 	%r195, %f410;
	mov.b32 	%r196, 1;
	mov.b32 	%r217, 31;
	mov.b32 	%r218, -1;
	// begin inline asm
	shfl.sync.down.b32 %r194, %r195, %r196, %r217, %r218;
	// end inline asm
	setp.gt.s32 	%p42, %r193, 30;
	mov.b32 	%f199, %r194;
	add.f32 	%f200, %f410, %f199;
	selp.f32 	%f201, %f410, %f200, %p42;
	mov.b32 	%r200, %f201;
	mov.b32 	%r201, 2;
	// begin inline asm
	shfl.sync.down.b32 %r199, %r200, %r201, %r217, %r218;
	// end inline asm
	setp.gt.s32 	%p43, %r193, 29;
	mov.b32 	%f202, %r199;
	add.f32 	%f203, %f201, %f202;
	selp.f32 	%f204, %f201, %f203, %p43;
	mov.b32 	%r205, %f204;
	mov.b32 	%r206, 4;
	// begin inline asm
	shfl.sync.down.b32 %r204, %r205, %r206, %r217, %r218;
	// end inline asm
	setp.gt.s32 	%p44, %r193, 27;
	mov.b32 	%f205, %r204;
	add.f32 	%f206, %f204, %f205;
	selp.f32 	%f207, %f204, %f206, %p44;
	mov.b32 	%r210, %f207;
	mov.b32 	%r211, 8;
	// begin inline asm
	shfl.sync.down.b32 %r209, %r210, %r211, %r217, %r218;
	// end inline asm
	setp.gt.s32 	%p45, %r193, 23;
	mov.b32 	%f208, %r209;
	add.f32 	%f209, %f207, %f208;
	selp.f32 	%f210, %f207, %f209, %p45;
	mov.b32 	%r215, %f210;
	mov.b32 	%r216, 16;
	// begin inline asm
	shfl.sync.down.b32 %r214, %r215, %r216, %r217, %r218;
	// end inline asm
	setp.gt.s32 	%p46, %r193, 15;
	mov.b32 	%f211, %r214;
	add.f32 	%f38, %f210, %f211;
	selp.f32 	%f418, %f210, %f38, %p46;
	setp.ne.s32 	%p47, %r193, 0;
	@%p47 bra 	$L__BB8_50;
	shr.u32 	%r219, %r34, 3;
	and.b32  	%r220, %r219, 124;
	mov.u32 	%r221, _ZZN3cub18CUB_300001_SM_10006detail6reduce28DeviceReduceSingleTileKernelINS2_10policy_hubIfyN4cuda3std3__44plusIfEEE10Policy1000EPfSC_iS9_ffNS7_10__identityEEEvT0_T1_T2_T3_T4_T6_E12temp_storage;
	add.s32 	%r222, %r221, %r220;
	st.shared.f32 	[%r222+8], %f38;
$L__BB8_50:
	bar.sync 	0;
	setp.ne.s32 	%p48, %r34, 0;
	@%p48 bra 	$L__BB8_72;
	ld.shared.f32 	%f212, [_ZZN3cub18CUB_300001_SM_10006detail6reduce28DeviceReduceSingleTileKernelINS2_10policy_hubIfyN4cuda3std3__44plusIfEEE10Policy1000EPfSC_iS9_ffNS7_10__identityEEEvT0_T1_T2_T3_T4_T6_E12temp_storage+12];
	add.f32 	%f213, %f418, %f212;
	ld.shared.f32 	%f214, [_ZZN3cub18CUB_300001_SM_10006detail6reduce28DeviceReduceSingleTileKernelINS2_10policy_hubIfyN4cuda3std3__44plusIfEEE10Policy1000EPfSC_iS9_ffNS7_10__identityEEEvT0_T1_T2_T3_T4_T6_E12temp_storage+16];
	add.f32 	%f215, %f213, %f214;
	ld.shared.f32 	%f216, [_ZZN3cub18CUB_300001_SM_10006detail6reduce28DeviceReduceSingleTileKernelINS2_10policy_hubIfyN4cuda3std3__44plusIfEEE10Policy1000EPfSC_iS9_ffNS7_10__identityEEEvT0_T1_T2_T3_T4_T6_E12temp_storage+20];
	add.f32 	%f217, %f215, %f216;
	ld.shared.f32 	%f218, [_ZZN3cub18CUB_300001_SM_10006detail6reduce28DeviceReduceSingleTileKernelINS2_10policy_hubIfyN4cuda3std3__44plusIfEEE10Policy1000EPfSC_iS9_ffNS7_10__identityEEEvT0_T1_T2_T3_T4_T6_E12temp_storage+24];
	add.f32 	%f219, %f217, %f218;
	ld.shared.f32 	%f220, [_ZZN3cub18CUB_300001_SM_10006detail6reduce28DeviceReduceSingleTileKernelINS2_10policy_hubIfyN4cuda3std3__44plusIfEEE10Policy1000EPfSC_iS9_ffNS7_10__identityEEEvT0_T1_T2_T3_T4_T6_E12temp_storage+28];
	add.f32 	%f221, %f219, %f220;
	ld.shared.f32 	%f222, [_ZZN3cub18CUB_300001_SM_10006detail6reduce28DeviceReduceSingleTileKernelINS2_10policy_hubIfyN4cuda3std3__44plusIfEEE10Policy1000EPfSC_iS9_ffNS7_10__identityEEEvT0_T1_T2_T3_T4_T6_E12temp_storage+32];
	add.f32 	%f223, %f221, %f222;
	ld.shared.f32 	%f224, [_ZZN3cub18CUB_300001_SM_10006detail6reduce28DeviceReduceSingleTileKernelINS2_10policy_hubIfyN4cuda3std3__44plusIfEEE10Policy1000EPfSC_iS9_ffNS7_10__identityEEEvT0_T1_T2_T3_T4_T6_E12temp_storage+36];
	add.f32 	%f418, %f223, %f224;
	bra.uni 	$L__BB8_72;
$L__BB8_52:
	// begin inline asm
	mov.u32 %r155, %laneid;
	// end inline asm
	and.b32  	%r181, %r34, 992;
	add.s32 	%r182, %r181, 32;
	setp.gt.s32 	%p27, %r182, %r67;
	not.b32 	%r183, %r181;
	add.s32 	%r184, %r67, %r183;
	selp.b32 	%r179, %r184, 31, %p27;
	mov.b32 	%r157, %f410;
	mov.b32 	%r158, 1;
	mov.b32 	%r180, -1;
	// begin inline asm
	shfl.sync.down.b32 %r156, %r157, %r158, %r179, %r180;
	// end inline asm
	setp.lt.s32 	%p28, %r155, %r179;
	mov.b32 	%f165, %r156;
	add.f32 	%f166, %f410, %f165;
	selp.f32 	%f167, %f166, %f410, %p28;
	mov.b32 	%r162, %f167;
	mov.b32 	%r163, 2;
	// begin inline asm
	shfl.sync.down.b32 %r161, %r162, %r163, %r179, %r180;
	// end inline asm
	add.s32 	%r185, %r155, 2;
	setp.gt.s32 	%p29, %r185, %r179;
	mov.b32 	%f168, %r161;
	add.f32 	%f169, %f167, %f168;
	selp.f32 	%f170, %f167, %f169, %p29;
	mov.b32 	%r167, %f170;
	mov.b32 	%r168, 4;
	// begin inline asm
	shfl.sync.down.b32 %r166, %r167, %r168, %r179, %r180;
	// end inline asm
	add.s32 	%r186, %r155, 4;
	setp.gt.s32 	%p30, %r186, %r179;
	mov.b32 	%f171, %r166;
	add.f32 	%f172, %f170, %f171;
	selp.f32 	%f173, %f170, %f172, %p30;
	mov.b32 	%r172, %f173;
	mov.b32 	%r173, 8;
	// begin inline asm
	shfl.sync.down.b32 %r171, %r172, %r173, %r179, %r180;
	// end inline asm
	add.s32 	%r187, %r155, 8;
	setp.gt.s32 	%p31, %r187, %r179;
	mov.b32 	%f174, %r171;
	add.f32 	%f175, %f173, %f174;
	selp.f32 	%f176, %f173, %f175, %p31;
	mov.b32 	%r177, %f176;
	mov.b32 	%r178, 16;
	// begin inline asm
	shfl.sync.down.b32 %r176, %r177, %r178, %r179, %r180;
	// end inline asm
	add.s32 	%r188, %r155, 16;
	setp.gt.s32 	%p32, %r188, %r179;
	mov.b32 	%f177, %r176;
	add.f32 	%f178, %f176, %f177;
	selp.f32 	%f418, %f176, %f178, %p32;
	setp.ne.s32 	%p33, %r155, 0;
	@%p33 bra 	$L__BB8_54;
	shr.u32 	%r189, %r34, 3;
	and.b32  	%r190, %r189, 124;
	mov.u32 	%r191, _ZZN3cub18CUB_300001_SM_10006detail6reduce28DeviceReduceSingleTileKernelINS2_10policy_hubIfyN4cuda3std3__44plusIfEEE10Policy1000EPfSC_iS9_ffNS7_10__identityEEEvT0_T1_T2_T3_T4_T6_E12temp_storage;
	add.s32 	%r192, %r191, %r190;
	st.shared.f32 	[%r192+8], %f418;
$L__BB8_54:
	bar.sync 	0;
	setp.ne.s32 	%p34, %r34, 0;
	@%p34 bra 	$L__BB8_72;
	setp.gt.s32 	%p35, %r67, 32;
	ld.shared.f32 	%f179, [_ZZN3cub18CUB_300001_SM_10006detail6reduce28DeviceReduceSingleTileKernelINS2_10policy_hubIfyN4cuda3std3__44plusIfEEE10Policy1000EPfSC_iS9_ffNS7_10__identityEEEvT0_T1_T2_T3_T4_T6_E12temp_storage+12];
	add.f32 	%f180, %f418, %f179;
	selp.f32 	%f181, %f180, %f418, %p35;
	setp.gt.s32 	%p36, %r67, 64;
	ld.shared.f32 	%f182, [_ZZN3cub18CUB_300001_SM_10006detail6reduce28DeviceReduceSingleTileKernelINS2_10policy_hubIfyN4cuda3std3__44plusIfEEE10Policy1000EPfSC_iS9_ffNS7_10__identityEEEvT0_T1_T2_T3_T4_T6_E12temp_storage+16];
	add.f32 	%f183, %f182, %f181;
	selp.f32 	%f184, %f183, %f181, %p36;
	setp.gt.s32 	%p37, %r67, 96;
	ld.shared.f32 	%f185, [_ZZN3cub18CUB_300001_SM_10006detail6reduce28DeviceReduceSingleTileKernelINS2_10policy_hubIfyN4cuda3std3__44plusIfEEE10Policy1000EPfSC_iS9_ffNS7_10__identityEEEvT0_T1_T2_T3_T4_T6_E12temp_storage+20];
	add.f32 	%f186, %f185, %f184;
	selp.f32 	%f187, %f186, %f184, %p37;
	setp.gt.s32 	%p38, %r67, 128;
	ld.shared.f32 	%f188, [_ZZN3cub18CUB_300001_SM_10006detail6reduce28DeviceReduceSingleTileKernelINS2_10policy_hubIfyN4cuda3std3__44plusIfEEE10Policy1000EPfSC_iS9_ffNS7_10__identityEEEvT0_T1_T2_T3_T4_T6_E12temp_storage+24];
	add.f32 	%f189, %f188, %f187;
	selp.f32 	%f190, %f189, %f187, %p38;
	setp.gt.s32 	%p39, %r67, 160;
	ld.shared.f32 	%f191, [_ZZN3cub18CUB_300001_SM_10006detail6reduce28DeviceReduceSingleTileKernelINS2_10policy_hubIfyN4cuda3std3__44plusIfEEE10Policy1000EPfSC_iS9_ffNS7_10__identityEEEvT0_T1_T2_T3_T4_T6_E12temp_storage+28];
	add.f32 	%f192, %f191, %f190;
	selp.f32 	%f193, %f192, %f190, %p39;
	setp.gt.s32 	%p40, %r67, 192;
	ld.shared.f32 	%f194, [_ZZN3cub18CUB_300001_SM_10006detail6reduce28DeviceReduceSingleTileKernelINS2_10policy_hubIfyN4cuda3std3__44plusIfEEE10Policy1000EPfSC_iS9_ffNS7_10__identityEEEvT0_T1_T2_T3_T4_T6_E12temp_storage+32];
	add.f32 	%f195, %f194, %f193;
	selp.f32 	%f196, %f195, %f193, %p40;
	setp.gt.s32 	%p41, %r67, 224;
	ld.shared.f32 	%f197, [_ZZN3cub18CUB_300001_SM_10006detail6reduce28DeviceReduceSingleTileKernelINS2_10policy_hubIfyN4cuda3std3__44plusIfEEE10Policy1000EPfSC_iS9_ffNS7_10__identityEEEvT0_T1_T2_T3_T4_T6_E12temp_storage+36];
	add.f32 	%f198, %f197, %f196;
	selp.f32 	%f418, %f198, %f196, %p41;
	bra.uni 	$L__BB8_72;
$L__BB8_56:
	mov.u32 	%r46, %tid.x;
	mul.wide.u32 	%rd35, %r46, 4;
	add.s64 	%rd19, %rd16, %rd35;
	// begin inline asm
	ld.global.nc.u32 %r68, [%rd19];
	// end inline asm
	mov.b32 	%f59, %r68;
	add.s64 	%rd20, %rd19, 1024;
	// begin inline asm
	ld.global.nc.u32 %r69, [%rd20];
	// end inline asm
	mov.b32 	%f60, %r69;
	add.s64 	%rd21, %rd19, 2048;
	// begin inline asm
	ld.global.nc.u32 %r70, [%rd21];
	// end inline asm
	mov.b32 	%f61, %r70;
	add.s64 	%rd22, %rd19, 3072;
	// begin inline asm
	ld.global.nc.u32 %r71, [%rd22];
	// end inline asm
	mov.b32 	%f62, %r71;
	add.s64 	%rd23, %rd19, 4096;
	// begin inline asm
	ld.global.nc.u32 %r72, [%rd23];
	// end inline asm
	mov.b32 	%f63, %r72;
	add.s64 	%rd24, %rd19, 5120;
	// begin inline asm
	ld.global.nc.u32 %r73, [%rd24];
	// end inline asm
	mov.b32 	%f64, %r73;
	add.s64 	%rd25, %rd19, 6144;
	// begin inline asm
	ld.global.nc.u32 %r74, [%rd25];
	// end inline asm
	mov.b32 	%f65, %r74;
	add.s64 	%rd26, %rd19, 7168;
	// begin inline asm
	ld.global.nc.u32 %r75, [%rd26];
	// end inline asm
	mov.b32 	%f66, %r75;
	add.s64 	%rd27, %rd19, 8192;
	// begin inline asm
	ld.global.nc.u32 %r76, [%rd27];
	// end inline asm
	mov.b32 	%f67, %r76;
	add.s64 	%rd28, %rd19, 9216;
	// begin inline asm
	ld.global.nc.u32 %r77, [%rd28];
	// end inline asm
	mov.b32 	%f68, %r77;
	add.s64 	%rd29, %rd19, 10240;
	// begin inline asm
	ld.global.nc.u32 %r78, [%rd29];
	// end inline asm
	mov.b32 	%f69, %r78;
	add.s64 	%rd30, %rd19, 11264;
	// begin inline asm
	ld.global.nc.u32 %r79, [%rd30];
	// end inline asm
	mov.b32 	%f70, %r79;
	add.s64 	%rd31, %rd19, 12288;
	// begin inline asm
	ld.global.nc.u32 %r80, [%rd31];
	// end inline asm
	mov.b32 	%f71, %r80;
	add.s64 	%rd32, %rd19, 13312;
	// begin inline asm
	ld.global.nc.u32 %r81, [%rd32];
	// end inline asm
	mov.b32 	%f72, %r81;
	add.s64 	%rd33, %rd19, 14336;
	// begin inline asm
	ld.global.nc.u32 %r82, [%rd33];
	// end inline asm
	mov.b32 	%f73, %r82;
	add.s64 	%rd34, %rd19, 15360;
	// begin inline asm
	ld.global.nc.u32 %r83, [%rd34];
	// end inline asm
	mov.b32 	%f74, %r83;
	add.f32 	%f75, %f59, %f60;
	add.f32 	%f76, %f61, %f62;
	add.f32 	%f77, %f63, %f64;
	add.f32 	%f78, %f65, %f66;
	add.f32 	%f79, %f67, %f68;
	add.f32 	%f80, %f69, %f70;
	add.f32 	%f81, %f71, %f72;
	add.f32 	%f82, %f73, %f74;
	add.f32 	%f83, %f75, %f76;
	add.f32 	%f84, %f77, %f78;
	add.f32 	%f85, %f79, %f80;
	add.f32 	%f86, %f81, %f82;
	add.f32 	%f87, %f83, %f84;
	add.f32 	%f88, %f85, %f86;
	add.f32 	%f417, %f87, %f88;
	setp.lt.u32 	%p4, %r67, 8192;
	mov.b32 	%r400, 4096;
	@%p4 bra 	$L__BB8_60;
	add.s32 	%r47, %r67, -4096;
	mov.b32 	%r400, 4096;
$L__BB8_58:
	mul.wide.s32 	%rd52, %r400, 4;
	add.s64 	%rd36, %rd19, %rd52;
	// begin inline asm
	ld.global.nc.u32 %r86, [%rd36];
	// end inline asm
	mov.b32 	%f89, %r86;
	add.s64 	%rd37, %rd36, 1024;
	// begin inline asm
	ld.global.nc.u32 %r87, [%rd37];
	// end inline asm
	mov.b32 	%f90, %r87;
	add.s64 	%rd38, %rd36, 2048;
	// begin inline asm
	ld.global.nc.u32 %r88, [%rd38];
	// end inline asm
	mov.b32 	%f91, %r88;
	add.s64 	%rd39, %rd36, 3072;
	// begin inline asm
	ld.global.nc.u32 %r89, [%rd39];
	// end inline asm
	mov.b32 	%f92, %r89;
	add.s64 	%rd40, %rd36, 4096;
	// begin inline asm
	ld.global.nc.u32 %r90, [%rd40];
	// end inline asm
	mov.b32 	%f93, %r90;
	add.s64 	%rd41, %rd36, 5120;
	// begin inline asm
	ld.global.nc.u32 %r91, [%rd41];
	// end inline asm
	mov.b32 	%f94, %r91;
	add.s64 	%rd42, %rd36, 6144;
	// begin inline asm
	ld.global.nc.u32 %r92, [%rd42];
	// end inline asm
	mov.b32 	%f95, %r92;
	add.s64 	%rd43, %rd36, 7168;
	// begin inline asm
	ld.global.nc.u32 %r93, [%rd43];
	// end inline asm
	mov.b32 	%f96, %r93;
	add.s64 	%rd44, %rd36, 8192;
	// begin inline asm
	ld.global.nc.u32 %r94, [%rd44];
	// end inline asm
	mov.b32 	%f97, %r94;
	add.s64 	%rd45, %rd36, 9216;
	// begin inline asm
	ld.global.nc.u32 %r95, [%rd45];
	// end inline asm
	mov.b32 	%f98, %r95;
	add.s64 	%rd46, %rd36, 10240;
	// begin inline asm
	ld.global.nc.u32 %r96, [%rd46];
	// end inline asm
	mov.b32 	%f99, %r96;
	add.s64 	%rd47, %rd36, 11264;
	// begin inline asm
	ld.global.nc.u32 %r97, [%rd47];
	// end inline asm
	mov.b32 	%f100, %r97;
	add.s64 	%rd48, %rd36, 12288;
	// begin inline asm
	ld.global.nc.u32 %r98, [%rd48];
	// end inline asm
	mov.b32 	%f101, %r98;
	add.s64 	%rd49, %rd36, 13312;
	// begin inline asm
	ld.global.nc.u32 %r99, [%rd49];
	// end inline asm
	mov.b32 	%f102, %r99;
	add.s64 	%rd50, %rd36, 14336;
	// begin inline asm
	ld.global.nc.u32 %r100, [%rd50];
	// end inline asm
	mov.b32 	%f103, %r100;
	add.s64 	%rd51, %rd36, 15360;
	// begin inline asm
	ld.global.nc.u32 %r101, [%rd51];
	// end inline asm
	mov.b32 	%f104, %r101;
	add.f32 	%f105, %f417, %f89;
	add.f32 	%f106, %f90, %f91;
	add.f32 	%f107, %f92, %f93;
	add.f32 	%f108, %f94, %f95;
	add.f32 	%f109, %f96, %f97;
	add.f32 	%f110, %f98, %f99;
	add.f32 	%f111, %f100, %f101;
	add.f32 	%f112, %f102, %f103;
	add.f32 	%f113, %f105, %f106;
	add.f32 	%f114, %f107, %f108;
	add.f32 	%f115, %f109, %f110;
	add.f32 	%f116, %f111, %f112;
	add.f32 	%f117, %f113, %f114;
	add.f32 	%f118, %f115, %f116;
	add.f32 	%f119, %f117, %f118;
	add.f32 	%f417, %f119, %f104;
	sub.s32 	%r102, %r67, %r400;
	setp.lt.s32 	%p5, %r102, 4096;
	@%p5 bra 	$L__BB8_68;
	add.s32 	%r400, %r400, 4096;
	setp.le.s32 	%p6, %r400, %r47;
	@%p6 bra 	$L__BB8_58;
$L__BB8_60:
	setp.le.s32 	%p7, %r67, %r400;
	@%p7 bra 	$L__BB8_68;
	sub.s32 	%r51, %r67, %r400;
	setp.ge.s32 	%p8, %r46, %r51;
	@%p8 bra 	$L__BB8_68;
	not.b32 	%r103, %r46;
	add.s32 	%r104, %r67, %r103;
	sub.s32 	%r52, %r104, %r400;
	and.b32  	%r105, %r52, 768;
	setp.eq.s32 	%p9, %r105, 768;
	mov.u32 	%r404, %r46;
	@%p9 bra 	$L__BB8_65;
	add.s32 	%r402, %r46, %r400;
	shr.u32 	%r106, %r52, 8;
	add.s32 	%r107, %r106, 1;
	and.b32  	%r108, %r107, 3;
	neg.s32 	%r401, %r108;
	mov.u32 	%r404, %r46;
$L__BB8_64:
	.pragma "nounroll";
	mul.wide.u32 	%rd54, %r402, 4;
	add.s64 	%rd53, %rd16, %rd54;
	// begin inline asm
	ld.global.nc.u32 %r109, [%rd53];
	// end inline asm
	mov.b32 	%f121, %r109;
	add.f32 	%f417, %f417, %f121;
	add.s32 	%r404, %r404, 256;
	add.s32 	%r402, %r402, 256;
	add.s32 	%r401, %r401, 1;
	setp.ne.s32 	%p10, %r401, 0;
	@%p10 bra 	$L__BB8_64;
$L__BB8_65:
	setp.lt.u32 	%p11, %r52, 768;
	@%p11 bra 	$L__BB8_68;
	cvt.u64.u32 	%rd55, %r404;
	cvt.u64.u32 	%rd56, %r400;
	add.s64 	%rd57, %rd55, %rd56;
	shl.b64 	%rd58, %rd57, 2;
	add.s64 	%rd59, %rd58, %rd16;
	add.s64 	%rd124, %rd59, 2048;
	add.s32 	%r405, %r404, %r400;
$L__BB8_67:
	mul.wide.u32 	%rd64, %r405, 4;
	add.s64 	%rd60, %rd16, %rd64;
	// begin inline asm
	ld.global.nc.u32 %r110, [%rd60];
	// end inline asm
	mov.b32 	%f122, %r110;
	add.f32 	%f123, %f417, %f122;
	add.s64 	%rd61, %rd124, -1024;
	// begin inline asm
	ld.global.nc.u32 %r111, [%rd61];
	// end inline asm
	mov.b32 	%f124, %r111;
	add.f32 	%f125, %f123, %f124;
	// begin inline asm
	ld.global.nc.u32 %r112, [%rd124];
	// end inline asm
	mov.b32 	%f126, %r112;
	add.f32 	%f127, %f125, %f126;
	add.s64 	%rd63, %rd124, 1024;
	// begin inline asm
	ld.global.nc.u32 %r113, [%rd63];
	// end inline asm
	mov.b32 	%f128, %r113;
	add.f32 	%f417, %f127, %f128;
	add.s32 	%r404, %r404, 1024;
	add.s64 	%rd124, %rd124, 4096;
	add.s32 	%r405, %r405, 1024;
	setp.lt.s32 	%p12, %r404, %r51;
	@%p12 bra 	$L__BB8_67;
$L__BB8_68:
	// begin inline asm
	mov.u32 %r114, %laneid;
	// end inline asm
	mov.b32 	%r116, %f417;
	mov.b32 	%r117, 1;
	mov.b32 	%r138, 31;
	mov.b32 	%r139, -1;
	// begin inline asm
	shfl.sync.down.b32 %r115, %r116, %r117, %r138, %r139;
	// end inline asm
	setp.gt.s32 	%p13, %r114, 30;
	mov.b32 	%f129, %r115;
	add.f32 	%f130, %f417, %f129;
	selp.f32 	%f131, %f417, %f130, %p13;
	mov.b32 	%r121, %f131;
	mov.b32 	%r122, 2;
	// begin inline asm
	shfl.sync.down.b32 %r120, %r121, %r122, %r138, %r139;
	// end inline asm
	setp.gt.s32 	%p14, %r114, 29;
	mov.b32 	%f132, %r120;
	add.f32 	%f133, %f131, %f132;
	selp.f32 	%f134, %f131, %f133, %p14;
	mov.b32 	%r126, %f134;
	mov.b32 	%r127, 4;
	// begin inline asm
	shfl.sync.down.b32 %r125, %r126, %r127, %r138, %r139;
	// end inline asm
	setp.gt.s32 	%p15, %r114, 27;
	mov.b32 	%f135, %r125;
	add.f32 	%f136, %f134, %f135;
	selp.f32 	%f137, %f134, %f136, %p15;
	mov.b32 	%r131, %f137;
	mov.b32 	%r132, 8;
	// begin inline asm
	shfl.sync.down.b32 %r130, %r131, %r132, %r138, %r139;
	// end inline asm
	setp.gt.s32 	%p16, %r114, 23;
	mov.b32 	%f138, %r130;
	add.f32 	%f139, %f137, %f138;
	selp.f32 	%f140, %f137, %f139, %p16;
	mov.b32 	%r136, %f140;
	mov.b32 	%r137, 16;
	// begin inline asm
	shfl.sync.down.b32 %r135, %r136, %r137, %r138, %r139;
	// end inline asm
	setp.gt.s32 	%p17, %r114, 15;
	mov.b32 	%f141, %r135;
	add.f32 	%f54, %f140, %f141;
	selp.f32 	%f418, %f140, %f54, %p17;
	setp.ne.s32 	%p18, %r114, 0;
	@%p18 bra 	$L__BB8_70;
	shr.u32 	%r140, %r46, 3;
	and.b32  	%r141, %r140, 124;
	mov.u32 	%r142, _ZZN3cub18CUB_300001_SM_10006detail6reduce28DeviceReduceSingleTileKernelINS2_10policy_hubIfyN4cuda3std3__44plusIfEEE10Policy1000EPfSC_iS9_ffNS7_10__identityEEEvT0_T1_T2_T3_T4_T6_E12temp_storage;
	add.s32 	%r143, %r142, %r141;
	st.shared.f32 	[%r143+8], %f54;
$L__BB8_70:
	bar.sync 	0;
	setp.ne.s32 	%p19, %r46, 0;
	@%p19 bra 	$L__BB8_72;
	ld.shared.f32 	%f142, [_ZZN3cub18CUB_300001_SM_10006detail6reduce28DeviceReduceSingleTileKernelINS2_10policy_hubIfyN4cuda3std3__44plusIfEEE10Policy1000EPfSC_iS9_ffNS7_10__identityEEEvT0_T1_T2_T3_T4_T6_E12temp_storage+12];
	add.f32 	%f143, %f418, %f142;
	ld.shared.f32 	%f144, [_ZZN3cub18CUB_300001_SM_10006detail6reduce28DeviceReduceSingleTileKernelINS2_10policy_hubIfyN4cuda3std3__44plusIfEEE10Policy1000EPfSC_iS9_ffNS7_10__identityEEEvT0_T1_T2_T3_T4_T6_E12temp_storage+16];
	add.f32 	%f145, %f143, %f144;
	ld.shared.f32 	%f146, [_ZZN3cub18CUB_300001_SM_10006detail6reduce28DeviceReduceSingleTileKernelINS2_10policy_hubIfyN4cuda3std3__44plusIfEEE10Policy1000EPfSC_iS9_ffNS7_10__identityEEEvT0_T1_T2_T3_T4_T6_E12temp_storage+20];
	add.f32 	%f147, %f145, %f146;
	ld.shared.f32 	%f148, [_ZZN3cub18CUB_300001_SM_10006detail6reduce28DeviceReduceSingleTileKernelINS2_10policy_hubIfyN4cuda3std3__44plusIfEEE10Policy1000EPfSC_iS9_ffNS7_10__identityEEEvT0_T1_T2_T3_T4_T6_E12temp_storage+24];
	add.f32 	%f149, %f147, %f148;
	ld.shared.f32 	%f150, [_ZZN3cub18CUB_300001_SM_10006detail6reduce28DeviceReduceSingleTileKernelINS2_10policy_hubIfyN4cuda3std3__44plusIfEEE10Policy1000EPfSC_iS9_ffNS7_10__identityEEEvT0_T1_T2_T3_T4_T6_E12temp_storage+28];
	add.f32 	%f151, %f149, %f150;
	ld.shared.f32 	%f152, [_ZZN3cub18CUB_300001_SM_10006detail6reduce28DeviceReduceSingleTileKernelINS2_10policy_hubIfyN4cuda3std3__44plusIfEEE10Policy1000EPfSC_iS9_ffNS7_10__identityEEEvT0_T1_T2_T3_T4_T6_E12temp_storage+32];
	add.f32 	%f153, %f151, %f152;
	ld.shared.f32 	%f154, [_ZZN3cub18CUB_300001_SM_10006detail6reduce28DeviceReduceSingleTileKernelINS2_10policy_hubIfyN4cuda3std3__44plusIfEEE10Policy1000EPfSC_iS9_ffNS7_10__identityEEEvT0_T1_T2_T3_T4_T6_E12temp_storage+36];
	add.f32 	%f418, %f153, %f154;
$L__BB8_72:
	mov.u32 	%r379, %tid.x;
	setp.ne.s32 	%p95, %r379, 0;
	@%p95 bra 	$L__BB8_74;
	add.f32 	%f391, %f58, %f418;
	st.global.f32 	[%rd1], %f391;
$L__BB8_74:
	ret;

}


// ===== COMPILED SASS (sm_100) =====

	.target	sm_100

	.elftype	@"ET_EXEC"


//--------------------- .note.nv.tkinfo           --------------------------
	.section	.note.nv.tkinfo,"",@"SHT_NOTE"
	.sectionflags	@"SHF_NOTE_NV_TKINFO"
	.tkinfo
        /*0018*/ 	.word	0x00000002
        /*0030*/ 	.string	""
        /*0030*/ 	.string	"ptxas"
        /*0030*/ 	.string	"Cuda compilation tools, release 13.0, V13.0.88"
        /*0030*/ 	.string	"Build cuda_13.0.r13.0/compiler.36424714_0"
        /*0030*/ 	.string	"-arch sm_100 -m 64 "



//--------------------- .note.nv.cuinfo           --------------------------
	.section	.note.nv.cuinfo,"",@"SHT_NOTE"
	.sectionflags	@"SHF_NOTE_NV_CUINFO"
        /*0018*/ 	.short	0x0002
        /*001a*/ 	.short	0x0064
        /*001c*/ 	.short	0x0082
	.zero		2


//--------------------- .nv.info                  --------------------------
	.section	.nv.info,"",@"SHT_CUDA_INFO"
	.align	4


	//----- nvinfo : EIATTR_REGCOUNT
	.align		4
        /*0000*/ 	.byte	0x04, 0x2f
        /*0002*/ 	.short	(.L_44 - .L_43)
	.align		4
.L_43:
        /*0004*/ 	.word	index@(_Z23trapezoidalIntegralCUDAPfiffi)
        /*0008*/ 	.word	0x00000011


	//----- nvinfo : EIATTR_FRAME_SIZE
	.align		4
.L_44:
        /*000c*/ 	.byte	0x04, 0x11
        /*000e*/ 	.short	(.L_46 - .L_45)
	.align		4
.L_45:
        /*0010*/ 	.word	index@($__internal_0_$__cuda_sm3x_div_rn_noftz_f32_slowpath)
        /*0014*/ 	.word	0x00000000


	//----- nvinfo : EIATTR_FRAME_SIZE
	.align		4
.L_46:
        /*0018*/ 	.byte	0x04, 0x11
        /*001a*/ 	.short	(.L_48 - .L_47)
	.align		4
.L_47:
        /*001c*/ 	.word	index@(_Z23trapezoidalIntegralCUDAPfiffi)
        /*0020*/ 	.word	0x00000000


	//----- nvinfo : EIATTR_REGCOUNT
	.align		4
.L_48:
        /*0024*/ 	.byte	0x04, 0x2f
        /*0026*/ 	.short	(.L_50 - .L_49)
	.align		4
.L_49:
        /*0028*/ 	.word	index@(_ZN3cub18CUB_300001_SM_10006detail11EmptyKernelIvEEvv)
        /*002c*/ 	.word	0x00000004


	//----- nvinfo : EIATTR_FRAME_SIZE
	.align		4
.L_50:
        /*0030*/ 	.byte	0x04, 0x11
        /*0032*/ 	.short	(.L_52 - .L_51)
	.align		4
.L_51:
        /*0034*/ 	.word	index@(_ZN3cub18CUB_300001_SM_10006detail11EmptyKernelIvEEvv)
        /*0038*/ 	.word	0x00000000


	//----- nvinfo : EIATTR_REGCOUNT
	.align		4
.L_52:
        /*003c*/ 	.byte	0x04, 0x2f
        /*003e*/ 	.short	(.L_54 - .L_53)
	.align		4
.L_53:
        /*0040*/ 	.word	index@(_ZN3cub18CUB_300001_SM_10006detail8for_each13static_kernelINS2_12policy_hub_t12policy_500_tEmN6thrust24THRUST_300001_SM_1000_NS8cuda_cub20__uninitialized_fill7functorINS7_10device_ptrIfEEfEEEEvT0_T1_)
        /*0044*/ 	.word	0x00000008


	//----- nvinfo : EIATTR_FRAME_SIZE
	.align		4
.L_54:
        /*0048*/ 	.byte	0x04, 0x11
        /*004a*/ 	.short	(.L_56 - .L_55)
	.align		4
.L_55:
        /*004c*/ 	.word	index@(_ZN3cub18CUB_300001_SM_10006detail8for_each13static_kernelINS2_12policy_hub_t12policy_500_tEmN6thrust24THRUST_300001_SM_1000_NS8cuda_cub20__uninitialized_fill7functorINS7_10device_ptrIfEEfEEEEvT0_T1_)
        /*0050*/ 	.word	0x00000000


	//----- nvinfo : EIATTR_REGCOUNT
	.align		4
.L_56:
        /*0054*/ 	.byte	0x04, 0x2f
        /*0056*/ 	.short	(.L_58 - .L_57)
	.align		4
.L_57:
        /*0058*/ 	.word	index@(_ZN3cub18CUB_300001_SM_10006detail6reduce28DeviceReduceSingleTileKernelINS2_10policy_hubIfjN4cuda3std3__44plusIfEEE10Policy1000EN6thrust24THRUST_300001_SM_1000_NS6detail15normal_iteratorINSD_10device_ptrIfEEEEPfjS9_ffNS7_10__identityEEEvT0_T1_T2_T3_T4_T6_)
        /*005c*/ 	.word	0x00000020


	//----- nvinfo : EIATTR_FRAME_SIZE
	.align		4
.L_58:
        /*0060*/ 	.byte	0x04, 0x11
        /*0062*/ 	.short	(.L_60 - .L_59)
	.align		4
.L_59:
        /*0064*/ 	.word	index@(_ZN3cub18CUB_300001_SM_10006detail6reduce28DeviceReduceSingleTileKernelINS2_10policy_hubIfjN4cuda3std3__44plusIfEEE10Policy1000EN6thrust24THRUST_300001_SM_1000_NS6detail15normal_iteratorINSD_10device_ptrIfEEEEPfjS9_ffNS7_10__identityEEEvT0_T1_T2_T3_T4_T6_)
        /*0068*/ 	.word	0x00000000


	//----- nvinfo : EIATTR_REGCOUNT
	.align		4
.L_60:
        /*006c*/ 	.byte	0x04, 0x2f
        /*006e*/ 	.short	(.L_62 - .L_61)
	.align		4
.L_61:
        /*0070*/ 	.word	index@(_ZN3cub18CUB_300001_SM_10006detail6reduce18DeviceReduceKernelINS2_10policy_hubIfjN4cuda3std3__44plusIfEEE10Policy1000EN6thrust24THRUST_300001_SM_1000_NS6detail15normal_iteratorINSD_10device_ptrIfEEEEjS9_fNS7_10__identityEEEvT0_PT3_T1_NS0_13GridEvenShareISN_EET2_T4_)
        /*0074*/ 	.word	0x00000020


	//----- nvinfo : EIATTR_FRAME_SIZE
	.align		4
.L_62:
        /*0078*/ 	.byte	0x04, 0x11
        /*007a*/ 	.short	(.L_64 - .L_63)
	.align		4
.L_63:
        /*007c*/ 	.word	index@(_ZN3cub18CUB_300001_SM_10006detail6reduce18DeviceReduceKernelINS2_10policy_hubIfjN4cuda3std3__44plusIfEEE10Policy1000EN6thrust24THRUST_300001_SM_1000_NS6detail15normal_iteratorINSD_10device_ptrIfEEEEjS9_fNS7_10__identityEEEvT0_PT3_T1_NS0_13GridEvenShareISN_EET2_T4_)
        /*0080*/ 	.word	0x00000000


	//----- nvinfo : EIATTR_REGCOUNT
	.align		4
.L_64:
        /*0084*/ 	.byte	0x04, 0x2f
        /*0086*/ 	.short	(.L_66 - .L_65)
	.align		4
.L_65:
        /*0088*/ 	.word	index@(_ZN3cub18CUB_300001_SM_10006detail6reduce28DeviceReduceSingleTileKernelINS2_10policy_hubIfjN4cuda3std3__44plusIfEEE10Policy1000EPfSC_iS9_ffNS7_10__identityEEEvT0_T1_T2_T3_T4_T6_)
        /*008c*/ 	.word	0x0000001e


	//----- nvinfo : EIATTR_FRAME_SIZE
	.align		4
.L_66:
        /*0090*/ 	.byte	0x04, 0x11
        /*0092*/ 	.short	(.L_68 - .L_67)
	.align		4
.L_67:
        /*0094*/ 	.word	index@(_ZN3cub18CUB_300001_SM_10006detail6reduce28DeviceReduceSingleTileKernelINS2_10policy_hubIfjN4cuda3std3__44plusIfEEE10Policy1000EPfSC_iS9_ffNS7_10__identityEEEvT0_T1_T2_T3_T4_T6_)
        /*0098*/ 	.word	0x00000000


	//----- nvinfo : EIATTR_REGCOUNT
	.align		4
.L_68:
        /*009c*/ 	.byte	0x04, 0x2f
        /*009e*/ 	.short	(.L_70 - .L_69)
	.align		4
.L_69:
        /*00a0*/ 	.word	index@(_ZN3cub18CUB_300001_SM_10006detail6reduce28DeviceReduceSingleTileKernelINS2_10policy_hubIfyN4cuda3std3__44plusIfEEE10Policy1000EN6thrust24THRUST_300001_SM_1000_NS6detail15normal_iteratorINSD_10device_ptrIfEEEEPfyS9_ffNS7_10__identityEEEvT0_T1_T2_T3_T4_T6_)
        /*00a4*/ 	.word	0x00000020


	//----- nvinfo : EIATTR_FRAME_SIZE
	.align		4
.L_70:
        /*00a8*/ 	.byte	0x04, 0x11
        /*00aa*/ 	.short	(.L_72 - .L_71)
	.align		4
.L_71:
        /*00ac*/ 	.word	index@(_ZN3cub18CUB_300001_SM_10006detail6reduce28DeviceReduceSingleTileKernelINS2_10policy_hubIfyN4cuda3std3__44plusIfEEE10Policy1000EN6thrust24THRUST_300001_SM_1000_NS6detail15normal_iteratorINSD_10device_ptrIfEEEEPfyS9_ffNS7_10__identityEEEvT0_T1_T2_T3_T4_T6_)
        /*00b0*/ 	.word	0x00000000


	//----- nvinfo : EIATTR_REGCOUNT
	.align		4
.L_72:
        /*00b4*/ 	.byte	0x04, 0x2f
        /*00b6*/ 	.short	(.L_74 - .L_73)
	.align		4
.L_73:
        /*00b8*/ 	.word	index@(_ZN3cub18CUB_300001_SM_10006detail6reduce18DeviceReduceKernelINS2_10policy_hubIfyN4cuda3std3__44plusIfEEE10Policy1000EN6thrust24THRUST_300001_SM_1000_NS6detail15normal_iteratorINSD_10device_ptrIfEEEEyS9_fNS7_10__identityEEEvT0_PT3_T1_NS0_13GridEvenShareISN_EET2_T4_)
        /*00bc*/ 	.word	0x0000001e


	//----- nvinfo : EIATTR_FRAME_SIZE
	.align		4
.L_74:
        /*00c0*/ 	.byte	0x04, 0x11
        /*00c2*/ 	.short	(.L_76 - .L_75)
	.align		4
.L_75:
        /*00c4*/ 	.word	index@(_ZN3cub18CUB_300001_SM_10006detail6reduce18DeviceReduceKernelINS2_10policy_hubIfyN4cuda3std3__44plusIfEEE10Policy1000EN6thrust24THRUST_300001_SM_1000_NS6detail15normal_iteratorINSD_10device_ptrIfEEEEyS9_fNS7_10__identityEEEvT0_PT3_T1_NS0_13GridEvenShareISN_EET2_T4_)
        /*00c8*/ 	.word	0x00000000


	//----- nvinfo : EIATTR_REGCOUNT
	.align		4
.L_76:
        /*00cc*/ 	.byte	0x04, 0x2f
        /*00ce*/ 	.short	(.L_78 - .L_77)
	.align		4
.L_77:
        /*00d0*/ 	.word	index@(_ZN3cub18CUB_300001_SM_10006detail6reduce28DeviceReduceSingleTileKernelINS2_10policy_hubIfyN4cuda3std3__44plusIfEEE10Policy1000EPfSC_iS9_ffNS7_10__identityEEEvT0_T1_T2_T3_T4_T6_)
        /*00d4*/ 	.word	0x0000001e


	//----- nvinfo : EIATTR_FRAME_SIZE
	.align		4
.L_78:
        /*00d8*/ 	.byte	0x04, 0x11
        /*00da*/ 	.short	(.L_80 - .L_79)
	.align		4
.L_79:
        /*00dc*/ 	.word	index@(_ZN3cub18CUB_300001_SM_10006detail6reduce28DeviceReduceSingleTileKernelINS2_10policy_hubIfyN4cuda3std3__44plusIfEEE10Policy1000EPfSC_iS9_ffNS7_10__identityEEEvT0_T1_T2_T3_T4_T6_)
        /*00e0*/ 	.word	0x00000000


	//----- nvinfo : EIATTR_MIN_STACK_SIZE
	.align		4
.L_80:
        /*00e4*/ 	.byte	0x04, 0x12
        /*00e6*/ 	.short	(.L_82 - .L_81)
	.align		4
.L_81:
        /*00e8*/ 	.word	index@(_ZN3cub18CUB_300001_SM_10006detail6reduce28DeviceReduceSingleTileKernelINS2_10policy_hubIfyN4cuda3std3__44plusIfEEE10Policy1000EPfSC_iS9_ffNS7_10__identityEEEvT0_T1_T2_T3_T4_T6_)
        /*00ec*/ 	.word	0x00000000


	//----- nvinfo : EIATTR_MIN_STACK_SIZE
	.align		4
.L_82:
        /*00f0*/ 	.byte	0x04, 0x12
        /*00f2*/ 	.short	(.L_84 - .L_83)
	.align		4
.L_83:
        /*00f4*/ 	.word	index@(_ZN3cub18CUB_300001_SM_10006detail6reduce18DeviceReduceKernelINS2_10policy_hubIfyN4cuda3std3__44plusIfEEE10Policy1000EN6thrust24THRUST_300001_SM_1000_NS6detail15normal_iteratorINSD_10device_ptrIfEEEEyS9_fNS7_10__identityEEEvT0_PT3_T1_NS0_13GridEvenShareISN_EET2_T4_)
        /*00f8*/ 	.word	0x00000000


	//----- nvinfo : EIATTR_MIN_STACK_SIZE
	.align		4
.L_84:
        /*00fc*/ 	.byte	0x04, 0x12
        /*00fe*/ 	.short	(.L_86 - .L_85)
	.align		4
.L_85:
        /*0100*/ 	.word	index@(_ZN3cub18CUB_300001_SM_10006detail6reduce28DeviceReduceSingleTileKernelINS2_10policy_hubIfyN4cuda3std3__44plusIfEEE10Policy1000EN6thrust24THRUST_300001_SM_1000_NS6detail15normal_iteratorINSD_10device_ptrIfEEEEPfyS9_ffNS7_10__identityEEEvT0_T1_T2_T3_T4_T6_)
        /*0104*/ 	.word	0x00000000


	//----- nvinfo : EIATTR_MIN_STACK_SIZE
	.align		4
.L_86:
        /*0108*/ 	.byte	0x04, 0x12
        /*010a*/ 	.short	(.L_88 - .L_87)
	.align		4
.L_87:
        /*010c*/ 	.word	index@(_ZN3cub18CUB_300001_SM_10006detail6reduce28DeviceReduceSingleTileKernelINS2_10policy_hubIfjN4cuda3std3__44plusIfEEE10Policy1000EPfSC_iS9_ffNS7_10__identityEEEvT0_T1_T2_T3_T4_T6_)
        /*0110*/ 	.word	0x00000000


	//----- nvinfo : EIATTR_MIN_STACK_SIZE
	.align		4
.L_88:
        /*0114*/ 	.byte	0x04, 0x12
        /*0116*/ 	.short	(.L_90 - .L_89)
	.align		4
.L_89:
        /*0118*/ 	.word	index@(_ZN3cub18CUB_300001_SM_10006detail6reduce18DeviceReduceKernelINS2_10policy_hubIfjN4cuda3std3__44plusIfEEE10Policy1000EN6thrust24THRUST_300001_SM_1000_NS6detail15normal_iteratorINSD_10device_ptrIfEEEEjS9_fNS7_10__identityEEEvT0_PT3_T1_NS0_13GridEvenShareISN_EET2_T4_)
        /*011c*/ 	.word	0x00000000


	//----- nvinfo : EIATTR_MIN_STACK_SIZE
	.align		4
.L_90:
        /*0120*/ 	.byte	0x04, 0x12
        /*0122*/ 	.short	(.L_92 - .L_91)
	.align		4
.L_91:
        /*0124*/ 	.word	index@(_ZN3cub18CUB_300001_SM_10006detail6reduce28DeviceReduceSingleTileKernelINS2_10policy_hubIfjN4cuda3std3__44plusIfEEE10Policy1000EN6thrust24THRUST_300001_SM_1000_NS6detail15normal_iteratorINSD_10device_ptrIfEEEEPfjS9_ffNS7_10__identityEEEvT0_T1_T2_T3_T4_T6_)
        /*0128*/ 	.word	0x00000000


	//----- nvinfo : EIATTR_MIN_STACK_SIZE
	.align		4
.L_92:
        /*012c*/ 	.byte	0x04, 0x12
        /*012e*/ 	.short	(.L_94 - .L_93)
	.align		4
.L_93:
        /*0130*/ 	.word	index@(_ZN3cub18CUB_300001_SM_10006detail8for_each13static_kernelINS2_12policy_hub_t12policy_500_tEmN6thrust24THRUST_300001_SM_1000_NS8cuda_cub20__uninitialized_fill7functorINS7_10device_ptrIfEEfEEEEvT0_T1_)
        /*0134*/ 	.word	0x00000000


	//----- nvinfo : EIATTR_MIN_STACK_SIZE
	.align		4
.L_94:
        /*0138*/ 	.byte	0x04, 0x12
        /*013a*/ 	.short	(.L_96 - .L_95)
	.align		4
.L_95:
        /*013c*/ 	.word	index@(_ZN3cub18CUB_300001_SM_10006detail11EmptyKernelIvEEvv)
        /*0140*/ 	.word	0x00000000


	//----- nvinfo : EIATTR_MIN_STACK_SIZE
	.align		4
.L_96:
        /*0144*/ 	.byte	0x04, 0x12
        /*0146*/ 	.short	(.L_98 - .L_97)
	.align		4
.L_97:
        /*0148*/ 	.word	index@(_Z23trapezoidalIntegralCUDAPfiffi)
        /*014c*/ 	.word	0x00000000
.L_98:


//--------------------- .nv.compat                --------------------------
	.section	.nv.compat,"",@"SHT_CUDA_COMPAT_INFO"
	.align	4
        /*0000*/ 	.byte	0x02, 0x09, 0x00, 0x00, 0x02, 0x02, 0x01, 0x00, 0x02, 0x05, 0x05, 0x00, 0x03, 0x07, 0x01, 0x01
        /*0010*/ 	.byte	0x02, 0x03, 0x00, 0x00, 0x02, 0x06, 0x01, 0x00, 0x04, 0x0b, 0x08, 0x00, 0x01, 0x00, 0x00, 0x00
        /*0020*/ 	.byte	0x00, 0x00, 0x00, 0x00


//--------------------- .nv.info._ZN3cub18CUB_300001_SM_10006detail6reduce28DeviceReduceSingleTileKernelINS2_10policy_hubIfyN4cuda3std3__44plusIfEEE10Policy1000EPfSC_iS9_ffNS7_10__identityEEEvT0_T1_T2_T3_T4_T6_ --------------------------
	.section	.nv.info._ZN3cub18CUB_300001_SM_10006detail6reduce28DeviceReduceSingleTileKernelINS2_10policy_hubIfyN4cuda3std3__44plusIfEEE10Policy1000EPfSC_iS9_ffNS7_10__identityEEEvT0_T1_T2_T3_T4_T6_,"",@"SHT_CUDA_INFO"
	.sectionflags	@""
	.align	4


	//----- nvinfo : EIATTR_CUDA_API_VERSION
	.align		4
        /*0000*/ 	.byte	0x04, 0x37
        /*0002*/ 	.short	(.L_100 - .L_99)
.L_99:
        /*0004*/ 	.word	0x00000082


	//----- nvinfo : EIATTR_KPARAM_INFO
	.align		4
.L_100:
        /*0008*/ 	.byte	0x04, 0x17
        /*000a*/ 	.short	(.L_102 - .L_101)
.L_101:
        /*000c*/ 	.word	0x00000000
        /*0010*/ 	.short	0x0005
        /*0012*/ 	.short	0x001c
        /*0014*/ 	.byte	0x00, 0xf0, 0x05, 0x00


	//----- nvinfo : EIATTR_KPARAM_INFO
	.align		4
.L_102:
        /*0018*/ 	.byte	0x04, 0x17
        /*001a*/ 	.short	(.L_104 - .L_103)
.L_103:
        /*001c*/ 	.word	0x00000000
        /*0020*/ 	.short	0x0004
        /*0022*/ 	.short	0x0018
        /*0024*/ 	.byte	0x00, 0xf0, 0x11, 0x00


	//----- nvinfo : EIATTR_KPARAM_INFO
	.align		4
.L_104:
        /*0028*/ 	.byte	0x04, 0x17
        /*002a*/ 	.short	(.L_106 - .L_105)
.L_105:
        /*002c*/ 	.word	0x00000000
        /*0030*/ 	.short	0x0003
        /*0032*/ 	.short	0x0014
        /*0034*/ 	.byte	0x00, 0xf0, 0x05, 0x00


	//----- nvinfo : EIATTR_KPARAM_INFO
	.align		4
.L_106:
        /*0038*/ 	.byte	0x04, 0x17
        /*003a*/ 	.short	(.L_108 - .L_107)
.L_107:
        /*003c*/ 	.word	0x00000000
        /*0040*/ 	.short	0x0002
        /*0042*/ 	.short	0x0010
        /*0044*/ 	.byte	0x00, 0xf0, 0x11, 0x00


	//----- nvinfo : EIATTR_KPARAM_INFO
	.align		4
.L_108:
        /*0048*/ 	.byte	0x04, 0x17
        /*004a*/ 	.short	(.L_110 - .L_109)
.L_109:
        /*004c*/ 	.word	0x00000000
        /*0050*/ 	.short	0x0001
        /*0052*/ 	.short	0x0008
        /*0054*/ 	.byte	0x00, 0xf5, 0x21, 0x00


	//----- nvinfo : EIATTR_KPARAM_INFO
	.align		4
.L_110:
        /*0058*/ 	.byte	0x04, 0x17
        /*005a*/ 	.short	(.L_112 - .L_111)
.L_111:
        /*005c*/ 	.word	0x00000000
        /*0060*/ 	.short	0x0000
        /*0062*/ 	.short	0x0000
        /*0064*/ 	.byte	0x00, 0xf5, 0x21, 0x00


	//----- nvinfo : EIATTR_SPARSE_MMA_MASK
	.align		4
.L_112:
        /*0068*/ 	.byte	0x03, 0x50
        /*006a*/ 	.short	0x0000


	//----- nvinfo : EIATTR_MAXREG_COUNT
	.align		4
        /*006c*/ 	.byte	0x03, 0x1b
        /*006e*/ 	.short	0x00ff


	//----- nvinfo : EIATTR_NUM_BARRIERS
	.align		4
        /*0070*/ 	.byte	0x02, 0x4c
        /*0072*/ 	.byte	0x01
	.zero		1


	//----- nvinfo : EIATTR_MERCURY_ISA_VERSION
	.align		4
        /*0074*/ 	.byte	0x03, 0x5f
        /*0076*/ 	.short	0x0101


	//----- nvinfo : EIATTR_COOP_GROUP_MASK_REGIDS
	.align		4
        /*0078*/ 	.byte	0x04, 0x29
        /*007a*/ 	.short	(.L_114 - .L_113)


	//   ....[0]....
.L_113:
        /*007c*/ 	.word	0xffffffff


	//   ....[1]....
        /*0080*/ 	.word	0xffffffff


	//   ....[2]....
        /*0084*/ 	.word	0xffffffff


	//   ....[3]....
        /*0088*/ 	.word	0xffffffff


	//   ....[4]....
        /*008c*/ 	.word	0xffffffff


	//   ....[5]....
        /*0090*/ 	.word	0xffffffff


	//   ....[6]....
        /*0094*/ 	.word	0xffffffff


	//   ....[7]....
        /*0098*/ 	.word	0xffffffff


	//   ....[8]....
        /*009c*/ 	.word	0xffffffff


	//   ....[9]....
        /*00a0*/ 	.word	0xffffffff


	//   ....[10]....
        /*00a4*/ 	.word	0xffffffff


	//   ....[11]....
        /*00a8*/ 	.word	0xffffffff


	//   ....[12]....
        /*00ac*/ 	.word	0xffffffff


	//   ....[13]....
        /*00b0*/ 	.word	0xffffffff


	//   ....[14]....
        /*00b4*/ 	.word	0xffffffff


	//   ....[15]....
        /*00b8*/ 	.word	0xffffffff


	//   ....[16]....
        /*00bc*/ 	.word	0xffffffff


	//   ....[17]....
        /*00c0*/ 	.word	0xffffffff


	//   ....[18]....
        /*00c4*/ 	.word	0xffffffff


	//   ....[19]....
        /*00c8*/ 	.word	0xffffffff


	//   ....[20]....
        /*00cc*/ 	.word	0xffffffff


	//   ....[21]....
        /*00d0*/ 	.word	0xffffffff


	//   ....[22]....
        /*00d4*/ 	.word	0xffffffff


	//   ....[23]....
        /*00d8*/ 	.word	0xffffffff


	//   ....[24]....
        /*00dc*/ 	.word	0xffffffff


	//   ....[25]....
        /*00e0*/ 	.word	0xffffffff


	//   ....[26]....
        /*00e4*/ 	.word	0xffffffff


	//   ....[27]....
        /*00e8*/ 	.word	0xffffffff


	//   ....[28]....
        /*00ec*/ 	.word	0xffffffff


	//   ....[29]....
        /*00f0*/ 	.word	0xffffffff


	//----- nvinfo : EIATTR_COOP_GROUP_INSTR_OFFSETS
	.align		4
.L_114:
        /*00f4*/ 	.byte	0x04, 0x28
        /*00f6*/ 	.short	(.L_116 - .L_115)


	//   ....[0]....
.L_115:
        /*00f8*/ 	.word	0x00000980


	//   ....[1]....
        /*00fc*/ 	.word	0x000009e0


	//   ....[2]....
        /*0100*/ 	.word	0x00000a50


	//   ....[3]....
        /*0104*/ 	.word	0x00000aa0


	//   ....[4]....
        /*0108*/ 	.word	0x00000ad0


	//   ....[5]....
        /*010c*/ 	.word	0x00000c90


	//   ....[6]....
        /*0110*/ 	.word	0x00000d20


	//   ....[7]....
        /*0114*/ 	.word	0x00000d60


	//   ....[8]....
        /*0118*/ 	.word	0x00000db0


	//   ....[9]....
        /*011c*/ 	.word	0x00000df0


	//   ....[10]....
        /*0120*/ 	.word	0x00001c00


	//   ....[11]....
        /*0124*/ 	.word	0x00001c80


	//   ....[12]....
        /*0128*/ 	.word	0x00001cd0


	//   ....[13]....
        /*012c*/ 	.word	0x00001d10


	//   ....[14]....
        /*0130*/ 	.word	0x00001d40


	//   ....[15]....
        /*0134*/ 	.word	0x00002700


	//   ....[16]....
        /*0138*/ 	.word	0x00002760


	//   ....[17]....
        /*013c*/ 	.word	0x000027d0


	//   ....[18]....
        /*0140*/ 	.word	0x00002820


	//   ....[19]....
        /*0144*/ 	.word	0x00002850


	//   ....[20]....
        /*0148*/ 	.word	0x00002a10


	//   ....[21]....
        /*014c*/ 	.word	0x00002a90


	//   ....[22]....
        /*0150*/ 	.word	0x00002ad0


	//   ....[23]....
        /*0154*/ 	.word	0x00002b10


	//   ....[24]....
        /*0158*/ 	.word	0x00002b70


	//   ....[25]....
        /*015c*/ 	.word	0x00003b00


	//   ....[26]....
        /*0160*/ 	.word	0x00003b80


	//   ....[27]....
        /*0164*/ 	.word	0x00003bd0


	//   ....[28]....
        /*0168*/ 	.word	0x00003c10


	//   ....[29]....
        /*016c*/ 	.word	0x00003c40


	//----- nvinfo : EIATTR_VRC_CTA_INIT_COUNT
	.align		4
.L_116:
        /*0170*/ 	.byte	0x02, 0x4a
	.zero		1
	.zero		1


	//----- nvinfo : EIATTR_EXIT_INSTR_OFFSETS
	.align		4
        /*0174*/ 	.byte	0x04, 0x1c
        /*0176*/ 	.short	(.L_118 - .L_117)


	//   ....[0]....
.L_117:
        /*0178*/ 	.word	0x00000080


	//   ....[1]....
        /*017c*/ 	.word	0x000000c0


	//   ....[2]....
        /*0180*/ 	.word	0x00003d90


	//   ....[3]....
        /*0184*/ 	.word	0x00003de0


	//----- nvinfo : EIATTR_MAX_THREADS
	.align		4
.L_118:
        /*0188*/ 	.byte	0x04, 0x05
        /*018a*/ 	.short	(.L_120 - .L_119)
.L_119:
        /*018c*/ 	.word	0x00000100
        /*0190*/ 	.word	0x00000001
        /*0194*/ 	.word	0x00000001


	//----- nvinfo : EIATTR_CRS_STACK_SIZE
	.align		4
.L_120:
        /*0198*/ 	.byte	0x04, 0x1e
        /*019a*/ 	.short	(.L_122 - .L_121)
.L_121:
        /*019c*/ 	.word	0x00000000


	//----- nvinfo : EIATTR_CBANK_PARAM_SIZE
	.align		4
.L_122:
        /*01a0*/ 	.byte	0x03, 0x19
        /*01a2*/ 	.short	0x001d


	//----- nvinfo : EIATTR_PARAM_CBANK
	.align		4
        /*01a4*/ 	.byte	0x04, 0x0a
        /*01a6*/ 	.short	(.L_124 - .L_123)
	.align		4
.L_123:
        /*01a8*/ 	.word	index@(.nv.constant0._ZN3cub18CUB_300001_SM_10006detail6reduce28DeviceReduceSingleTileKernelINS2_10policy_hubIfyN4cuda3std3__44plusIfEEE10Policy1000EPfSC_iS9_ffNS7_10__identityEEEvT0_T1_T2_T3_T4_T6_)
        /*01ac*/ 	.short	0x0380
        /*01ae*/ 	.short	0x001d


	//----- nvinfo : EIATTR_SW_WAR
	.align		4
.L_124:
        /*01b0*/ 	.byte	0x04, 0x36
        /*01b2*/ 	.short	(.L_126 - .L_125)
.L_125:
        /*01b4*/ 	.word	0x00000008
.L_126:


//--------------------- .nv.info._ZN3cub18CUB_300001_SM_10006detail6reduce18DeviceReduceKernelINS2_10policy_hubIfyN4cuda3std3__44plusIfEEE10Policy1000EN6thrust24THRUST_300001_SM_1000_NS6detail15normal_iteratorINSD_10device_ptrIfEEEEyS9_fNS7_10__identityEEEvT0_PT3_T1_NS0_13GridEvenShareISN_EET2_T4_ --------------------------
	.section	.nv.info._ZN3cub18CUB_300001_SM_10006detail6reduce18DeviceReduceKernelINS2_10policy_hubIfyN4cuda3std3__44plusIfEEE10Policy1000EN6thrust24THRUST_300001_SM_1000_NS6detail15normal_iteratorINSD_10device_ptrIfEEEEyS9_fNS7_10__identityEEEvT0_PT3_T1_NS0_13GridEvenShareISN_EET2_T4_,"",@"SHT_CUDA_INFO"
	.sectionflags	@""
	.align	4


	//----- nvinfo : EIATTR_CUDA_API_VERSION
	.align		4
        /*0000*/ 	.byte	0x04, 0x37
        /*0002*/ 	.short	(.L_128 - .L_127)
.L_127:
        /*0004*/ 	.word	0x00000082


	//----- nvinfo : EIATTR_KPARAM_INFO
	.align		4
.L_128:
        /*0008*/ 	.byte	0x04, 0x17
        /*000a*/ 	.short	(.L_130 - .L_129)
.L_129:
        /*000c*/ 	.word	0x00000000
        /*0010*/ 	.short	0x0005
        /*0012*/ 	.short	0x0061
        /*0014*/ 	.byte	0x00, 0xf0, 0x05, 0x00


	//----- nvinfo : EIATTR_KPARAM_INFO
	.align		4
.L_130:
        /*0018*/ 	.byte	0x04, 0x17
        /*001a*/ 	.short	(.L_132 - .L_131)
.L_131:
        /*001c*/ 	.word	0x00000000
        /*0020*/ 	.short	0x0004
        /*0022*/ 	.short	0x0060
        /*0024*/ 	.byte	0x00, 0xf0, 0x05, 0x00


	//----- nvinfo : EIATTR_KPARAM_INFO
	.align		4
.L_132:
        /*0028*/ 	.byte	0x04, 0x17
        /*002a*/ 	.short	(.L_134 - .L_133)
.L_133:
        /*002c*/ 	.word	0x00000000
        /*0030*/ 	.short	0x0003
        /*0032*/ 	.short	0x0018
        /*0034*/ 	.byte	0x00, 0xf0, 0x21, 0x01


	//----- nvinfo : EIATTR_KPARAM_INFO
	.align		4
.L_134:
        /*0038*/ 	.byte	0x04, 0x17
        /*003a*/ 	.short	(.L_136 - .L_135)
.L_135:
        /*003c*/ 	.word	0x00000000
        /*0040*/ 	.short	0x0002
        /*0042*/ 	.short	0x0010
        /*0044*/ 	.byte	0x00, 0xf0, 0x21, 0x00


	//----- nvinfo : EIATTR_KPARAM_INFO
	.align		4
.L_136:
        /*0048*/ 	.byte	0x04, 0x17
        /*004a*/ 	.short	(.L_138 - .L_137)
.L_137:
        /*004c*/ 	.word	0x00000000
        /*0050*/ 	.short	0x0001
        /*0052*/ 	.short	0x0008
        /*0054*/ 	.byte	0x00, 0xf5, 0x21, 0x00


	//----- nvinfo : EIATTR_KPARAM_INFO
	.align		4
.L_138:
        /*0058*/ 	.byte	0x04, 0x17
        /*005a*/ 	.short	(.L_140 - .L_139)
.L_139:
        /*005c*/ 	.word	0x00000000
        /*0060*/ 	.short	0x0000
        /*0062*/ 	.short	0x0000
        /*0064*/ 	.byte	0x00, 0xf0, 0x21, 0x00


	//----- nvinfo : EIATTR_SPARSE_MMA_MASK
	.align		4
.L_140:
        /*0068*/ 	.byte	0x03, 0x50
        /*006a*/ 	.short	0x0000


	//----- nvinfo : EIATTR_MAXREG_COUNT
	.align		4
        /*006c*/ 	.byte	0x03, 0x1b
        /*006e*/ 	.short	0x00ff


	//----- nvinfo : EIATTR_NUM_BARRIERS
	.align		4
        /*0070*/ 	.byte	0x02, 0x4c
        /*0072*/ 	.byte	0x01
	.zero		1


	//----- nvinfo : EIATTR_MERCURY_ISA_VERSION
	.align		4
        /*0074*/ 	.byte	0x03, 0x5f
        /*0076*/ 	.short	0x0101


	//----- nvinfo : EIATTR_COOP_GROUP_MASK_REGIDS
	.align		4
        /*0078*/ 	.byte	0x04, 0x29
        /*007a*/ 	.short	(.L_142 - .L_141)


	//   ....[0]....
.L_141:
        /*007c*/ 	.word	0xffffffff


	//   ....[1]....
        /*0080*/ 	.word	0xffffffff


	//   ....[2]....
        /*0084*/ 	.word	0xffffffff


	//   ....[3]....
        /*0088*/ 	.word	0xffffffff


	//   ....[4]....
        /*008c*/ 	.word	0xffffffff


	//   ....[5]....
        /*0090*/ 	.word	0xffffffff


	//   ....[6]....
        /*0094*/ 	.word	0xffffffff


	//   ....[7]....
        /*0098*/ 	.word	0xffffffff


	//   ....[8]....
        /*009c*/ 	.word	0xffffffff


	//   ....[9]....
        /*00a0*/ 	.word	0xffffffff


	//   ....[10]....
        /*00a4*/ 	.word	0xffffffff


	//   ....[11]....
        /*00a8*/ 	.word	0xffffffff


	//   ....[12]....
        /*00ac*/ 	.word	0xffffffff


	//   ....[13]....
        /*00b0*/ 	.word	0xffffffff


	//   ....[14]....
        /*00b4*/ 	.word	0xffffffff


	//----- nvinfo : EIATTR_COOP_GROUP_INSTR_OFFSETS
	.align		4
.L_142:
        /*00b8*/ 	.byte	0x04, 0x28
        /*00ba*/ 	.short	(.L_144 - .L_143)


	//   ....[0]....
.L_143:
        /*00bc*/ 	.word	0x000009c0


	//   ....[1]....
        /*00c0*/ 	.word	0x00000a20


	//   ....[2]....
        /*00c4*/ 	.word	0x00000a90


	//   ....[3]....
        /*00c8*/ 	.word	0x00000ae0


	//   ....[4]....
        /*00cc*/ 	.word	0x00000b10


	//   ....[5]....
        /*00d0*/ 	.word	0x00000cd0


	//   ....[6]....
        /*00d4*/ 	.word	0x00000d60


	//   ....[7]....
        /*00d8*/ 	.word	0x00000dd0


	//   ....[8]....
        /*00dc*/ 	.word	0x00000e20


	//   ....[9]....
        /*00e0*/ 	.word	0x00000e50


	//   ....[10]....
        /*00e4*/ 	.word	0x00002030


	//   ....[11]....
        /*00e8*/ 	.word	0x000020c0


	//   ....[12]....
        /*00ec*/ 	.word	0x00002110


	//   ....[13]....
        /*00f0*/ 	.word	0x00002150


	//   ....[14]....
        /*00f4*/ 	.word	0x00002180


	//----- nvinfo : EIATTR_VRC_CTA_INIT_COUNT
	.align		4
.L_144:
        /*00f8*/ 	.byte	0x02, 0x4a
	.zero		1
	.zero		1


	//----- nvinfo : EIATTR_EXIT_INSTR_OFFSETS
	.align		4
        /*00fc*/ 	.byte	0x04, 0x1c
        /*00fe*/ 	.short	(.L_146 - .L_145)


	//   ....[0]....
.L_145:
        /*0100*/ 	.word	0x000022d0


	//   ....[1]....
        /*0104*/ 	.word	0x00002330


	//----- nvinfo : EIATTR_MAX_THREADS
	.align		4
.L_146:
        /*0108*/ 	.byte	0x04, 0x05
        /*010a*/ 	.short	(.L_148 - .L_147)
.L_147:
        /*010c*/ 	.word	0x00000100
        /*0110*/ 	.word	0x00000001
        /*0114*/ 	.word	0x00000001


	//----- nvinfo : EIATTR_CRS_STACK_SIZE
	.align		4
.L_148:
        /*0118*/ 	.byte	0x04, 0x1e
        /*011a*/ 	.short	(.L_150 - .L_149)
.L_149:
        /*011c*/ 	.word	0x00000000


	//----- nvinfo : EIATTR_CBANK_PARAM_SIZE
	.align		4
.L_150:
        /*0120*/ 	.byte	0x03, 0x19
        /*0122*/ 	.short	0x0062


	//----- nvinfo : EIATTR_PARAM_CBANK
	.align		4
        /*0124*/ 	.byte	0x04, 0x0a
        /*0126*/ 	.short	(.L_152 - .L_151)
	.align		4
.L_151:
        /*0128*/ 	.word	index@(.nv.constant0._ZN3cub18CUB_300001_SM_10006detail6reduce18DeviceReduceKernelINS2_10policy_hubIfyN4cuda3std3__44plusIfEEE10Policy1000EN6thrust24THRUST_300001_SM_1000_NS6detail15normal_iteratorINSD_10device_ptrIfEEEEyS9_fNS7_10__identityEEEvT0_PT3_T1_NS0_13GridEvenShareISN_EET2_T4_)
        /*012c*/ 	.short	0x0380
        /*012e*/ 	.short	0x0062


	//----- nvinfo : EIATTR_SW_WAR
	.align		4
.L_152:
        /*0130*/ 	.byte	0x04, 0x36
        /*0132*/ 	.short	(.L_154 - .L_153)
.L_153:
        /*0134*/ 	.word	0x00000008
.L_154:


//--------------------- .nv.info._ZN3cub18CUB_300001_SM_10006detail6reduce28DeviceReduceSingleTileKernelINS2_10policy_hubIfyN4cuda3std3__44plusIfEEE10Policy1000EN6thrust24THRUST_300001_SM_1000_NS6detail15normal_iteratorINSD_10device_ptrIfEEEEPfyS9_ffNS7_10__identityEEEvT0_T1_T2_T3_T4_T6_ --------------------------
	.section	.nv.info._ZN3cub18CUB_300001_SM_10006detail6reduce28DeviceReduceSingleTileKernelINS2_10policy_hubIfyN4cuda3std3__44plusIfEEE10Policy1000EN6thrust24THRUST_300001_SM_1000_NS6detail15normal_iteratorINSD_10device_ptrIfEEEEPfyS9_ffNS7_10__identityEEEvT0_T1_T2_T3_T4_T6_,"",@"SHT_CUDA_INFO"
	.sectionflags	@""
	.align	4


	//----- nvinfo : EIATTR_CUDA_API_VERSION
	.align		4
        /*0000*/ 	.byte	0x04, 0x37
        /*0002*/ 	.short	(.L_156 - .L_155)
.L_155:
        /*0004*/ 	.word	0x00000082


	//----- nvinfo : EIATTR_KPARAM_INFO
	.align		4
.L_156:
        /*0008*/ 	.byte	0x04, 0x17
        /*000a*/ 	.short	(.L_158 - .L_157)
.L_157:
        /*000c*/ 	.word	0x00000000
        /*0010*/ 	.short	0x0005
        /*0012*/ 	.short	0x0020
        /*0014*/ 	.byte	0x00, 0xf0, 0x05, 0x00


	//----- nvinfo : EIATTR_KPARAM_INFO
	.align		4
.L_158:
        /*0018*/ 	.byte	0x04, 0x17
        /*001a*/ 	.short	(.L_160 - .L_159)
.L_159:
        /*001c*/ 	.word	0x00000000
        /*0020*/ 	.short	0x0004
        /*0022*/ 	.short	0x001c
        /*0024*/ 	.byte	0x00, 0xf0, 0x11, 0x00


	//----- nvinfo : EIATTR_KPARAM_INFO
	.align		4
.L_160:
        /*0028*/ 	.byte	0x04, 0x17
        /*002a*/ 	.short	(.L_162 - .L_161)
.L_161:
        /*002c*/ 	.word	0x00000000
        /*0030*/ 	.short	0x0003
        /*0032*/ 	.short	0x0018
        /*0034*/ 	.byte	0x00, 0xf0, 0x05, 0x00


	//----- nvinfo : EIATTR_KPARAM_INFO
	.align		4
.L_162:
        /*0038*/ 	.byte	0x04, 0x17
        /*003a*/ 	.short	(.L_164 - .L_163)
.L_163:
        /*003c*/ 	.word	0x00000000
        /*0040*/ 	.short	0x0002
        /*0042*/ 	.short	0x0010
        /*0044*/ 	.byte	0x00, 0xf0, 0x21, 0x00


	//----- nvinfo : EIATTR_KPARAM_INFO
	.align		4
.L_164:
        /*0048*/ 	.byte	0x04, 0x17
        /*004a*/ 	.short	(.L_166 - .L_165)
.L_165:
        /*004c*/ 	.word	0x00000000
        /*0050*/ 	.short	0x0001
        /*0052*/ 	.short	0x0008
        /*0054*/ 	.byte	0x00, 0xf5, 0x21, 0x00


	//----- nvinfo : EIATTR_KPARAM_INFO
	.align		4
.L_166:
        /*0058*/ 	.byte	0x04, 0x17
        /*005a*/ 	.short	(.L_168 - .L_167)
.L_167:
        /*005c*/ 	.word	0x00000000
        /*0060*/ 	.short	0x0000
        /*0062*/ 	.short	0x0000
        /*0064*/ 	.byte	0x00, 0xf0, 0x21, 0x00


	//----- nvinfo : EIATTR_SPARSE_MMA_MASK
	.align		4
.L_168:
        /*0068*/ 	.byte	0x03, 0x50
        /*006a*/ 	.short	0x0000


	//----- nvinfo : EIATTR_MAXREG_COUNT
	.align		4
        /*006c*/ 	.byte	0x03, 0x1b
        /*006e*/ 	.short	0x00ff


	//----- nvinfo : EIATTR_NUM_BARRIERS
	.align		4
        /*0070*/ 	.byte	0x02, 0x4c
        /*0072*/ 	.byte	0x01
	.zero		1


	//----- nvinfo : EIATTR_MERCURY_ISA_VERSION
	.align		4
        /*0074*/ 	.byte	0x03, 0x5f
        /*0076*/ 	.short	0x0101


	//----- nvinfo : EIATTR_COOP_GROUP_MASK_REGIDS
	.align		4
        /*0078*/ 	.byte	0x04, 0x29
        /*007a*/ 	.short	(.L_170 - .L_169)


	//   ....[0]....
.L_169:
        /*007c*/ 	.word	0xffffffff


	//   ....[1]....
        /*0080*/ 	.word	0xffffffff


	//   ....[2]....
        /*0084*/ 	.word	0xffffffff


	//   ....[3]....
        /*0088*/ 	.word	0xffffffff


	//   ....[4]....
        /*008c*/ 	.word	0xffffffff


	//   ....[5]....
        /*0090*/ 	.word	0xffffffff


	//   ....[6]....
        /*0094*/ 	.word	0xffffffff


	//   ....[7]....
        /*0098*/ 	.word	0xffffffff


	//   ....[8]....
        /*009c*/ 	.word	0xffffffff


	//   ....[9]....
        /*00a0*/ 	.word	0xffffffff


	//   ....[10]....
        /*00a4*/ 	.word	0xffffffff


	//   ....[11]....
        /*00a8*/ 	.word	0xffffffff


	//   ....[12]....
        /*00ac*/ 	.word	0xffffffff


	//   ....[13]....
        /*00b0*/ 	.word	0xffffffff


	//   ....[14]....
        /*00b4*/ 	.word	0xffffffff


	//----- nvinfo : EIATTR_COOP_GROUP_INSTR_OFFSETS
	.align		4
.L_170:
        /*00b8*/ 	.byte	0x04, 0x28
        /*00ba*/ 	.short	(.L_172 - .L_171)


	//   ....[0]....
.L_171:
        /*00bc*/ 	.word	0x00000930


	//   ....[1]....
        /*00c0*/ 	.word	0x00000990


	//   ....[2]....
        /*00c4*/ 	.word	0x00000a00


	//   ....[3]....
        /*00c8*/ 	.word	0x00000a50


	//   ....[4]....
        /*00cc*/ 	.word	0x00000a80


	//   ....[5]....
        /*00d0*/ 	.word	0x00000c40


	//   ....[6]....
        /*00d4*/ 	.word	0x00000cd0


	//   ....[7]....
        /*00d8*/ 	.word	0x00000d20


	//   ....[8]....
        /*00dc*/ 	.word	0x00000d60


	//   ....[9]....
        /*00e0*/ 	.word	0x00000da0


	//   ....[10]....
        /*00e4*/ 	.word	0x00001dc0


	//   ....[11]....
        /*00e8*/ 	.word	0x00001e40


	//   ....[12]....
        /*00ec*/ 	.word	0x00001e90


	//   ....[13]....
        /*00f0*/ 	.word	0x00001ed0


	//   ....[14]....
        /*00f4*/ 	.word	0x00001f00


	//----- nvinfo : EIATTR_VRC_CTA_INIT_COUNT
	.align		4
.L_172:
        /*00f8*/ 	.byte	0x02, 0x4a
	.zero		1
	.zero		1


	//----- nvinfo : EIATTR_EXIT_INSTR_OFFSETS
	.align		4
        /*00fc*/ 	.byte	0x04, 0x1c
        /*00fe*/ 	.short	(.L_174 - .L_173)


	//   ....[0]....
.L_173:
        /*0100*/ 	.word	0x000000a0


	//   ....[1]....
        /*0104*/ 	.word	0x000000e0


	//   ....[2]....
        /*0108*/ 	.word	0x00002040


	//   ....[3]....
        /*010c*/ 	.word	0x00002090


	//----- nvinfo : EIATTR_MAX_THREADS
	.align		4
.L_174:
        /*0110*/ 	.byte	0x04, 0x05
        /*0112*/ 	.short	(.L_176 - .L_175)
.L_175:
        /*0114*/ 	.word	0x00000100
        /*0118*/ 	.word	0x00000001
        /*011c*/ 	.word	0x00000001


	//----- nvinfo : EIATTR_CRS_STACK_SIZE
	.align		4
.L_176:
        /*0120*/ 	.byte	0x04, 0x1e
        /*0122*/ 	.short	(.L_178 - .L_177)
.L_177:
        /*0124*/ 	.word	0x00000000


	//----- nvinfo : EIATTR_CBANK_PARAM_SIZE
	.align		4
.L_178:
        /*0128*/ 	.byte	0x03, 0x19
        /*012a*/ 	.short	0x0021


	//----- nvinfo : EIATTR_PARAM_CBANK
	.align		4
        /*012c*/ 	.byte	0x04, 0x0a
        /*012e*/ 	.short	(.L_180 - .L_179)
	.align		4
.L_179:
        /*0130*/ 	.word	index@(.nv.constant0._ZN3cub18CUB_300001_SM_10006detail6reduce28DeviceReduceSingleTileKernelINS2_10policy_hubIfyN4cuda3std3__44plusIfEEE10Policy1000EN6thrust24THRUST_300001_SM_1000_NS6detail15normal_iteratorINSD_10device_ptrIfEEEEPfyS9_ffNS7_10__identityEEEvT0_T1_T2_T3_T4_T6_)
        /*0134*/ 	.short	0x0380
        /*0136*/ 	.short	0x0021


	//----- nvinfo : EIATTR_SW_WAR
	.align		4
.L_180:
        /*0138*/ 	.byte	0x04, 0x36
        /*013a*/ 	.short	(.L_182 - .L_181)
.L_181:
        /*013c*/ 	.word	0x00000008
.L_182:


//--------------------- .nv.info._ZN3cub18CUB_300001_SM_10006detail6reduce28DeviceReduceSingleTileKernelINS2_10policy_hubIfjN4cuda3std3__44plusIfEEE10Policy1000EPfSC_iS9_ffNS7_10__identityEEEvT0_T1_T2_T3_T4_T6_ --------------------------
	.section	.nv.info._ZN3cub18CUB_300001_SM_10006detail6reduce28DeviceReduceSingleTileKernelINS2_10policy_hubIfjN4cuda3std3__44plusIfEEE10Policy1000EPfSC_iS9_ffNS7_10__identityEEEvT0_T1_T2_T3_T4_T6_,"",@"SHT_CUDA_INFO"
	.sectionflags	@""
	.align	4


	//----- nvinfo : EIATTR_CUDA_API_VERSION
	.align		4
        /*0000*/ 	.byte	0x04, 0x37
        /*0002*/ 	.short	(.L_184 - .L_183)
.L_183:
        /*0004*/ 	.word	0x00000082


	//----- nvinfo : EIATTR_KPARAM_INFO
	.align		4
.L_184:
        /*0008*/ 	.byte	0x04, 0x17
        /*000a*/ 	.short	(.L_186 - .L_185)
.L_185:
        /*000c*/ 	.word	0x00000000
        /*0010*/ 	.short	0x0005
        /*0012*/ 	.short	0x001c
        /*0014*/ 	.byte	0x00, 0xf0, 0x05, 0x00


	//----- nvinfo : EIATTR_KPARAM_INFO
	.align		4
.L_186:
        /*0018*/ 	.byte	0x04, 0x17
        /*001a*/ 	.short	(.L_188 - .L_187)
.L_187:
        /*001c*/ 	.word	0x00000000
        /*0020*/ 	.short	0x0004
        /*0022*/ 	.short	0x0018
        /*0024*/ 	.byte	0x00, 0xf0, 0x11, 0x00


	//----- nvinfo : EIATTR_KPARAM_INFO
	.align		4
.L_188:
        /*0028*/ 	.byte	0x04, 0x17
        /*002a*/ 	.short	(.L_190 - .L_189)
.L_189:
        /*002c*/ 	.word	0x00000000
        /*0030*/ 	.short	0x0003
        /*0032*/ 	.short	0x0014
        /*0034*/ 	.byte	0x00, 0xf0, 0x05, 0x00


	//----- nvinfo : EIATTR_KPARAM_INFO
	.align		4
.L_190:
        /*0038*/ 	.byte	0x04, 0x17
        /*003a*/ 	.short	(.L_192 - .L_191)
.L_191:
        /*003c*/ 	.word	0x00000000
        /*0040*/ 	.short	0x0002
        /*0042*/ 	.short	0x0010
        /*0044*/ 	.byte	0x00, 0xf0, 0x11, 0x00


	//----- nvinfo : EIATTR_KPARAM_INFO
	.align		4
.L_192:
        /*0048*/ 	.byte	0x04, 0x17
        /*004a*/ 	.short	(.L_194 - .L_193)
.L_193:
        /*004c*/ 	.word	0x00000000
        /*0050*/ 	.short	0x0001
        /*0052*/ 	.short	0x0008
        /*0054*/ 	.byte	0x00, 0xf5, 0x21, 0x00


	//----- nvinfo : EIATTR_KPARAM_INFO
	.align		4
.L_194:
        /*0058*/ 	.byte	0x04, 0x17
        /*005a*/ 	.short	(.L_196 - .L_195)
.L_195:
        /*005c*/ 	.word	0x00000000
        /*0060*/ 	.short	0x0000
        /*0062*/ 	.short	0x0000
        /*0064*/ 	.byte	0x00, 0xf5, 0x21, 0x00


	//----- nvinfo : EIATTR_SPARSE_MMA_MASK
	.align		4
.L_196:
        /*0068*/ 	.byte	0x03, 0x50
        /*006a*/ 	.short	0x0000


	//----- nvinfo : EIATTR_MAXREG_COUNT
	.align		4
        /*006c*/ 	.byte	0x03, 0x1b
        /*006e*/ 	.short	0x0080


	//----- nvinfo : EIATTR_NUM_BARRIERS
	.align		4
        /*0070*/ 	.byte	0x02, 0x4c
        /*0072*/ 	.byte	0x01
	.zero		1


	//----- nvinfo : EIATTR_MERCURY_ISA_VERSION
	.align		4
        /*0074*/ 	.byte	0x03, 0x5f
        /*0076*/ 	.short	0x0101


	//----- nvinfo : EIATTR_UNUSED_LOAD_BYTE_OFFSET
	.align		4
        /*0078*/ 	.byte	0x04, 0x44
        /*007a*/ 	.short	(.L_198 - .L_197)


	//   ....[0]....
.L_197:
        /*007c*/ 	.word	0x00000b70
        /*0080*/ 	.word	0x0000fff0


	//   ....[1]....
        /*0084*/ 	.word	0x00000f80
        /*0088*/ 	.word	0x0000fff0


	//   ....[2]....
        /*008c*/ 	.word	0x00002010
        /*0090*/ 	.word	0x0000fff0


	//   ....[3]....
        /*0094*/ 	.word	0x00002bb0
        /*0098*/ 	.word	0x0000fff0


	//   ....[4]....
        /*009c*/ 	.word	0x00002fc0
        /*00a0*/ 	.word	0x0000fff0


	//   ....[5]....
        /*00a4*/ 	.word	0x00004140
        /*00a8*/ 	.word	0x0000fff0


	//----- nvinfo : EIATTR_COOP_GROUP_MASK_REGIDS
	.align		4
.L_198:
        /*00ac*/ 	.byte	0x04, 0x29
        /*00ae*/ 	.short	(.L_200 - .L_199)


	//   ....[0]....
.L_199:
        /*00b0*/ 	.word	0xffffffff


	//   ....[1]....
        /*00b4*/ 	.word	0xffffffff


	//   ....[2]....
        /*00b8*/ 	.word	0xffffffff


	//   ....[3]....
        /*00bc*/ 	.word	0xffffffff


	//   ....[4]....
        /*00c0*/ 	.word	0xffffffff


	//   ....[5]....
        /*00c4*/ 	.word	0xffffffff


	//   ....[6]....
        /*00c8*/ 	.word	0xffffffff


	//   ....[7]....
        /*00cc*/ 	.word	0xffffffff


	//   ....[8]....
        /*00d0*/ 	.word	0xffffffff


	//   ....[9]....
        /*00d4*/ 	.word	0xffffffff


	//   ....[10]....
        /*00d8*/ 	.word	0xffffffff


	//   ....[11]....
        /*00dc*/ 	.word	0xffffffff


	//   ....[12]....
        /*00e0*/ 	.word	0xffffffff


	//   ....[13]....
        /*00e4*/ 	.word	0xffffffff


	//   ....[14]....
        /*00e8*/ 	.word	0xffffffff


	//   ....[15]....
        /*00ec*/ 	.word	0xffffffff


	//   ....[16]....
        /*00f0*/ 	.word	0xffffffff


	//   ....[17]....
        /*00f4*/ 	.word	0xffffffff


	//   ....[18]....
        /*00f8*/ 	.word	0xffffffff


	//   ....[19]....
        /*00fc*/ 	.word	0xffffffff


	//   ....[20]....
        /*0100*/ 	.word	0xffffffff


	//   ....[21]....
        /*0104*/ 	.word	0xffffffff


	//   ....[22]....
        /*0108*/ 	.word	0xffffffff


	//   ....[23]....
        /*010c*/ 	.word	0xffffffff


	//   ....[24]....
        /*0110*/ 	.word	0xffffffff


	//   ....[25]....
        /*0114*/ 	.word	0xffffffff


	//   ....[26]....
        /*0118*/ 	.word	0xffffffff


	//   ....[27]....
        /*011c*/ 	.word	0xffffffff


	//   ....[28]....
        /*0120*/ 	.word	0xffffffff


	//   ....[29]....
        /*0124*/ 	.word	0xffffffff


	//----- nvinfo : EIATTR_COOP_GROUP_INSTR_OFFSETS
	.align		4
.L_200:
        /*0128*/ 	.byte	0x04, 0x28
        /*012a*/ 	.short	(.L_202 - .L_201)


	//   ....[0]....
.L_201:
        /*012c*/ 	.word	0x00000980


	//   ....[1]....
        /*0130*/ 	.word	0x000009e0


	//   ....[2]....
        /*0134*/ 	.word	0x00000a50


	//   ....[3]....
        /*0138*/ 	.word	0x00000aa0


	//   ....[4]....
        /*013c*/ 	.word	0x00000ad0


	//   ....[5]....
        /*0140*/ 	.word	0x00000d20


	//   ....[6]....
        /*0144*/ 	.word	0x00000db0


	//   ....[7]....
        /*0148*/ 	.word	0x00000df0


	//   ....[8]....
        /*014c*/ 	.word	0x00000e40


	//   ....[9]....
        /*0150*/ 	.word	0x00000e80


	//   ....[10]....
        /*0154*/ 	.word	0x00001e30


	//   ....[11]....
        /*0158*/ 	.word	0x00001eb0


	//   ....[12]....
        /*015c*/ 	.word	0x00001f00


	//   ....[13]....
        /*0160*/ 	.word	0x00001f40


	//   ....[14]....
        /*0164*/ 	.word	0x00001f70


	//   ....[15]....
        /*0168*/ 	.word	0x000029c0


	//   ....[16]....
        /*016c*/ 	.word	0x00002a20


	//   ....[17]....
        /*0170*/ 	.word	0x00002a90


	//   ....[18]....
        /*0174*/ 	.word	0x00002ae0


	//   ....[19]....
        /*0178*/ 	.word	0x00002b10


	//   ....[20]....
        /*017c*/ 	.word	0x00002d60


	//   ....[21]....
        /*0180*/ 	.word	0x00002de0


	//   ....[22]....
        /*0184*/ 	.word	0x00002e20


	//   ....[23]....
        /*0188*/ 	.word	0x00002e60


	//   ....[24]....
        /*018c*/ 	.word	0x00002ec0


	//   ....[25]....
        /*0190*/ 	.word	0x00003f60


	//   ....[26]....
        /*0194*/ 	.word	0x00003fe0


	//   ....[27]....
        /*0198*/ 	.word	0x00004030


	//   ....[28]....
        /*019c*/ 	.word	0x00004070


	//   ....[29]....
        /*01a0*/ 	.word	0x000040a0


	//----- nvinfo : EIATTR_VRC_CTA_INIT_COUNT
	.align		4
.L_202:
        /*01a4*/ 	.byte	0x02, 0x4a
	.zero		1
	.zero		1


	//----- nvinfo : EIATTR_EXIT_INSTR_OFFSETS
	.align		4
        /*01a8*/ 	.byte	0x04, 0x1c
        /*01aa*/ 	.short	(.L_204 - .L_203)


	//   ....[0]....
.L_203:
        /*01ac*/ 	.word	0x00000080


	//   ....[1]....
        /*01b0*/ 	.word	0x000000c0


	//   ....[2]....
        /*01b4*/ 	.word	0x00004280


	//   ....[3]....
        /*01b8*/ 	.word	0x000042d0


	//----- nvinfo : EIATTR_MAX_THREADS
	.align		4
.L_204:
        /*01bc*/ 	.byte	0x04, 0x05
        /*01be*/ 	.short	(.L_206 - .L_205)
.L_205:
        /*01c0*/ 	.word	0x00000200
        /*01c4*/ 	.word	0x00000001
        /*01c8*/ 	.word	0x00000001


	//----- nvinfo : EIATTR_CRS_STACK_SIZE
	.align		4
.L_206:
        /*01cc*/ 	.byte	0x04, 0x1e
        /*01ce*/ 	.short	(.L_208 - .L_207)
.L_207:
        /*01d0*/ 	.word	0x00000000


	//----- nvinfo : EIATTR_CBANK_PARAM_SIZE
	.align		4
.L_208:
        /*01d4*/ 	.byte	0x03, 0x19
        /*01d6*/ 	.short	0x001d


	//----- nvinfo : EIATTR_PARAM_CBANK
	.align		4
        /*01d8*/ 	.byte	0x04, 0x0a
        /*01da*/ 	.short	(.L_210 - .L_209)
	.align		4
.L_209:
        /*01dc*/ 	.word	index@(.nv.constant0._ZN3cub18CUB_300001_SM_10006detail6reduce28DeviceReduceSingleTileKernelINS2_10policy_hubIfjN4cuda3std3__44plusIfEEE10Policy1000EPfSC_iS9_ffNS7_10__identityEEEvT0_T1_T2_T3_T4_T6_)
        /*01e0*/ 	.short	0x0380
        /*01e2*/ 	.short	0x001d


	//----- nvinfo : EIATTR_SW_WAR
	.align		4
.L_210:
        /*01e4*/ 	.byte	0x04, 0x36
        /*01e6*/ 	.short	(.L_212 - .L_211)
.L_211:
        /*01e8*/ 	.word	0x00000008
.L_212:


//--------------------- .nv.info._ZN3cub18CUB_300001_SM_10006detail6reduce18DeviceReduceKernelINS2_10policy_hubIfjN4cuda3std3__44plusIfEEE10Policy1000EN6thrust24THRUST_300001_SM_1000_NS6detail15normal_iteratorINSD_10device_ptrIfEEEEjS9_fNS7_10__identityEEEvT0_PT3_T1_NS0_13GridEvenShareISN_EET2_T4_ --------------------------
	.section	.nv.info._ZN3cub18CUB_300001_SM_10006detail6reduce18DeviceReduceKernelINS2_10policy_hubIfjN4cuda3std3__44plusIfEEE10Policy1000EN6thrust24THRUST_300001_SM_1000_NS6detail15normal_iteratorINSD_10device_ptrIfEEEEjS9_fNS7_10__identityEEEvT0_PT3_T1_NS0_13GridEvenShareISN_EET2_T4_,"",@"SHT_CUDA_INFO"
	.sectionflags	@""
	.align	4


	//----- nvinfo : EIATTR_CUDA_API_VERSION
	.align		4
        /*0000*/ 	.byte	0x04, 0x37
        /*0002*/ 	.short	(.L_214 - .L_213)
.L_213:
        /*0004*/ 	.word	0x00000082


	//----- nvinfo : EIATTR_KPARAM_INFO
	.align		4
.L_214:
        /*0008*/ 	.byte	0x04, 0x17
        /*000a*/ 	.short	(.L_216 - .L_215)
.L_215:
        /*000c*/ 	.word	0x00000000
        /*0010*/ 	.short	0x0005
        /*0012*/ 	.short	0x003d
        /*0014*/ 	.byte	0x00, 0xf0, 0x05, 0x00


	//----- nvinfo : EIATTR_KPARAM_INFO
	.align		4
.L_216:
        /*0018*/ 	.byte	0x04, 0x17
        /*001a*/ 	.short	(.L_218 - .L_217)
.L_217:
        /*001c*/ 	.word	0x00000000
        /*0020*/ 	.short	0x0004
        /*0022*/ 	.short	0x003c
        /*0024*/ 	.byte	0x00, 0xf0, 0x05, 0x00


	//----- nvinfo : EIATTR_KPARAM_INFO
	.align		4
.L_218:
        /*0028*/ 	.byte	0x04, 0x17
        /*002a*/ 	.short	(.L_220 - .L_219)
.L_219:
        /*002c*/ 	.word	0x00000000
        /*0030*/ 	.short	0x0003
        /*0032*/ 	.short	0x0014
        /*0034*/ 	.byte	0x00, 0xf0, 0xa1, 0x00


	//----- nvinfo : EIATTR_KPARAM_INFO
	.align		4
.L_220:
        /*0038*/ 	.byte	0x04, 0x17
        /*003a*/ 	.short	(.L_222 - .L_221)
.L_221:
        /*003c*/ 	.word	0x00000000
        /*0040*/ 	.short	0x0002
        /*0042*/ 	.short	0x0010
        /*0044*/ 	.byte	0x00, 0xf0, 0x11, 0x00


	//----- nvinfo : EIATTR_KPARAM_INFO
	.align		4
.L_222:
        /*0048*/ 	.byte	0x04, 0x17
        /*004a*/ 	.short	(.L_224 - .L_223)
.L_223:
        /*004c*/ 	.word	0x00000000
        /*0050*/ 	.short	0x0001
        /*0052*/ 	.short	0x0008
        /*0054*/ 	.byte	0x00, 0xf5, 0x21, 0x00


	//----- nvinfo : EIATTR_KPARAM_INFO
	.align		4
.L_224:
        /*0058*/ 	.byte	0x04, 0x17
        /*005a*/ 	.short	(.L_226 - .L_225)
.L_225:
        /*005c*/ 	.word	0x00000000
        /*0060*/ 	.short	0x0000
        /*0062*/ 	.short	0x0000
        /*0064*/ 	.byte	0x00, 0xf0, 0x21, 0x00


	//----- nvinfo : EIATTR_SPARSE_MMA_MASK
	.align		4
.L_226:
        /*0068*/ 	.byte	0x03, 0x50
        /*006a*/ 	.short	0x0000


	//----- nvinfo : EIATTR_MAXREG_COUNT
	.align		4
        /*006c*/ 	.byte	0x03, 0x1b
        /*006e*/ 	.short	0x0080


	//----- nvinfo : EIATTR_NUM_BARRIERS
	.align		4
        /*0070*/ 	.byte	0x02, 0x4c
        /*0072*/ 	.byte	0x01
	.zero		1


	//----- nvinfo : EIATTR_MERCURY_ISA_VERSION
	.align		4
        /*0074*/ 	.byte	0x03, 0x5f
        /*0076*/ 	.short	0x0101


	//----- nvinfo : EIATTR_UNUSED_LOAD_BYTE_OFFSET
	.align		4
        /*0078*/ 	.byte	0x04, 0x44
        /*007a*/ 	.short	(.L_228 - .L_227)


	//   ....[0]....
.L_227:
        /*007c*/ 	.word	0x00000de0
        /*0080*/ 	.word	0x0000fff0


	//   ....[1]....
        /*0084*/ 	.word	0x000011f0
        /*0088*/ 	.word	0x0000fff0


	//   ....[2]....
        /*008c*/ 	.word	0x000026b0
        /*0090*/ 	.word	0x0000fff0


	//----- nvinfo : EIATTR_COOP_GROUP_MASK_REGIDS
	.align		4
.L_228:
        /*0094*/ 	.byte	0x04, 0x29
        /*0096*/ 	.short	(.L_230 - .L_229)


	//   ....[0]....
.L_229:
        /*0098*/ 	.word	0xffffffff


	//   ....[1]....
        /*009c*/ 	.word	0xffffffff


	//   ....[2]....
        /*00a0*/ 	.word	0xffffffff


	//   ....[3]....
        /*00a4*/ 	.word	0xffffffff


	//   ....[4]....
        /*00a8*/ 	.word	0xffffffff


	//   ....[5]....
        /*00ac*/ 	.word	0xffffffff


	//   ....[6]....
        /*00b0*/ 	.word	0xffffffff


	//   ....[7]....
        /*00b4*/ 	.word	0xffffffff


	//   ....[8]....
        /*00b8*/ 	.word	0xffffffff


	//   ....[9]....
        /*00bc*/ 	.word	0xffffffff


	//   ....[10]....
        /*00c0*/ 	.word	0xffffffff


	//   ....[11]....
        /*00c4*/ 	.word	0xffffffff


	//   ....[12]....
        /*00c8*/ 	.word	0xffffffff


	//   ....[13]....
        /*00cc*/ 	.word	0xffffffff


	//   ....[14]....
        /*00d0*/ 	.word	0xffffffff


	//----- nvinfo : EIATTR_COOP_GROUP_INSTR_OFFSETS
	.align		4
.L_230:
        /*00d4*/ 	.byte	0x04, 0x28
        /*00d6*/ 	.short	(.L_232 - .L_231)


	//   ....[0]....
.L_231:
        /*00d8*/ 	.word	0x00000bf0


	//   ....[1]....
        /*00dc*/ 	.word	0x00000c50


	//   ....[2]....
        /*00e0*/ 	.word	0x00000cc0


	//   ....[3]....
        /*00e4*/ 	.word	0x00000d10


	//   ....[4]....
        /*00e8*/ 	.word	0x00000d40


	//   ....[5]....
        /*00ec*/ 	.word	0x00000f90


	//   ....[6]....
        /*00f0*/ 	.word	0x00001020


	//   ....[7]....
        /*00f4*/ 	.word	0x00001070


	//   ....[8]....
        /*00f8*/ 	.word	0x000010b0


	//   ....[9]....
        /*00fc*/ 	.word	0x000010f0


	//   ....[10]....
        /*0100*/ 	.word	0x000024c0


	//   ....[11]....
        /*0104*/ 	.word	0x00002550


	//   ....[12]....
        /*0108*/ 	.word	0x000025a0


	//   ....[13]....
        /*010c*/ 	.word	0x000025e0


	//   ....[14]....
        /*0110*/ 	.word	0x00002610


	//----- nvinfo : EIATTR_VRC_CTA_INIT_COUNT
	.align		4
.L_232:
        /*0114*/ 	.byte	0x02, 0x4a
	.zero		1
	.zero		1


	//----- nvinfo : EIATTR_EXIT_INSTR_OFFSETS
	.align		4
        /*0118*/ 	.byte	0x04, 0x1c
        /*011a*/ 	.short	(.L_234 - .L_233)


	//   ....[0]....
.L_233:
        /*011c*/ 	.word	0x000027f0


	//   ....[1]....
        /*0120*/ 	.word	0x00002830


	//----- nvinfo : EIATTR_MAX_THREADS
	.align		4
.L_234:
        /*0124*/ 	.byte	0x04, 0x05
        /*0126*/ 	.short	(.L_236 - .L_235)
.L_235:
        /*0128*/ 	.word	0x00000200
        /*012c*/ 	.word	0x00000001
        /*0130*/ 	.word	0x00000001


	//----- nvinfo : EIATTR_CRS_STACK_SIZE
	.align		4
.L_236:
        /*0134*/ 	.byte	0x04, 0x1e
        /*0136*/ 	.short	(.L_238 - .L_237)
.L_237:
        /*0138*/ 	.word	0x00000000


	//----- nvinfo : EIATTR_CBANK_PARAM_SIZE
	.align		4
.L_238:
        /*013c*/ 	.byte	0x03, 0x19
        /*013e*/ 	.short	0x003e


	//----- nvinfo : EIATTR_PARAM_CBANK
	.align		4
        /*0140*/ 	.byte	0x04, 0x0a
        /*0142*/ 	.short	(.L_240 - .L_239)
	.align		4
.L_239:
        /*0144*/ 	.word	index@(.nv.constant0._ZN3cub18CUB_300001_SM_10006detail6reduce18DeviceReduceKernelINS2_10policy_hubIfjN4cuda3std3__44plusIfEEE10Policy1000EN6thrust24THRUST_300001_SM_1000_NS6detail15normal_iteratorINSD_10device_ptrIfEEEEjS9_fNS7_10__identityEEEvT0_PT3_T1_NS0_13GridEvenShareISN_EET2_T4_)
        /*0148*/ 	.short	0x0380
        /*014a*/ 	.short	0x003e


	//----- nvinfo : EIATTR_SW_WAR
	.align		4
.L_240:
        /*014c*/ 	.byte	0x04, 0x36
        /*014e*/ 	.short	(.L_242 - .L_241)
.L_241:
        /*0150*/ 	.word	0x00000008
.L_242:


//--------------------- .nv.info._ZN3cub18CUB_300001_SM_10006detail6reduce28DeviceReduceSingleTileKernelINS2_10policy_hubIfjN4cuda3std3__44plusIfEEE10Policy1000EN6thrust24THRUST_300001_SM_1000_NS6detail15normal_iteratorINSD_10device_ptrIfEEEEPfjS9_ffNS7_10__identityEEEvT0_T1_T2_T3_T4_T6_ --------------------------
	.section	.nv.info._ZN3cub18CUB_300001_SM_10006detail6reduce28DeviceReduceSingleTileKernelINS2_10policy_hubIfjN4cuda3std3__44plusIfEEE10Policy1000EN6thrust24THRUST_300001_SM_1000_NS6detail15normal_iteratorINSD_10device_ptrIfEEEEPfjS9_ffNS7_10__identityEEEvT0_T1_T2_T3_T4_T6_,"",@"SHT_CUDA_INFO"
	.sectionflags	@""
	.align	4


	//----- nvinfo : EIATTR_CUDA_API_VERSION
	.align		4
        /*0000*/ 	.byte	0x04, 0x37
        /*0002*/ 	.short	(.L_244 - .L_243)
.L_243:
        /*0004*/ 	.word	0x00000082


	//----- nvinfo : EIATTR_KPARAM_INFO
	.align		4
.L_244:
        /*0008*/ 	.byte	0x04, 0x17
        /*000a*/ 	.short	(.L_246 - .L_245)
.L_245:
        /*000c*/ 	.word	0x00000000
        /*0010*/ 	.short	0x0005
        /*0012*/ 	.short	0x001c
        /*0014*/ 	.byte	0x00, 0xf0, 0x05, 0x00


	//----- nvinfo : EIATTR_KPARAM_INFO
	.align		4
.L_246:
        /*0018*/ 	.byte	0x04, 0x17
        /*001a*/ 	.short	(.L_248 - .L_247)
.L_247:
        /*001c*/ 	.word	0x00000000
        /*0020*/ 	.short	0x0004
        /*0022*/ 	.short	0x0018
        /*0024*/ 	.byte	0x00, 0xf0, 0x11, 0x00


	//----- nvinfo : EIATTR_KPARAM_INFO
	.align		4
.L_248:
        /*0028*/ 	.byte	0x04, 0x17
        /*002a*/ 	.short	(.L_250 - .L_249)
.L_249:
        /*002c*/ 	.word	0x00000000
        /*0030*/ 	.short	0x0003
        /*0032*/ 	.short	0x0014
        /*0034*/ 	.byte	0x00, 0xf0, 0x05, 0x00


	//----- nvinfo : EIATTR_KPARAM_INFO
	.align		4
.L_250:
        /*0038*/ 	.byte	0x04, 0x17
        /*003a*/ 	.short	(.L_252 - .L_251)
.L_251:
        /*003c*/ 	.word	0x00000000
        /*0040*/ 	.short	0x0002
        /*0042*/ 	.short	0x0010
        /*0044*/ 	.byte	0x00, 0xf0, 0x11, 0x00


	//----- nvinfo : EIATTR_KPARAM_INFO
	.align		4
.L_252:
        /*0048*/ 	.byte	0x04, 0x17
        /*004a*/ 	.short	(.L_254 - .L_253)
.L_253:
        /*004c*/ 	.word	0x00000000
        /*0050*/ 	.short	0x0001
        /*0052*/ 	.short	0x0008
        /*0054*/ 	.byte	0x00, 0xf5, 0x21, 0x00


	//----- nvinfo : EIATTR_KPARAM_INFO
	.align		4
.L_254:
        /*0058*/ 	.byte	0x04, 0x17
        /*005a*/ 	.short	(.L_256 - .L_255)
.L_255:
        /*005c*/ 	.word	0x00000000
        /*0060*/ 	.short	0x0000
        /*0062*/ 	.short	0x0000
        /*0064*/ 	.byte	0x00, 0xf0, 0x21, 0x00


	//----- nvinfo : EIATTR_SPARSE_MMA_MASK
	.align		4
.L_256:
        /*0068*/ 	.byte	0x03, 0x50
        /*006a*/ 	.short	0x0000


	//----- nvinfo : EIATTR_MAXREG_COUNT
	.align		4
        /*006c*/ 	.byte	0x03, 0x1b
        /*006e*/ 	.short	0x0080


	//----- nvinfo : EIATTR_NUM_BARRIERS
	.align		4
        /*0070*/ 	.byte	0x02, 0x4c
        /*0072*/ 	.byte	0x01
	.zero		1


	//----- nvinfo : EIATTR_MERCURY_ISA_VERSION
	.align		4
        /*0074*/ 	.byte	0x03, 0x5f
        /*0076*/ 	.short	0x0101


	//----- nvinfo : EIATTR_UNUSED_LOAD_BYTE_OFFSET
	.align		4
        /*0078*/ 	.byte	0x04, 0x44
        /*007a*/ 	.short	(.L_258 - .L_257)


	//   ....[0]....
.L_257:
        /*007c*/ 	.word	0x00000b00
        /*0080*/ 	.word	0x0000fff0


	//   ....[1]....
        /*0084*/ 	.word	0x00000f10
        /*0088*/ 	.word	0x0000fff0


	//   ....[2]....
        /*008c*/ 	.word	0x00002270
        /*0090*/ 	.word	0x0000fff0


	//----- nvinfo : EIATTR_COOP_GROUP_MASK_REGIDS
	.align		4
.L_258:
        /*0094*/ 	.byte	0x04, 0x29
        /*0096*/ 	.short	(.L_260 - .L_259)


	//   ....[0]....
.L_259:
        /*0098*/ 	.word	0xffffffff


	//   ....[1]....
        /*009c*/ 	.word	0xffffffff


	//   ....[2]....
        /*00a0*/ 	.word	0xffffffff


	//   ....[3]....
        /*00a4*/ 	.word	0xffffffff


	//   ....[4]....
        /*00a8*/ 	.word	0xffffffff


	//   ....[5]....
        /*00ac*/ 	.word	0xffffffff


	//   ....[6]....
        /*00b0*/ 	.word	0xffffffff


	//   ....[7]....
        /*00b4*/ 	.word	0xffffffff


	//   ....[8]....
        /*00b8*/ 	.word	0xffffffff


	//   ....[9]....
        /*00bc*/ 	.word	0xffffffff


	//   ....[10]....
        /*00c0*/ 	.word	0xffffffff


	//   ....[11]....
        /*00c4*/ 	.word	0xffffffff


	//   ....[12]....
        /*00c8*/ 	.word	0xffffffff


	//   ....[13]....
        /*00cc*/ 	.word	0xffffffff


	//   ....[14]....
        /*00d0*/ 	.word	0xffffffff


	//----- nvinfo : EIATTR_COOP_GROUP_INSTR_OFFSETS
	.align		4
.L_260:
        /*00d4*/ 	.byte	0x04, 0x28
        /*00d6*/ 	.short	(.L_262 - .L_261)


	//   ....[0]....
.L_261:
        /*00d8*/ 	.word	0x00000910


	//   ....[1]....
        /*00dc*/ 	.word	0x00000970


	//   ....[2]....
        /*00e0*/ 	.word	0x000009e0


	//   ....[3]....
        /*00e4*/ 	.word	0x00000a30


	//   ....[4]....
        /*00e8*/ 	.word	0x00000a60


	//   ....[5]....
        /*00ec*/ 	.word	0x00000cb0


	//   ....[6]....
        /*00f0*/ 	.word	0x00000d40


	//   ....[7]....
        /*00f4*/ 	.word	0x00000d80


	//   ....[8]....
        /*00f8*/ 	.word	0x00000dd0


	//   ....[9]....
        /*00fc*/ 	.word	0x00000e10


	//   ....[10]....
        /*0100*/ 	.word	0x00002090


	//   ....[11]....
        /*0104*/ 	.word	0x00002110


	//   ....[12]....
        /*0108*/ 	.word	0x00002160


	//   ....[13]....
        /*010c*/ 	.word	0x000021a0


	//   ....[14]....
        /*0110*/ 	.word	0x000021d0


	//----- nvinfo : EIATTR_VRC_CTA_INIT_COUNT
	.align		4
.L_262:
        /*0114*/ 	.byte	0x02, 0x4a
	.zero		1
	.zero		1


	//----- nvinfo : EIATTR_EXIT_INSTR_OFFSETS
	.align		4
        /*0118*/ 	.byte	0x04, 0x1c
        /*011a*/ 	.short	(.L_264 - .L_263)


	//   ....[0]....
.L_263:
        /*011c*/ 	.word	0x00000080


	//   ....[1]....
        /*0120*/ 	.word	0x000000c0


	//   ....[2]....
        /*0124*/ 	.word	0x000023b0


	//   ....[3]....
        /*0128*/ 	.word	0x00002400


	//----- nvinfo : EIATTR_MAX_THREADS
	.align		4
.L_264:
        /*012c*/ 	.byte	0x04, 0x05
        /*012e*/ 	.short	(.L_266 - .L_265)
.L_265:
        /*0130*/ 	.word	0x00000200
        /*0134*/ 	.word	0x00000001
        /*0138*/ 	.word	0x00000001


	//----- nvinfo : EIATTR_CRS_STACK_SIZE
	.align		4
.L_266:
        /*013c*/ 	.byte	0x04, 0x1e
        /*013e*/ 	.short	(.L_268 - .L_267)
.L_267:
        /*0140*/ 	.word	0x00000000


	//----- nvinfo : EIATTR_CBANK_PARAM_SIZE
	.align		4
.L_268:
        /*0144*/ 	.byte	0x03, 0x19
        /*0146*/ 	.short	0x001d


	//----- nvinfo : EIATTR_PARAM_CBANK
	.align		4
        /*0148*/ 	.byte	0x04, 0x0a
        /*014a*/ 	.short	(.L_270 - .L_269)
	.align		4
.L_269:
        /*014c*/ 	.word	index@(.nv.constant0._ZN3cub18CUB_300001_SM_10006detail6reduce28DeviceReduceSingleTileKernelINS2_10policy_hubIfjN4cuda3std3__44plusIfEEE10Policy1000EN6thrust24THRUST_300001_SM_1000_NS6detail15normal_iteratorINSD_10device_ptrIfEEEEPfjS9_ffNS7_10__identityEEEvT0_T1_T2_T3_T4_T6_)
        /*0150*/ 	.short	0x0380
        /*0152*/ 	.short	0x001d


	//----- nvinfo : EIATTR_SW_WAR
	.align		4
.L_270:
        /*0154*/ 	.byte	0x04, 0x36
        /*0156*/ 	.short	(.L_272 - .L_271)
.L_271:
        /*0158*/ 	.word	0x00000008
.L_272:


//--------------------- .nv.info._ZN3cub18CUB_300001_SM_10006detail8for_each13static_kernelINS2_12policy_hub_t12policy_500_tEmN6thrust24THRUST_300001_SM_1000_NS8cuda_cub20__uninitialized_fill7functorINS7_10device_ptrIfEEfEEEEvT0_T1_ --------------------------
	.section	.nv.info._ZN3cub18CUB_300001_SM_10006detail8for_each13static_kernelINS2_12policy_hub_t12policy_500_tEmN6thrust24THRUST_300001_SM_1000_NS8cuda_cub20__uninitialized_fill7functorINS7_10device_ptrIfEEfEEEEvT0_T1_,"",@"SHT_CUDA_INFO"
	.sectionflags	@""
	.align	4


	//----- nvinfo : EIATTR_CUDA_API_VERSION
	.align		4
        /*0000*/ 	.byte	0x04, 0x37
        /*0002*/ 	.short	(.L_274 - .L_273)
.L_273:
        /*0004*/ 	.word	0x00000082


	//----- nvinfo : EIATTR_KPARAM_INFO
	.align		4
.L_274:
        /*0008*/ 	.byte	0x04, 0x17
        /*000a*/ 	.short	(.L_276 - .L_275)
.L_275:
        /*000c*/ 	.word	0x00000000
        /*0010*/ 	.short	0x0001
        /*0012*/ 	.short	0x0008
        /*0014*/ 	.byte	0x00, 0xf0, 0x41, 0x00


	//----- nvinfo : EIATTR_KPARAM_INFO
	.align		4
.L_276:
        /*0018*/ 	.byte	0x04, 0x17
        /*001a*/ 	.short	(.L_278 - .L_277)
.L_277:
        /*001c*/ 	.word	0x00000000
        /*0020*/ 	.short	0x0000
        /*0022*/ 	.short	0x0000
        /*0024*/ 	.byte	0x00, 0xf0, 0x21, 0x00


	//----- nvinfo : EIATTR_SPARSE_MMA_MASK
	.align		4
.L_278:
        /*0028*/ 	.byte	0x03, 0x50
        /*002a*/ 	.short	0x0000


	//----- nvinfo : EIATTR_MAXREG_COUNT
	.align		4
        /*002c*/ 	.byte	0x03, 0x1b
        /*002e*/ 	.short	0x00ff


	//----- nvinfo : EIATTR_MERCURY_ISA_VERSION
	.align		4
        /*0030*/ 	.byte	0x03, 0x5f
        /*0032*/ 	.short	0x0101


	//----- nvinfo : EIATTR_VRC_CTA_INIT_COUNT
	.align		4
        /*0034*/ 	.byte	0x02, 0x4a
	.zero		1
	.zero		1


	//----- nvinfo : EIATTR_EXIT_INSTR_OFFSETS
	.align		4
        /*0038*/ 	.byte	0x04, 0x1c
        /*003a*/ 	.short	(.L_280 - .L_279)


	//   ....[0]....
.L_279:
        /*003c*/ 	.word	0x00000130


	//   ....[1]....
        /*0040*/ 	.word	0x00000230


	//   ....[2]....
        /*0044*/ 	.word	0x00000260


	//----- nvinfo : EIATTR_MAX_THREADS
	.align		4
.L_280:
        /*0048*/ 	.byte	0x04, 0x05
        /*004a*/ 	.short	(.L_282 - .L_281)
.L_281:
        /*004c*/ 	.word	0x00000100
        /*0050*/ 	.word	0x00000001
        /*0054*/ 	.word	0x00000001


	//----- nvinfo : EIATTR_CBANK_PARAM_SIZE
	.align		4
.L_282:
        /*0058*/ 	.byte	0x03, 0x19
        /*005a*/ 	.short	0x0018


	//----- nvinfo : EIATTR_PARAM_CBANK
	.align		4
        /*005c*/ 	.byte	0x04, 0x0a
        /*005e*/ 	.short	(.L_284 - .L_283)
	.align		4
.L_283:
        /*0060*/ 	.word	index@(.nv.constant0._ZN3cub18CUB_300001_SM_10006detail8for_each13static_kernelINS2_12policy_hub_t12policy_500_tEmN6thrust24THRUST_300001_SM_1000_NS8cuda_cub20__uninitialized_fill7functorINS7_10device_ptrIfEEfEEEEvT0_T1_)
        /*0064*/ 	.short	0x0380
        /*0066*/ 	.short	0x0018


	//----- nvinfo : EIATTR_SW_WAR
	.align		4
.L_284:
        /*0068*/ 	.byte	0x04, 0x36
        /*006a*/ 	.short	(.L_286 - .L_285)
.L_285:
        /*006c*/ 	.word	0x00000008
.L_286:


//--------------------- .nv.info._ZN3cub18CUB_300001_SM_10006detail11EmptyKernelIvEEvv --------------------------
	.section	.nv.info._ZN3cub18CUB_300001_SM_10006detail11EmptyKernelIvEEvv,"",@"SHT_CUDA_INFO"
	.sectionflags	@""
	.align	4


	//----- nvinfo : EIATTR_CUDA_API_VERSION
	.align		4
        /*0000*/ 	.byte	0x04, 0x37
        /*0002*/ 	.short	(.L_288 - .L_287)
.L_287:
        /*0004*/ 	.word	0x00000082


	//----- nvinfo : EIATTR_SPARSE_MMA_MASK
	.align		4
.L_288:
        /*0008*/ 	.byte	0x03, 0x50
        /*000a*/ 	.short	0x0000


	//----- nvinfo : EIATTR_MAXREG_COUNT
	.align		4
        /*000c*/ 	.byte	0x03, 0x1b
        /*000e*/ 	.short	0x00ff


	//----- nvinfo : EIATTR_MERCURY_ISA_VERSION
	.align		4
        /*0010*/ 	.byte	0x03, 0x5f
        /*0012*/ 	.short	0x0101


	//----- nvinfo : EIATTR_VRC_CTA_INIT_COUNT
	.align		4
        /*0014*/ 	.byte	0x02, 0x4a
	.zero		1
	.zero		1


	//----- nvinfo : EIATTR_EXIT_INSTR_OFFSETS
	.align		4
        /*0018*/ 	.byte	0x04, 0x1c
        /*001a*/ 	.short	(.L_290 - .L_289)


	//   ....[0]....
.L_289:
        /*001c*/ 	.word	0x00000010


	//----- nvinfo : EIATTR_SW_WAR
	.align		4
.L_290:
        /*0020*/ 	.byte	0x04, 0x36
        /*0022*/ 	.short	(.L_292 - .L_291)
.L_291:
        /*0024*/ 	.word	0x00000008
.L_292:


//--------------------- .nv.info._Z23trapezoidalIntegralCUDAPfiffi --------------------------
	.section	.nv.info._Z23trapezoidalIntegralCUDAPfiffi,"",@"SHT_CUDA_INFO"
	.sectionflags	@""
	.align	4


	//----- nvinfo : EIATTR_CUDA_API_VERSION
	.align		4
        /*0000*/ 	.byte	0x04, 0x37
        /*0002*/ 	.short	(.L_294 - .L_293)
.L_293:
        /*0004*/ 	.word	0x00000082


	//----- nvinfo : EIATTR_KPARAM_INFO
	.align		4
.L_294:
        /*0008*/ 	.byte	0x04, 0x17
        /*000a*/ 	.short	(.L_296 - .L_295)
.L_295:
        /*000c*/ 	.word	0x00000000
        /*0010*/ 	.short	0x0004
        /*0012*/ 	.short	0x0014
        /*0014*/ 	.byte	0x00, 0xf0, 0x11, 0x00


	//----- nvinfo : EIATTR_KPARAM_INFO
	.align		4
.L_296:
        /*0018*/ 	.byte	0x04, 0x17
        /*001a*/ 	.short	(.L_298 - .L_297)
.L_297:
        /*001c*/ 	.word	0x00000000
        /*0020*/ 	.short	0x0003
        /*0022*/ 	.short	0x0010
        /*0024*/ 	.byte	0x00, 0xf0, 0x11, 0x00


	//----- nvinfo : EIATTR_KPARAM_INFO
	.align		4
.L_298:
        /*0028*/ 	.byte	0x04, 0x17
        /*002a*/ 	.short	(.L_300 - .L_299)
.L_299:
        /*002c*/ 	.word	0x00000000
        /*0030*/ 	.short	0x0002
        /*0032*/ 	.short	0x000c
        /*0034*/ 	.byte	0x00, 0xf0, 0x11, 0x00


	//----- nvinfo : EIATTR_KPARAM_INFO
	.align		4
.L_300:
        /*0038*/ 	.byte	0x04, 0x17
        /*003a*/ 	.short	(.L_302 - .L_301)
.L_301:
        /*003c*/ 	.word	0x00000000
        /*0040*/ 	.short	0x0001
        /*0042*/ 	.short	0x0008
        /*0044*/ 	.byte	0x00, 0xf0, 0x11, 0x00


	//----- nvinfo : EIATTR_KPARAM_INFO
	.align		4
.L_302:
        /*0048*/ 	.byte	0x04, 0x17
        /*004a*/ 	.short	(.L_304 - .L_303)
.L_303:
        /*004c*/ 	.word	0x00000000
        /*0050*/ 	.short	0x0000
        /*0052*/ 	.short	0x0000
        /*0054*/ 	.byte	0x00, 0xf5, 0x21, 0x00


	//----- nvinfo : EIATTR_SPARSE_MMA_MASK
	.align		4
.L_304:
        /*0058*/ 	.byte	0x03, 0x50
        /*005a*/ 	.short	0x0000


	//----- nvinfo : EIATTR_MAXREG_COUNT
	.align		4
        /*005c*/ 	.byte	0x03, 0x1b
        /*005e*/ 	.short	0x00ff


	//----- nvinfo : EIATTR_MERCURY_ISA_VERSION
	.align		4
        /*0060*/ 	.byte	0x03, 0x5f
        /*0062*/ 	.short	0x0101


	//----- nvinfo : EIATTR_VRC_CTA_INIT_COUNT
	.align		4
        /*0064*/ 	.byte	0x02, 0x4a
	.zero		1
	.zero		1


	//----- nvinfo : EIATTR_EXIT_INSTR_OFFSETS
	.align		4
        /*0068*/ 	.byte	0x04, 0x1c
        /*006a*/ 	.short	(.L_306 - .L_305)


	//   ....[0]....
.L_305:
        /*006c*/ 	.word	0x00000070


	//   ....[1]....
        /*0070*/ 	.word	0x000008a0


	//----- nvinfo : EIATTR_CRS_STACK_SIZE
	.align		4
.L_306:
        /*0074*/ 	.byte	0x04, 0x1e
        /*0076*/ 	.short	(.L_308 - .L_307)
.L_307:
        /*0078*/ 	.word	0x00000000


	//----- nvinfo : EIATTR_CBANK_PARAM_SIZE
	.align		4
.L_308:
        /*007c*/ 	.byte	0x03, 0x19
        /*007e*/ 	.short	0x0018


	//----- nvinfo : EIATTR_PARAM_CBANK
	.align		4
        /*0080*/ 	.byte	0x04, 0x0a
        /*0082*/ 	.short	(.L_310 - .L_309)
	.align		4
.L_309:
        /*0084*/ 	.word	index@(.nv.constant0._Z23trapezoidalIntegralCUDAPfiffi)
        /*0088*/ 	.short	0x0380
        /*008a*/ 	.short	0x0018


	//----- nvinfo : EIATTR_SW_WAR
	.align		4
.L_310:
        /*008c*/ 	.byte	0x04, 0x36
        /*008e*/ 	.short	(.L_312 - .L_311)
.L_311:
        /*0090*/ 	.word	0x00000008
.L_312:


//--------------------- .nv.callgraph             --------------------------
	.section	.nv.callgraph,"",@"SHT_CUDA_CALLGRAPH"
	.align	4
	.sectionentsize	8
	.align		4
        /*0000*/ 	.word	0x00000000
	.align		4
        /*0004*/ 	.word	0xffffffff
	.align		4
        /*0008*/ 	.word	0x00000000
	.align		4
        /*000c*/ 	.word	0xfffffffe
	.align		4
        /*0010*/ 	.word	0x00000000
	.align		4
        /*0014*/ 	.word	0xfffffffd
	.align		4
        /*0018*/ 	.word	0x00000000
	.align		4
        /*001c*/ 	.word	0xfffffffc


//--------------------- .nv.constant4             --------------------------
	.section	.nv.constant4,"a",@progbits
	.align	8
	.align		8
.nv.constant4:
        /*0000*/ 	.dword	_ZN30_INTERNAL_db6d3309_4_k_cu_main4cuda3std3__45__cpo5beginE
	.align		8
        /*0008*/ 	.dword	_ZN30_INTERNAL_db6d3309_4_k_cu_main4cuda3std3__45__cpo3endE
	.align		8
        /*0010*/ 	.dword	_ZN30_INTERNAL_db6d3309_4_k_cu_main4cuda3std3__45__cpo6cbeginE
	.align		8
        /*0018*/ 	.dword	_ZN30_INTERNAL_db6d3309_4_k_cu_main4cuda3std3__45__cpo4cendE
	.align		8
        /*0020*/ 	.dword	_ZN30_INTERNAL_db6d3309_4_k_cu_main4cuda3std3__45__cpo6rbeginE
	.align		8
        /*0028*/ 	.dword	_ZN30_INTERNAL_db6d3309_4_k_cu_main4cuda3std3__45__cpo4rendE
	.align		8
        /*0030*/ 	.dword	_ZN30_INTERNAL_db6d3309_4_k_cu_main4cuda3std3__45__cpo7crbeginE
	.align		8
        /*0038*/ 	.dword	_ZN30_INTERNAL_db6d3309_4_k_cu_main4cuda3std3__45__cpo5crendE
	.align		8
        /*0040*/ 	.dword	_ZN30_INTERNAL_db6d3309_4_k_cu_main4cuda3std3__432_GLOBAL__N__db6d3309_4_k_cu_main6ignoreE
	.align		8
        /*0048*/ 	.dword	_ZN30_INTERNAL_db6d3309_4_k_cu_main4cuda3std3__419piecewise_constructE
	.align		8
        /*0050*/ 	.dword	_ZN30_INTERNAL_db6d3309_4_k_cu_main4cuda3std3__48in_placeE
	.align		8
        /*0058*/ 	.dword	_ZN30_INTERNAL_db6d3309_4_k_cu_main4cuda3std3__420unreachable_sentinelE
	.align		8
        /*0060*/ 	.dword	_ZN30_INTERNAL_db6d3309_4_k_cu_main4cuda3std3__47nulloptE
	.align		8
        /*0068*/ 	.dword	_ZN30_INTERNAL_db6d3309_4_k_cu_main4cuda3std3__48unexpectE
	.align		8
        /*0070*/ 	.dword	_ZN30_INTERNAL_db6d3309_4_k_cu_main4cuda3std6ranges3__45__cpo4swapE
	.align		8
        /*0078*/ 	.dword	_ZN30_INTERNAL_db6d3309_4_k_cu_main4cuda3std6ranges3__45__cpo9iter_moveE
	.align		8
        /*0080*/ 	.dword	_ZN30_INTERNAL_db6d3309_4_k_cu_main4cuda3std6ranges3__45__cpo5beginE
	.align		8
        /*0088*/ 	.dword	_ZN30_INTERNAL_db6d3309_4_k_cu_main4cuda3std6ranges3__45__cpo3endE
	.align		8
        /*0090*/ 	.dword	_ZN30_INTERNAL_db6d3309_4_k_cu_main4cuda3std6ranges3__45__cpo6cbeginE
	.align		8
        /*0098*/ 	.dword	_ZN30_INTERNAL_db6d3309_4_k_cu_main4cuda3std6ranges3__45__cpo4cendE
	.align		8
        /*00a0*/ 	.dword	_ZN30_INTERNAL_db6d3309_4_k_cu_main4cuda3std6ranges3__45__cpo7advanceE
	.align		8
        /*00a8*/ 	.dword	_ZN30_INTERNAL_db6d3309_4_k_cu_main4cuda3std6ranges3__45__cpo9iter_swapE
	.align		8
        /*00b0*/ 	.dword	_ZN30_INTERNAL_db6d3309_4_k_cu_main4cuda3std6ranges3__45__cpo4nextE
	.align		8
        /*00b8*/ 	.dword	_ZN30_INTERNAL_db6d3309_4_k_cu_main4cuda3std6ranges3__45__cpo4prevE
	.align		8
        /*00c0*/ 	.dword	_ZN30_INTERNAL_db6d3309_4_k_cu_main4cuda3std6ranges3__45__cpo4dataE
	.align		8
        /*00c8*/ 	.dword	_ZN30_INTERNAL_db6d3309_4_k_cu_main4cuda3std6ranges3__45__cpo5cdataE
	.align		8
        /*00d0*/ 	.dword	_ZN30_INTERNAL_db6d3309_4_k_cu_main4cuda3std6ranges3__45__cpo4sizeE
	.align		8
        /*00d8*/ 	.dword	_ZN30_INTERNAL_db6d3309_4_k_cu_main4cuda3std6ranges3__45__cpo5ssizeE
	.align		8
        /*00e0*/ 	.dword	_ZN30_INTERNAL_db6d3309_4_k_cu_main4cuda3std6ranges3__45__cpo8distanceE
	.align		8
        /*00e8*/ 	.dword	_ZN30_INTERNAL_db6d3309_4_k_cu_main6thrust24THRUST_300001_SM_1000_NS8cuda_cub3parE
	.align		8
        /*00f0*/ 	.dword	_ZN30_INTERNAL_db6d3309_4_k_cu_main6thrust24THRUST_300001_SM_1000_NS8cuda_cub10par_nosyncE
	.align		8
        /*00f8*/ 	.dword	_ZN30_INTERNAL_db6d3309_4_k_cu_main6thrust24THRUST_300001_SM_1000_NS6system6detail10sequential3seqE
	.align		8
        /*0100*/ 	.dword	_ZN30_INTERNAL_db6d3309_4_k_cu_main6thrust24THRUST_300001_SM_1000_NS12placeholders2_1E
	.align		8
        /*0108*/ 	.dword	_ZN30_INTERNAL_db6d3309_4_k_cu_main6thrust24THRUST_300001_SM_1000_NS12placeholders2_2E
	.align		8
        /*0110*/ 	.dword	_ZN30_INTERNAL_db6d3309_4_k_cu_main6thrust24THRUST_300001_SM_1000_NS12placeholders2_3E
	.align		8
        /*0118*/ 	.dword	_ZN30_INTERNAL_db6d3309_4_k_cu_main6thrust24THRUST_300001_SM_1000_NS12placeholders2_4E
	.align		8
        /*0120*/ 	.dword	_ZN30_INTERNAL_db6d3309_4_k_cu_main6thrust24THRUST_300001_SM_1000_NS12placeholders2_5E
	.align		8
        /*0128*/ 	.dword	_ZN30_INTERNAL_db6d3309_4_k_cu_main6thrust24THRUST_300001_SM_1000_NS12placeholders2_6E
	.align		8
        /*0130*/ 	.dword	_ZN30_INTERNAL_db6d3309_4_k_cu_main6thrust24THRUST_300001_SM_1000_NS12placeholders2_7E
	.align		8
        /*0138*/ 	.dword	_ZN30_INTERNAL_db6d3309_4_k_cu_main6thrust24THRUST_300001_SM_1000_NS12placeholders2_8E
	.align		8
        /*0140*/ 	.dword	_ZN30_INTERNAL_db6d3309_4_k_cu_main6thrust24THRUST_300001_SM_1000_NS12placeholders2_9E
	.align		8
        /*0148*/ 	.dword	_ZN30_INTERNAL_db6d3309_4_k_cu_main6thrust24THRUST_300001_SM_1000_NS12placeholders3_10E
	.align		8
        /*0150*/ 	.dword	_ZN30_INTERNAL_db6d3309_4_k_cu_main6thrust24THRUST_300001_SM_1000_NS3seqE


//--------------------- .text._ZN3cub18CUB_300001_SM_10006detail6reduce28DeviceReduceSingleTileKernelINS2_10policy_hubIfyN4cuda3std3__44plusIfEEE10Policy1000EPfSC_iS9_ffNS7_10__identityEEEvT0_T1_T2_T3_T4_T6_ --------------------------
	.section	.text._ZN3cub18CUB_300001_SM_10006detail6reduce28DeviceReduceSingleTileKernelINS2_10policy_hubIfyN4cuda3std3__44plusIfEEE10Policy1000EPfSC_iS9_ffNS7_10__identityEEEvT0_T1_T2_T3_T4_T6_,"ax",@progbits
	.align	128
        .global         _ZN3cub18CUB_300001_SM_10006detail6reduce28DeviceReduceSingleTileKernelINS2_10policy_hubIfyN4cuda3std3__44plusIfEEE10Policy1000EPfSC_iS9_ffNS7_10__identityEEEvT0_T1_T2_T3_T4_T6_
        .type           _ZN3cub18CUB_300001_SM_10006detail6reduce28DeviceReduceSingleTileKernelINS2_10policy_hubIfyN4cuda3std3__44plusIfEEE10Policy1000EPfSC_iS9_ffNS7_10__identityEEEvT0_T1_T2_T3_T4_T6_,@function
        .size           _ZN3cub18CUB_300001_SM_10006detail6reduce28DeviceReduceSingleTileKernelINS2_10policy_hubIfyN4cuda3std3__44plusIfEEE10Policy1000EPfSC_iS9_ffNS7_10__identityEEEvT0_T1_T2_T3_T4_T6_,(.L_x_265 - _ZN3cub18CUB_300001_SM_10006detail6reduce28DeviceReduceSingleTileKernelINS2_10policy_hubIfyN4cuda3std3__44plusIfEEE10Policy1000EPfSC_iS9_ffNS7_10__identityEEEvT0_T1_T2_T3_T4_T6_)
        .other          _ZN3cub18CUB_300001_SM_10006detail6reduce28DeviceReduceSingleTileKernelINS2_10policy_hubIfyN4cuda3std3__44plusIfEEE10Policy1000EPfSC_iS9_ffNS7_10__identityEEEvT0_T1_T2_T3_T4_T6_,@"STO_CUDA_ENTRY STV_DEFAULT"
_ZN3cub18CUB_300001_SM_10006detail6reduce28DeviceReduceSingleTileKernelINS2_10policy_hubIfyN4cuda3std3__44plusIfEEE10Policy1000EPfSC_iS9_ffNS7_10__identityEEEvT0_T1_T2_T3_T4_T6_:
.text._ZN3cub18CUB_300001_SM_10006detail6reduce28DeviceReduceSingleTileKernelINS2_10policy_hubIfyN4cuda3std3__44plusIfEEE10Policy1000EPfSC_iS9_ffNS7_10__identityEEEvT0_T1_T2_T3_T4_T6_:
[----:B------:R-:W-:Y:S01]  /*0000*/  LDC R1, c[0x0][0x37c] ;  /* 0x0000df00ff017b82 */ /* 0x000fe20000000800 */
[----:B------:R-:W0:Y:S01]  /*0010*/  LDCU UR4, c[0x0][0x390] ;  /* 0x00007200ff0477ac */ /* 0x000e220008000800 */
[----:B------:R-:W1:Y:S01]  /*0020*/  LDCU.64 UR6, c[0x0][0x358] ;  /* 0x00006b00ff0677ac */ /* 0x000e620008000a00 */
[----:B0-----:R-:W-:-:S04]  /*0030*/  MOV R20, UR4 ;  /* 0x0000000400147c02 */ /* 0x001fc80008000f00 */
[----:B------:R-:W-:-:S13]  /*0040*/  ISETP.NE.AND P0, PT, R20, RZ, PT ;  /* 0x000000ff1400720c */ /* 0x000fda0003f05270 */
[----:B-1----:R-:W-:Y:S05]  /*0050*/  @P0 BRA `(.L_x_0) ;  /* 0x00000000001c0947 */ /* 0x002fea0003800000 */
[----:B------:R-:W0:Y:S02]  /*0060*/  S2R R0, SR_TID.X ;  /* 0x0000000000007919 */ /* 0x000e240000002100 */
[----:B0-----:R-:W-:-:S13]  /*0070*/  ISETP.NE.AND P0, PT, R0, RZ, PT ;  /* 0x000000ff0000720c */ /* 0x001fda0003f05270 */
[----:B------:R-:W-:Y:S05]  /*0080*/  @P0 EXIT ;  /* 0x000000000000094d */ /* 0x000fea0003800000 */
[----:B------:R-:W0:Y:S08]  /*0090*/  LDC R5, c[0x0][0x398] ;  /* 0x0000e600ff057b82 */ /* 0x000e300000000800 */
[----:B------:R-:W0:Y:S02]  /*00a0*/  LDC.64 R2, c[0x0][0x388] ;  /* 0x0000e200ff027b82 */ /* 0x000e240000000a00 */
[----:B0-----:R-:W-:Y:S01]  /*00b0*/  STG.E desc[UR6][R2.64], R5 ;  /* 0x0000000502007986 */ /* 0x001fe2000c101906 */
[----:B------:R-:W-:Y:S05]  /*00c0*/  EXIT ;  /* 0x000000000000794d */ /* 0x000fea0003800000 */
.L_x_0:
[----:B------:R-:W0:Y:S01]  /*00d0*/  LDCU UR4, c[0x0][0x380] ;  /* 0x00007000ff0477ac */ /* 0x000e220008000800 */
[----:B------:R-:W-:Y:S01]  /*00e0*/  BSSY.RECONVERGENT B0, `(.L_x_1) ;  /* 0x00003ca000007945 */ /* 0x000fe20003800200 */
[----:B0-----:R-:W-:-:S09]  /*00f0*/  ULOP3.LUT UP0, URZ, UR4, 0xf, URZ, 0xc0, !UPT ;  /* 0x0000000f04ff7892 */ /* 0x001fd2000f80c0ff */
[----:B------:R-:W-:Y:S05]  /*0100*/  BRA.U UP0, `(.L_x_2) ;  /* 0x0000001d00607547 */ /* 0x000fea000b800000 */
[----:B------:R-:W-:-:S13]  /*0110*/  ISETP.GT.AND P0, PT, R20, 0xfff, PT ;  /* 0x00000fff1400780c */ /* 0x000fda0003f04270 */
[----:B------:R-:W-:Y:S05]  /*0120*/  @P0 BRA `(.L_x_3) ;  /* 0x0000000c00a80947 */ /* 0x000fea0003800000 */
[----:B------:R-:W0:Y:S01]  /*0130*/  S2R R9, SR_TID.X ;  /* 0x0000000000097919 */ /* 0x000e220000002100 */
[----:B------:R-:W-:Y:S01]  /*0140*/  BSSY.RECONVERGENT B1, `(.L_x_4) ;  /* 0x0000009000017945 */ /* 0x000fe20003800200 */
[----:B------:R-:W-:Y:S01]  /*0150*/  HFMA2 R0, -RZ, RZ, 0, 0 ;  /* 0x00000000ff007431 */ /* 0x000fe200000001ff */
[----:B0-----:R-:W-:Y:S02]  /*0160*/  ISETP.GE.AND P0, PT, R9, R20, PT ;  /* 0x000000140900720c */ /* 0x001fe40003f06270 */
[----:B------:R-:W-:-:S11]  /*0170*/  MOV R11, R9 ;  /* 0x00000009000b7202 */ /* 0x000fd60000000f00 */
[----:B------:R-:W-:Y:S05]  /*0180*/  @P0 BRA `(.L_x_5) ;  /* 0x0000000000100947 */ /* 0x000fea0003800000 */
[----:B------:R-:W0:Y:S02]  /*0190*/  LDC.64 R2, c[0x0][0x380] ;  /* 0x0000e000ff027b82 */ /* 0x000e240000000a00 */
[----:B0-----:R-:W-:-:S05]  /*01a0*/  IMAD.WIDE.U32 R2, R9, 0x4, R2 ;  /* 0x0000000409027825 */ /* 0x001fca00078e0002 */
[----:B------:R0:W5:Y:S01]  /*01b0*/  LDG.E.CONSTANT R0, desc[UR6][R2.64] ;  /* 0x0000000602007981 */ /* 0x000162000c1e9900 */
[----:B------:R-:W-:-:S07]  /*01c0*/  IADD3 R11, PT, PT, R9, 0x100, RZ ;  /* 0x00000100090b7810 */ /* 0x000fce0007ffe0ff */
.L_x_5:
[----:B------:R-:W-:Y:S05]  /*01d0*/  BSYNC.RECONVERGENT B1 ;  /* 0x0000000000017941 */ /* 0x000fea0003800200 */
.L_x_4:
[----:B------:R-:W-:Y:S01]  /*01e0*/  ISETP.GE.AND P0, PT, R11, R20, PT ;  /* 0x000000140b00720c */ /* 0x000fe20003f06270 */
[----:B------:R-:W-:-:S12]  /*01f0*/  BSSY.RECONVERGENT B1, `(.L_x_6) ;  /* 0x0000074000017945 */ /* 0x000fd80003800200 */
[----:B------:R-:W-:Y:S05]  /*0200*/  @P0 BRA `(.L_x_7) ;  /* 0x0000000400c80947 */ /* 0x000fea0003800000 */
[----:B0-----:R-:W-:Y:S01]  /*0210*/  LOP3.LUT R3, RZ, R11, RZ, 0x33, !PT ;  /* 0x0000000bff037212 */ /* 0x001fe200078e33ff */
[----:B------:R-:W-:Y:S03]  /*0220*/  BSSY.RECONVERGENT B2, `(.L_x_8) ;  /* 0x0000015000027945 */ /* 0x000fe60003800200 */
[----:B------:R-:W-:-:S04]  /*0230*/  IADD3 R4, PT, PT, R3, R20, RZ ;  /* 0x0000001403047210 */ /* 0x000fc80007ffe0ff */
[C---:B------:R-:W-:Y:S02]  /*0240*/  LOP3.LUT R2, R4.reuse, 0x300, RZ, 0xc0, !PT ;  /* 0x0000030004027812 */ /* 0x040fe400078ec0ff */
[----:B------:R-:W-:Y:S02]  /*0250*/  ISETP.GE.U32.AND P1, PT, R4, 0x300, PT ;  /* 0x000003000400780c */ /* 0x000fe40003f26070 */
[----:B------:R-:W-:-:S13]  /*0260*/  ISETP.NE.AND P0, PT, R2, 0x300, PT ;  /* 0x000003000200780c */ /* 0x000fda0003f05270 */
[----:B------:R-:W-:Y:S05]  /*0270*/  @!P0 BRA `(.L_x_9) ;  /* 0x00000000003c8947 */ /* 0x000fea0003800000 */
[----:B------:R-:W0:Y:S01]  /*0280*/  LDC.64 R2, c[0x0][0x380] ;  /* 0x0000e000ff027b82 */ /* 0x000e220000000a00 */
[----:B------:R-:W-:-:S04]  /*0290*/  LEA.HI R4, R4, 0x1, RZ, 0x18 ;  /* 0x0000000104047811 */ /* 0x000fc800078fc0ff */
[----:B------:R-:W-:-:S04]  /*02a0*/  LOP3.LUT R4, R4, 0x3, RZ, 0xc0, !PT ;  /* 0x0000000304047812 */ /* 0x000fc800078ec0ff */
[----:B------:R-:W-:Y:S01]  /*02b0*/  IADD3 R4, PT, PT, -R4, RZ, RZ ;  /* 0x000000ff04047210 */ /* 0x000fe20007ffe1ff */
[----:B0-----:R-:W-:-:S05]  /*02c0*/  IMAD.WIDE.U32 R2, R11, 0x4, R2 ;  /* 0x000000040b027825 */ /* 0x001fca00078e0002 */
[----:B------:R-:W-:-:S07]  /*02d0*/  MOV R5, R3 ;  /* 0x0000000300057202 */ /* 0x000fce0000000f00 */
.L_x_10:
[----:B------:R-:W-:-:S06]  /*02e0*/  MOV R3, R5 ;  /* 0x0000000500037202 */ /* 0x000fcc0000000f00 */
[----:B------:R0:W2:Y:S01]  /*02f0*/  LDG.E.CONSTANT R3, desc[UR6][R2.64] ;  /* 0x0000000602037981 */ /* 0x0000a2000c1e9900 */
[----:B------:R-:W-:Y:S01]  /*0300*/  IADD3 R4, PT, PT, R4, 0x1, RZ ;  /* 0x0000000104047810 */ /* 0x000fe20007ffe0ff */
[----:B------:R-:W-:-:S03]  /*0310*/  VIADD R11, R11, 0x100 ;  /* 0x000001000b0b7836 */ /* 0x000fc60000000000 */
[----:B------:R-:W-:Y:S02]  /*0320*/  ISETP.NE.AND P0, PT, R4, RZ, PT ;  /* 0x000000ff0400720c */ /* 0x000fe40003f05270 */
[----:B0-----:R-:W-:-:S04]  /*0330*/  IADD3 R2, P2, PT, R2, 0x400, RZ ;  /* 0x0000040002027810 */ /* 0x001fc80007f5e0ff */
[----:B------:R-:W-:Y:S01]  /*0340*/  IADD3.X R5, PT, PT, RZ, R5, RZ, P2, !PT ;  /* 0x00000005ff057210 */ /* 0x000fe200017fe4ff */
[----:B--2--5:R-:W-:-:S06]  /*0350*/  FADD R0, R3, R0 ;  /* 0x0000000003007221 */ /* 0x024fcc0000000000 */
[----:B------:R-:W-:Y:S05]  /*0360*/  @P0 BRA `(.L_x_10) ;  /* 0xfffffffc00dc0947 */ /* 0x000fea000383ffff */
.L_x_9:
[----:B------:R-:W-:Y:S05]  /*0370*/  BSYNC.RECONVERGENT B2 ;  /* 0x0000000000027941 */ /* 0x000fea0003800200 */
.L_x_8:
[----:B------:R-:W-:Y:S05]  /*0380*/  @!P1 BRA `(.L_x_7) ;  /* 0x0000000400689947 */ /* 0x000fea0003800000 */
[----:B------:R-:W-:Y:S01]  /*0390*/  IADD3 R2, PT, PT, -R11, R20, RZ ;  /* 0x000000140b027210 */ /* 0x000fe20007ffe1ff */
[----:B------:R-:W-:Y:S01]  /*03a0*/  BSSY.RECONVERGENT B2, `(.L_x_11) ;  /* 0x0000031000027945 */ /* 0x000fe20003800200 */
[----:B------:R-:W-:Y:S02]  /*03b0*/  PLOP3.LUT P0, PT, PT, PT, PT, 0x80, 0x8 ;  /* 0x000000000008781c */ /* 0x000fe40003f0f070 */
[----:B------:R-:W-:-:S13]  /*03c0*/  ISETP.GT.AND P1, PT, R2, 0xc00, PT ;  /* 0x00000c000200780c */ /* 0x000fda0003f24270 */
[----:B------:R-:W-:Y:S05]  /*03d0*/  @!P1 BRA `(.L_x_12) ;  /* 0x0000000000b49947 */ /* 0x000fea0003800000 */
[----:B------:R-:W-:Y:S02]  /*03e0*/  PLOP3.LUT P0, PT, PT, PT, PT, 0x8, 0x80 ;  /* 0x000000000080781c */ /* 0x000fe40003f0e170 */
[----:B------:R-:W-:-:S11]  /*03f0*/  IADD3 R8, PT, PT, R20, -0xc00, RZ ;  /* 0xfffff40014087810 */ /* 0x000fd60007ffe0ff */
.L_x_13:
[----:B------:R-:W0:Y:S01]  /*0400*/  LDC.64 R6, c[0x0][0x380] ;  /* 0x0000e000ff067b82 */ /* 0x000e220000000a00 */
[C---:B------:R-:W-:Y:S01]  /*0410*/  IADD3 R5, PT, PT, R11.reuse, 0x400, RZ ;  /* 0x000004000b057810 */ /* 0x040fe20007ffe0ff */
[----:B0-----:R-:W-:-:S05]  /*0420*/  IMAD.WIDE R24, R11, 0x4, R6 ;  /* 0x000000040b187825 */ /* 0x001fca00078e0206 */
[----:B------:R-:W2:Y:S04]  /*0430*/  LDG.E.CONSTANT R13, desc[UR6][R24.64] ;  /* 0x00000006180d7981 */ /* 0x000ea8000c1e9900 */
[----:B------:R-:W3:Y:S01]  /*0440*/  LDG.E.CONSTANT R10, desc[UR6][R24.64+0x400] ;  /* 0x00040006180a7981 */ /* 0x000ee2000c1e9900 */
[----:B------:R-:W-:-:S03]  /*0450*/  IMAD.WIDE R4, R5, 0x4, R6 ;  /* 0x0000000405047825 */ /* 0x000fc600078e0206 */
[----:B------:R-:W4:Y:S04]  /*0460*/  LDG.E.CONSTANT R12, desc[UR6][R24.64+0x800] ;  /* 0x00080006180c7981 */ /* 0x000f28000c1e9900 */
[----:B------:R-:W4:Y:S04]  /*0470*/  LDG.E.CONSTANT R17, desc[UR6][R24.64+0xc00] ;  /* 0x000c000618117981 */ /* 0x000f28000c1e9900 */
[----:B------:R-:W4:Y:S01]  /*0480*/  LDG.E.CONSTANT R16, desc[UR6][R4.64] ;  /* 0x0000000604107981 */ /* 0x000f22000c1e9900 */
[----:B------:R-:W-:-:S03]  /*0490*/  IADD3 R3, PT, PT, R11, 0x800, RZ ;  /* 0x000008000b037810 */ /* 0x000fc60007ffe0ff */
[----:B------:R-:W4:Y:S04]  /*04a0*/  LDG.E.CONSTANT R15, desc[UR6][R4.64+0x400] ;  /* 0x00040006040f7981 */ /* 0x000f28000c1e9900 */
[----:B------:R-:W4:Y:S01]  /*04b0*/  LDG.E.CONSTANT R14, desc[UR6][R4.64+0x800] ;  /* 0x00080006040e7981 */ /* 0x000f22000c1e9900 */
[----:B------:R-:W-:-:S03]  /*04c0*/  IMAD.WIDE R2, R3, 0x4, R6 ;  /* 0x0000000403027825 */ /* 0x000fc600078e0206 */
[----:B------:R-:W4:Y:S04]  /*04d0*/  LDG.E.CONSTANT R22, desc[UR6][R4.64+0xc00] ;  /* 0x000c000604167981 */ /* 0x000f28000c1e9900 */
[----:B------:R-:W4:Y:S01]  /*04e0*/  LDG.E.CONSTANT R21, desc[UR6][R2.64] ;  /* 0x0000000602157981 */ /* 0x000f22000c1e9900 */
[----:B------:R-:W-:-:S03]  /*04f0*/  IADD3 R23, PT, PT, R11, 0xc00, RZ ;  /* 0x00000c000b177810 */ /* 0x000fc60007ffe0ff */
[----:B------:R-:W4:Y:S04]  /*0500*/  LDG.E.CONSTANT R19, desc[UR6][R2.64+0x400] ;  /* 0x0004000602137981 */ /* 0x000f28000c1e9900 */
[----:B------:R-:W4:Y:S01]  /*0510*/  LDG.E.CONSTANT R18, desc[UR6][R2.64+0x800] ;  /* 0x0008000602127981 */ /* 0x000f22000c1e9900 */
[----:B------:R-:W-:-:S03]  /*0520*/  IMAD.WIDE R6, R23, 0x4, R6 ;  /* 0x0000000417067825 */ /* 0x000fc600078e0206 */
[----:B------:R-:W4:Y:S04]  /*0530*/  LDG.E.CONSTANT R26, desc[UR6][R2.64+0xc00] ;  /* 0x000c0006021a7981 */ /* 0x000f28000c1e9900 */
[----:B------:R-:W4:Y:S04]  /*0540*/  LDG.E.CONSTANT R25, desc[UR6][R6.64] ;  /* 0x0000000606197981 */ /* 0x000f28000c1e9900 */
[----:B------:R-:W4:Y:S04]  /*0550*/  LDG.E.CONSTANT R23, desc[UR6][R6.64+0x400] ;  /* 0x0004000606177981 */ /* 0x000f28000c1e9900 */
[----:B------:R-:W4:Y:S04]  /*0560*/  LDG.E.CONSTANT R24, desc[UR6][R6.64+0x800] ;  /* 0x0008000606187981 */ /* 0x000f28000c1e9900 */
[----:B------:R-:W4:Y:S01]  /*0570*/  LDG.E.CONSTANT R27, desc[UR6][R6.64+0xc00] ;  /* 0x000c0006061b7981 */ /* 0x000f22000c1e9900 */
[----:B------:R-:W-:-:S04]  /*0580*/  IADD3 R11, PT, PT, R11, 0x1000, RZ ;  /* 0x000010000b0b7810 */ /* 0x000fc80007ffe0ff */
[----:B------:R-:W-:Y:S01]  /*0590*/  ISETP.GE.AND P1, PT, R11, R8, PT ;  /* 0x000000080b00720c */ /* 0x000fe20003f26270 */
[----:B--2--5:R-:W-:-:S04]  /*05a0*/  FADD R13, R13, R0 ;  /* 0x000000000d0d7221 */ /* 0x024fc80000000000 */
[----:B---3--:R-:W-:-:S04]  /*05b0*/  FADD R13, R13, R10 ;  /* 0x0000000a0d0d7221 */ /* 0x008fc80000000000 */
[----:B----4-:R-:W-:-:S04]  /*05c0*/  FADD R12, R13, R12 ;  /* 0x0000000c0d0c7221 */ /* 0x010fc80000000000 */
[----:B------:R-:W-:-:S04]  /*05d0*/  FADD R17, R12, R17 ;  /* 0x000000110c117221 */ /* 0x000fc80000000000 */
        /* <DEDUP_REMOVED lines=11> */
[----:B------:R-:W-:Y:S01]  /*0690*/  FADD R0, R24, R27 ;  /* 0x0000001b18007221 */ /* 0x000fe20000000000 */
[----:B------:R-:W-:Y:S06]  /*06a0*/  @!P1 BRA `(.L_x_13) ;  /* 0xfffffffc00549947 */ /* 0x000fec000383ffff */
.L_x_12:
[----:B------:R-:W-:Y:S05]  /*06b0*/  BSYNC.RECONVERGENT B2 ;  /* 0x0000000000027941 */ /* 0x000fea0003800200 */
.L_x_11:
[----:B------:R-:W-:Y:S01]  /*06c0*/  IADD3 R2, PT, PT, -R11, R20, RZ ;  /* 0x000000140b027210 */ /* 0x000fe20007ffe1ff */
[----:B------:R-:W-:Y:S03]  /*06d0*/  BSSY.RECONVERGENT B2, `(.L_x_14) ;  /* 0x0000019000027945 */ /* 0x000fe60003800200 */
[----:B------:R-:W-:-:S13]  /*06e0*/  ISETP.GT.AND P1, PT, R2, 0x400, PT ;  /* 0x000004000200780c */ /* 0x000fda0003f24270 */
[----:B------:R-:W-:Y:S05]  /*06f0*/  @!P1 BRA `(.L_x_15) ;  /* 0x0000000000589947 */ /* 0x000fea0003800000 */
[----:B------:R-:W0:Y:S01]  /*0700*/  LDC.64 R4, c[0x0][0x380] ;  /* 0x0000e000ff047b82 */ /* 0x000e220000000a00 */
[C---:B------:R-:W-:Y:S02]  /*0710*/  VIADD R15, R11.reuse, 0x400 ;  /* 0x000004000b0f7836 */ /* 0x040fe40000000000 */
[----:B0-----:R-:W-:-:S05]  /*0720*/  IMAD.WIDE R2, R11, 0x4, R4 ;  /* 0x000000040b027825 */ /* 0x001fca00078e0204 */
[----:B------:R-:W2:Y:S04]  /*0730*/  LDG.E.CONSTANT R7, desc[UR6][R2.64] ;  /* 0x0000000602077981 */ /* 0x000ea8000c1e9900 */
[----:B------:R-:W3:Y:S01]  /*0740*/  LDG.E.CONSTANT R6, desc[UR6][R2.64+0x400] ;  /* 0x0004000602067981 */ /* 0x000ee2000c1e9900 */
[----:B------:R-:W-:-:S03]  /*0750*/  IMAD.WIDE R4, R15, 0x4, R4 ;  /* 0x000000040f047825 */ /* 0x000fc600078e0204 */
[----:B------:R-:W4:Y:S04]  /*0760*/  LDG.E.CONSTANT R13, desc[UR6][R2.64+0x800] ;  /* 0x00080006020d7981 */ /* 0x000f28000c1e9900 */
[----:B------:R-:W4:Y:S04]  /*0770*/  LDG.E.CONSTANT R15, desc[UR6][R2.64+0xc00] ;  /* 0x000c0006020f7981 */ /* 0x000f28000c1e9900 */
[----:B------:R-:W4:Y:S04]  /*0780*/  LDG.E.CONSTANT R17, desc[UR6][R4.64] ;  /* 0x0000000604117981 */ /* 0x000f28000c1e9900 */
[----:B------:R-:W4:Y:S04]  /*0790*/  LDG.E.CONSTANT R19, desc[UR6][R4.64+0x400] ;  /* 0x0004000604137981 */ /* 0x000f28000c1e9900 */
[----:B------:R-:W4:Y:S04]  /*07a0*/  LDG.E.CONSTANT R21, desc[UR6][R4.64+0x800] ;  /* 0x0008000604157981 */ /* 0x000f28000c1e9900 */
[----:B------:R-:W4:Y:S01]  /*07b0*/  LDG.E.CONSTANT R23, desc[UR6][R4.64+0xc00] ;  /* 0x000c000604177981 */ /* 0x000f22000c1e9900 */
[----:B------:R-:W-:-:S02]  /*07c0*/  PLOP3.LUT P0, PT, PT, PT, PT, 0x8, 0x80 ;  /* 0x000000000080781c */ /* 0x000fc40003f0e170 */
[----:B------:R-:W-:Y:S01]  /*07d0*/  IADD3 R11, PT, PT, R11, 0x800, RZ ;  /* 0x000008000b0b7810 */ /* 0x000fe20007ffe0ff */
[----:B--2--5:R-:W-:-:S04]  /*07e0*/  FADD R7, R0, R7 ;  /* 0x0000000700077221 */ /* 0x024fc80000000000 */
[----:B---3--:R-:W-:-:S04]  /*07f0*/  FADD R6, R7, R6 ;  /* 0x0000000607067221 */ /* 0x008fc80000000000 */
[----:B----4-:R-:W-:-:S04]  /*0800*/  FADD R6, R6, R13 ;  /* 0x0000000d06067221 */ /* 0x010fc80000000000 */
[----:B------:R-:W-:-:S04]  /*0810*/  FADD R6, R6, R15 ;  /* 0x0000000f06067221 */ /* 0x000fc80000000000 */
[----:B------:R-:W-:-:S04]  /*0820*/  FADD R6, R6, R17 ;  /* 0x0000001106067221 */ /* 0x000fc80000000000 */
[----:B------:R-:W-:-:S04]  /*0830*/  FADD R6, R6, R19 ;  /* 0x0000001306067221 */ /* 0x000fc80000000000 */
[----:B------:R-:W-:-:S04]  /*0840*/  FADD R6, R6, R21 ;  /* 0x0000001506067221 */ /* 0x000fc80000000000 */
[----:B------:R-:W-:-:S07]  /*0850*/  FADD R0, R6, R23 ;  /* 0x0000001706007221 */ /* 0x000fce0000000000 */
.L_x_15:
[----:B------:R-:W-:Y:S05]  /*0860*/  BSYNC.RECONVERGENT B2 ;  /* 0x0000000000027941 */ /* 0x000fea0003800200 */
.L_x_14:
[----:B------:R-:W-:-:S13]  /*0870*/  ISETP.LT.OR P0, PT, R11, R20, P0 ;  /* 0x000000140b00720c */ /* 0x000fda0000701670 */
[----:B------:R-:W-:Y:S05]  /*0880*/  @!P0 BRA `(.L_x_7) ;  /* 0x0000000000288947 */ /* 0x000fea0003800000 */
[----:B------:R-:W0:Y:S02]  /*0890*/  LDC.64 R2, c[0x0][0x380] ;  /* 0x0000e000ff027b82 */ /* 0x000e240000000a00 */
[----:B0-----:R-:W-:-:S05]  /*08a0*/  IMAD.WIDE R2, R11, 0x4, R2 ;  /* 0x000000040b027825 */ /* 0x001fca00078e0202 */
[----:B------:R-:W2:Y:S04]  /*08b0*/  LDG.E.CONSTANT R5, desc[UR6][R2.64] ;  /* 0x0000000602057981 */ /* 0x000ea8000c1e9900 */
[----:B------:R-:W3:Y:S04]  /*08c0*/  LDG.E.CONSTANT R4, desc[UR6][R2.64+0x400] ;  /* 0x0004000602047981 */ /* 0x000ee8000c1e9900 */
[----:B------:R-:W4:Y:S04]  /*08d0*/  LDG.E.CONSTANT R7, desc[UR6][R2.64+0x800] ;  /* 0x0008000602077981 */ /* 0x000f28000c1e9900 */
[----:B------:R-:W4:Y:S01]  /*08e0*/  LDG.E.CONSTANT R11, desc[UR6][R2.64+0xc00] ;  /* 0x000c0006020b7981 */ /* 0x000f22000c1e9900 */
[----:B--2--5:R-:W-:-:S04]  /*08f0*/  FADD R5, R0, R5 ;  /* 0x0000000500057221 */ /* 0x024fc80000000000 */
[----:B---3--:R-:W-:-:S04]  /*0900*/  FADD R4, R5, R4 ;  /* 0x0000000405047221 */ /* 0x008fc80000000000 */
[----:B----4-:R-:W-:-:S04]  /*0910*/  FADD R4, R4, R7 ;  /* 0x0000000704047221 */ /* 0x010fc80000000000 */
[----:B------:R-:W-:-:S07]  /*0920*/  FADD R0, R4, R11 ;  /* 0x0000000b04007221 */ /* 0x000fce0000000000 */
.L_x_7:
[----:B------:R-:W-:Y:S05]  /*0930*/  BSYNC.RECONVERGENT B1 ;  /* 0x0000000000017941 */ /* 0x000fea0003800200 */
.L_x_6:
[----:B------:R-:W-:Y:S02]  /*0940*/  ISETP.GE.AND P0, PT, R20, 0x100, PT ;  /* 0x000001001400780c */ /* 0x000fe40003f06270 */
[----:B-----5:R-:W-:-:S11]  /*0950*/  MOV R7, R0 ;  /* 0x0000000000077202 */ /* 0x020fd60000000f00 */
[----:B------:R-:W-:Y:S05]  /*0960*/  @!P0 BRA `(.L_x_16) ;  /* 0x0000000000ac8947 */ /* 0x000fea0003800000 */
[----:B------:R-:W1:Y:S01]  /*0970*/  S2R R6, SR_LANEID ;  /* 0x0000000000067919 */ /* 0x000e620000000000 */
[----:B------:R-:W2:Y:S02]  /*0980*/  SHFL.DOWN PT, R0, R7, 0x1, 0x1f ;  /* 0x08201f0007007f89 */ /* 0x000ea400000e0000 */
[----:B--2---:R-:W-:Y:S01]  /*0990*/  FADD R0, R0, R7 ;  /* 0x0000000700007221 */ /* 0x004fe20000000000 */
[C---:B-1----:R-:W-:Y:S02]  /*09a0*/  ISETP.GT.AND P0, PT, R6.reuse, 0x1e, PT ;  /* 0x0000001e0600780c */ /* 0x042fe40003f04270 */
[C---:B------:R-:W-:Y:S02]  /*09b0*/  ISETP.NE.AND P1, PT, R6.reuse, RZ, PT ;  /* 0x000000ff0600720c */ /* 0x040fe40003f25270 */
[----:B------:R-:W-:Y:S02]  /*09c0*/  FSEL R0, R7, R0, P0 ;  /* 0x0000000007007208 */ /* 0x000fe40000000000 */
[----:B------:R-:W-:-:S03]  /*09d0*/  ISETP.GT.AND P0, PT, R6, 0x1d, PT ;  /* 0x0000001d0600780c */ /* 0x000fc60003f04270 */
[----:B0-----:R-:W0:Y:S06]  /*09e0*/  SHFL.DOWN PT, R3, R0, 0x2, 0x1f ;  /* 0x08401f0000037f89 */ /* 0x001e2c00000e0000 */
[----:B------:R-:W1:Y:S01]  /*09f0*/  @!P1 S2R R5, SR_CgaCtaId ;  /* 0x0000000000059919 */ /* 0x000e620000008800 */
[----:B------:R-:W-:Y:S02]  /*0a00*/  @!P1 MOV R4, 0x400 ;  /* 0x0000040000049802 */ /* 0x000fe40000000f00 */
[----:B------:R-:W-:-:S04]  /*0a10*/  @!P1 SHF.R.U32.HI R2, RZ, 0x3, R9 ;  /* 0x00000003ff029819 */ /* 0x000fc80000011609 */
[----:B------:R-:W-:Y:S01]  /*0a20*/  @!P1 LOP3.LUT R2, R2, 0x7c, RZ, 0xc0, !PT ;  /* 0x0000007c02029812 */ /* 0x000fe200078ec0ff */
[----:B0-----:R-:W-:Y:S01]  /*0a30*/  @!P0 FADD R0, R0, R3 ;  /* 0x0000000300008221 */ /* 0x001fe20000000000 */
[----:B------:R-:W-:-:S04]  /*0a40*/  ISETP.GT.AND P0, PT, R6, 0x1b, PT ;  /* 0x0000001b0600780c */ /* 0x000fc80003f04270 */
[----:B------:R-:W0:Y:S01]  /*0a50*/  SHFL.DOWN PT, R3, R0, 0x4, 0x1f ;  /* 0x08801f0000037f89 */ /* 0x000e2200000e0000 */
[----:B-1----:R-:W-:-:S04]  /*0a60*/  @!P1 LEA R5, R5, R4, 0x18 ;  /* 0x0000000405059211 */ /* 0x002fc800078ec0ff */
[----:B------:R-:W-:-:S04]  /*0a70*/  @!P1 IADD3 R2, PT, PT, R2, R5, RZ ;  /* 0x0000000502029210 */ /* 0x000fc80007ffe0ff */
[----:B0-----:R-:W-:Y:S01]  /*0a80*/  @!P0 FADD R0, R0, R3 ;  /* 0x0000000300008221 */ /* 0x001fe20000000000 */
[----:B------:R-:W-:-:S04]  /*0a90*/  ISETP.GT.AND P0, PT, R6, 0x17, PT ;  /* 0x000000170600780c */ /* 0x000fc80003f04270 */
[----:B------:R-:W0:Y:S09]  /*0aa0*/  SHFL.DOWN PT, R3, R0, 0x8, 0x1f ;  /* 0x09001f0000037f89 */ /* 0x000e3200000e0000 */
[----:B0-----:R-:W-:Y:S01]  /*0ab0*/  @!P0 FADD R0, R0, R3 ;  /* 0x0000000300008221 */ /* 0x001fe20000000000 */
[----:B------:R-:W-:-:S04]  /*0ac0*/  ISETP.NE.AND P0, PT, R9, RZ, PT ;  /* 0x000000ff0900720c */ /* 0x000fc80003f05270 */
[----:B------:R-:W0:Y:S02]  /*0ad0*/  SHFL.DOWN PT, R3, R0, 0x10, 0x1f ;  /* 0x0a001f0000037f89 */ /* 0x000e2400000e0000 */
[----:B0-----:R-:W-:-:S05]  /*0ae0*/  FADD R3, R0, R3 ;  /* 0x0000000300037221 */ /* 0x001fca0000000000 */
[----:B------:R0:W-:Y:S01]  /*0af0*/  @!P1 STS [R2+0x8], R3 ;  /* 0x0000080302009388 */ /* 0x0001e20000000800 */
[----:B------:R-:W-:Y:S01]  /*0b00*/  BAR.SYNC.DEFER_BLOCKING 0x0 ;  /* 0x0000000000007b1d */ /* 0x000fe20000010000 */
[----:B------:R-:W-:-:S04]  /*0b10*/  ISETP.GT.AND P1, PT, R6, 0xf, PT ;  /* 0x0000000f0600780c */ /* 0x000fc80003f24270 */
[----:B------:R-:W-:Y:S01]  /*0b20*/  FSEL R0, R0, R3, P1 ;  /* 0x0000000300007208 */ /* 0x000fe20000800000 */
[----:B------:R-:W-:Y:S08]  /*0b30*/  @P0 BRA `(.L_x_17) ;  /* 0x0000003000900947 */ /* 0x000ff00003800000 */
[----:B------:R-:W1:Y:S01]  /*0b40*/  S2UR UR5, SR_CgaCtaId ;  /* 0x00000000000579c3 */ /* 0x000e620000008800 */
[----:B------:R-:W-:Y:S02]  /*0b50*/  UMOV UR4, 0x400 ;  /* 0x0000040000047882 */ /* 0x000fe40000000000 */
[----:B-1----:R-:W-:-:S09]  /*0b60*/  ULEA UR4, UR5, UR4, 0x18 ;  /* 0x0000000405047291 */ /* 0x002fd2000f8ec0ff */
[----:B0-----:R-:W0:Y:S04]  /*0b70*/  LDS R3, [UR4+0xc] ;  /* 0x00000c04ff037984 */ /* 0x001e280008000800 */
[----:B------:R-:W1:Y:S04]  /*0b80*/  LDS.128 R4, [UR4+0x10] ;  /* 0x00001004ff047984 */ /* 0x000e680008000c00 */
[----:B------:R-:W2:Y:S01]  /*0b90*/  LDS.64 R8, [UR4+0x20] ;  /* 0x00002004ff087984 */ /* 0x000ea20008000a00 */
[----:B0-----:R-:W-:-:S04]  /*0ba0*/  FADD R3, R0, R3 ;  /* 0x0000000300037221 */ /* 0x001fc80000000000 */
[----:B-1----:R-:W-:-:S04]  /*0bb0*/  FADD R4, R3, R4 ;  /* 0x0000000403047221 */ /* 0x002fc80000000000 */
[----:B------:R-:W-:-:S04]  /*0bc0*/  FADD R5, R4, R5 ;  /* 0x0000000504057221 */ /* 0x000fc80000000000 */
[----:B------:R-:W-:-:S04]  /*0bd0*/  FADD R6, R5, R6 ;  /* 0x0000000605067221 */ /* 0x000fc80000000000 */
[----:B------:R-:W-:-:S04]  /*0be0*/  FADD R7, R6, R7 ;  /* 0x0000000706077221 */ /* 0x000fc80000000000 */
[----:B--2---:R-:W-:-:S04]  /*0bf0*/  FADD R8, R7, R8 ;  /* 0x0000000807087221 */ /* 0x004fc80000000000 */
[----:B------:R-:W-:Y:S01]  /*0c00*/  FADD R0, R8, R9 ;  /* 0x0000000908007221 */ /* 0x000fe20000000000 */
[----:B------:R-:W-:Y:S06]  /*0c10*/  BRA `(.L_x_17) ;  /* 0x0000003000587947 */ /* 0x000fec0003800000 */
.L_x_16:
[----:B------:R-:W1:Y:S01]  /*0c20*/  S2R R4, SR_LANEID ;  /* 0x0000000000047919 */ /* 0x000e620000000000 */
[----:B------:R-:W-:-:S04]  /*0c30*/  LOP3.LUT R0, R9, 0x3e0, RZ, 0xc0, !PT ;  /* 0x000003e009007812 */ /* 0x000fc800078ec0ff */
[----:B0-----:R-:W-:Y:S02]  /*0c40*/  IADD3 R3, PT, PT, R0, 0x20, RZ ;  /* 0x0000002000037810 */ /* 0x001fe40007ffe0ff */
[----:B------:R-:W-:Y:S02]  /*0c50*/  LOP3.LUT R5, RZ, R0, RZ, 0x33, !PT ;  /* 0x00000000ff057212 */ /* 0x000fe400078e33ff */
[-C--:B------:R-:W-:Y:S02]  /*0c60*/  ISETP.GT.AND P0, PT, R3, R20.reuse, PT ;  /* 0x000000140300720c */ /* 0x080fe40003f04270 */
[----:B------:R-:W-:-:S04]  /*0c70*/  IADD3 R5, PT, PT, R5, R20, RZ ;  /* 0x0000001405057210 */ /* 0x000fc80007ffe0ff */
[----:B------:R-:W-:-:S05]  /*0c80*/  SEL R5, R5, 0x1f, P0 ;  /* 0x0000001f05057807 */ /* 0x000fca0000000000 */
[----:B------:R-:W0:Y:S01]  /*0c90*/  SHFL.DOWN PT, R0, R7, 0x1, R5 ;  /* 0x0820000007007989 */ /* 0x000e2200000e0005 */
[C---:B-1----:R-:W-:Y:S02]  /*0ca0*/  ISETP.GE.AND P0, PT, R4.reuse, R5, PT ;  /* 0x000000050400720c */ /* 0x042fe40003f06270 */
[C---:B------:R-:W-:Y:S02]  /*0cb0*/  IADD3 R2, PT, PT, R4.reuse, 0x2, RZ ;  /* 0x0000000204027810 */ /* 0x040fe40007ffe0ff */
[----:B------:R-:W-:-:S09]  /*0cc0*/  ISETP.NE.AND P1, PT, R4, RZ, PT ;  /* 0x000000ff0400720c */ /* 0x000fd20003f25270 */
[----:B0-----:R-:W-:Y:S01]  /*0cd0*/  @!P0 FADD R7, R0, R7 ;  /* 0x0000000700078221 */ /* 0x001fe20000000000 */
[-C--:B------:R-:W-:Y:S02]  /*0ce0*/  ISETP.GT.AND P0, PT, R2, R5.reuse, PT ;  /* 0x000000050200720c */ /* 0x080fe40003f04270 */
[----:B------:R-:W-:Y:S01]  /*0cf0*/  IADD3 R2, PT, PT, R4, 0x4, RZ ;  /* 0x0000000404027810 */ /* 0x000fe20007ffe0ff */
[----:B------:R-:W0:Y:S01]  /*0d00*/  @!P1 S2R R6, SR_CgaCtaId ;  /* 0x0000000000069919 */ /* 0x000e220000008800 */
[----:B------:R-:W-:Y:S01]  /*0d10*/  @!P1 MOV R3, 0x400 ;  /* 0x0000040000039802 */ /* 0x000fe20000000f00 */
[----:B------:R-:W1:Y:S08]  /*0d20*/  SHFL.DOWN PT, R0, R7, 0x2, R5 ;  /* 0x0840000007007989 */ /* 0x000e7000000e0005 */
[----:B-1----:R-:W-:Y:S01]  /*0d30*/  @!P0 FADD R7, R7, R0 ;  /* 0x0000000007078221 */ /* 0x002fe20000000000 */
[----:B------:R-:W-:-:S02]  /*0d40*/  ISETP.GT.AND P0, PT, R2, R5, PT ;  /* 0x000000050200720c */ /* 0x000fc40003f04270 */
[----:B------:R-:W-:Y:S02]  /*0d50*/  IADD3 R2, PT, PT, R4, 0x8, RZ ;  /* 0x0000000804027810 */ /* 0x000fe40007ffe0ff */
[----:B------:R-:W1:Y:S01]  /*0d60*/  SHFL.DOWN PT, R0, R7, 0x4, R5 ;  /* 0x0880000007007989 */ /* 0x000e6200000e0005 */
[----:B0-----:R-:W-:-:S08]  /*0d70*/  @!P1 LEA R3, R6, R3, 0x18 ;  /* 0x0000000306039211 */ /* 0x001fd000078ec0ff */
[----:B-1----:R-:W-:Y:S01]  /*0d80*/  @!P0 FADD R7, R7, R0 ;  /* 0x0000000007078221 */ /* 0x002fe20000000000 */
[----:B------:R-:W-:Y:S01]  /*0d90*/  ISETP.GT.AND P0, PT, R2, R5, PT ;  /* 0x000000050200720c */ /* 0x000fe20003f04270 */
[----:B------:R-:W-:-:S03]  /*0da0*/  VIADD R2, R4, 0x10 ;  /* 0x0000001004027836 */ /* 0x000fc60000000000 */
[----:B------:R-:W0:Y:S09]  /*0db0*/  SHFL.DOWN PT, R0, R7, 0x8, R5 ;  /* 0x0900000007007989 */ /* 0x000e3200000e0005 */
[----:B0-----:R-:W-:Y:S01]  /*0dc0*/  @!P0 FADD R7, R7, R0 ;  /* 0x0000000007078221 */ /* 0x001fe20000000000 */
[----:B------:R-:W-:-:S02]  /*0dd0*/  ISETP.GT.AND P0, PT, R2, R5, PT ;  /* 0x000000050200720c */ /* 0x000fc40003f04270 */
[----:B------:R-:W-:Y:S02]  /*0de0*/  @!P1 SHF.R.U32.HI R2, RZ, 0x3, R9 ;  /* 0x00000003ff029819 */ /* 0x000fe40000011609 */
[----:B------:R-:W0:Y:S02]  /*0df0*/  SHFL.DOWN PT, R0, R7, 0x10, R5 ;  /* 0x0a00000007007989 */ /* 0x000e2400000e0005 */
[----:B------:R-:W-:-:S04]  /*0e00*/  @!P1 LOP3.LUT R2, R2, 0x7c, RZ, 0xc0, !PT ;  /* 0x0000007c02029812 */ /* 0x000fc800078ec0ff */
[----:B------:R-:W-:-:S03]  /*0e10*/  @!P1 IADD3 R3, PT, PT, R2, R3, RZ ;  /* 0x0000000302039210 */ /* 0x000fc60007ffe0ff */
[----:B0-----:R-:W-:Y:S01]  /*0e20*/  @!P0 FADD R7, R7, R0 ;  /* 0x0000000007078221 */ /* 0x001fe20000000000 */
[----:B------:R-:W-:-:S04]  /*0e30*/  ISETP.NE.AND P0, PT, R9, RZ, PT ;  /* 0x000000ff0900720c */ /* 0x000fc80003f05270 */
[----:B------:R-:W-:-:S05]  /*0e40*/  MOV R0, R7 ;  /* 0x0000000700007202 */ /* 0x000fca0000000f00 */
[----:B------:R4:W-:Y:S01]  /*0e50*/  @!P1 STS [R3+0x8], R0 ;  /* 0x0000080003009388 */ /* 0x0009e20000000800 */
[----:B------:R-:W-:Y:S06]  /*0e60*/  BAR.SYNC.DEFER_BLOCKING 0x0 ;  /* 0x0000000000007b1d */ /* 0x000fec0000010000 */
[----:B------:R-:W-:Y:S05]  /*0e70*/  @P0 BRA `(.L_x_17) ;  /* 0x0000002c00c00947 */ /* 0x000fea0003800000 */
[----:B------:R-:W0:Y:S01]  /*0e80*/  S2UR UR5, SR_CgaCtaId ;  /* 0x00000000000579c3 */ /* 0x000e220000008800 */
[----:B------:R-:W-:Y:S01]  /*0e90*/  UMOV UR4, 0x400 ;  /* 0x0000040000047882 */ /* 0x000fe20000000000 */
[C---:B------:R-:W-:Y:S02]  /*0ea0*/  ISETP.GT.AND P2, PT, R20.reuse, 0x20, PT ;  /* 0x000000201400780c */ /* 0x040fe40003f44270 */
[C---:B------:R-:W-:Y:S02]  /*0eb0*/  ISETP.GT.AND P4, PT, R20.reuse, 0x40, PT ;  /* 0x000000401400780c */ /* 0x040fe40003f84270 */
[C---:B------:R-:W-:Y:S02]  /*0ec0*/  ISETP.GT.AND P3, PT, R20.reuse, 0x60, PT ;  /* 0x000000601400780c */ /* 0x040fe40003f64270 */
[----:B------:R-:W-:Y:S01]  /*0ed0*/  ISETP.GT.AND P1, PT, R20, 0x80, PT ;  /* 0x000000801400780c */ /* 0x000fe20003f24270 */
[----:B0-----:R-:W-:-:S09]  /*0ee0*/  ULEA UR4, UR5, UR4, 0x18 ;  /* 0x0000000405047291 */ /* 0x001fd2000f8ec0ff */
[----:B----4-:R-:W0:Y:S04]  /*0ef0*/  LDS R3, [UR4+0xc] ;  /* 0x00000c04ff037984 */ /* 0x010e280008000800 */
[----:B------:R-:W1:Y:S04]  /*0f00*/  LDS.128 R4, [UR4+0x10] ;  /* 0x00001004ff047984 */ /* 0x000e680008000c00 */
[----:B------:R-:W2:Y:S01]  /*0f10*/  LDS.64 R8, [UR4+0x20] ;  /* 0x00002004ff087984 */ /* 0x000ea20008000a00 */
[----:B0-----:R-:W-:Y:S01]  /*0f20*/  @P2 FADD R0, R0, R3 ;  /* 0x0000000300002221 */ /* 0x001fe20000000000 */
[----:B------:R-:W-:-:S03]  /*0f30*/  ISETP.GT.AND P2, PT, R20, 0xa0, PT ;  /* 0x000000a01400780c */ /* 0x000fc60003f44270 */
[----:B-1----:R-:W-:Y:S01]  /*0f40*/  @P4 FADD R0, R0, R4 ;  /* 0x0000000400004221 */ /* 0x002fe20000000000 */
[----:B------:R-:W-:-:S03]  /*0f50*/  ISETP.GT.AND P4, PT, R20, 0xc0, PT ;  /* 0x000000c01400780c */ /* 0x000fc60003f84270 */
[----:B------:R-:W-:Y:S01]  /*0f60*/  @P3 FADD R0, R0, R5 ;  /* 0x0000000500003221 */ /* 0x000fe20000000000 */
[----:B------:R-:W-:-:S03]  /*0f70*/  ISETP.GT.AND P3, PT, R20, 0xe0, PT ;  /* 0x000000e01400780c */ /* 0x000fc60003f64270 */
[----:B------:R-:W-:-:S04]  /*0f80*/  @P1 FADD R0, R0, R6 ;  /* 0x0000000600001221 */ /* 0x000fc80000000000 */
[----:B------:R-:W-:-:S04]  /*0f90*/  @P2 FADD R0, R0, R7 ;  /* 0x0000000700002221 */ /* 0x000fc80000000000 */
[----:B--2---:R-:W-:-:S04]  /*0fa0*/  @P4 FADD R0, R0, R8 ;  /* 0x0000000800004221 */ /* 0x004fc80000000000 */
[----:B------:R-:W-:Y:S01]  /*0fb0*/  @P3 FADD R0, R0, R9 ;  /* 0x0000000900003221 */ /* 0x000fe20000000000 */
[----:B------:R-:W-:Y:S06]  /*0fc0*/  BRA `(.L_x_17) ;  /* 0x0000002c006c7947 */ /* 0x000fec0003800000 */
.L_x_3:
[----:B------:R-:W0:Y:S01]  /*0fd0*/  S2R R0, SR_TID.X ;  /* 0x0000000000007919 */ /* 0x000e220000002100 */
[----:B------:R-:W1:Y:S01]  /*0fe0*/  LDC.64 R2, c[0x0][0x380] ;  /* 0x0000e000ff027b82 */ /* 0x000e620000000a00 */
[----:B0-----:R-:W-:-:S05]  /*0ff0*/  SHF.L.U32 R5, R0, 0x2, RZ ;  /* 0x0000000200057819 */ /* 0x001fca00000006ff */
[----:B-1----:R-:W-:-:S05]  /*1000*/  IMAD.WIDE.U32 R2, R5, 0x4, R2 ;  /* 0x0000000405027825 */ /* 0x002fca00078e0002 */
[----:B------:R-:W2:Y:S04]  /*1010*/  LDG.E.128.CONSTANT R4, desc[UR6][R2.64] ;  /* 0x0000000602047981 */ /* 0x000ea8000c1e9d00 */
[----:B------:R-:W3:Y:S04]  /*1020*/  LDG.E.128.CONSTANT R8, desc[UR6][R2.64+0x1000] ;  /* 0x0010000602087981 */ /* 0x000ee8000c1e9d00 */
[----:B------:R-:W4:Y:S04]  /*1030*/  LDG.E.128.CONSTANT R12, desc[UR6][R2.64+0x2000] ;  /* 0x00200006020c7981 */ /* 0x000f28000c1e9d00 */
[----:B------:R-:W5:Y:S01]  /*1040*/  LDG.E.128.CONSTANT R16, desc[UR6][R2.64+0x3000] ;  /* 0x0030000602107981 */ /* 0x000f62000c1e9d00 */
[----:B------:R-:W-:Y:S01]  /*1050*/  ISETP.GE.U32.AND P0, PT, R20, 0x2000, PT ;  /* 0x000020001400780c */ /* 0x000fe20003f06070 */
[----:B------:R-:W-:-:S02]  /*1060*/  HFMA2 R23, -RZ, RZ, 0, 0.00048828125 ;  /* 0x00001000ff177431 */ /* 0x000fc400000001ff */
[----:B--2---:R-:W-:Y:S01]  /*1070*/  FADD R4, R4, R5 ;  /* 0x0000000504047221 */ /* 0x004fe20000000000 */
[----:B------:R-:W-:Y:S01]  /*1080*/  FADD R7, R6, R7 ;  /* 0x0000000706077221 */ /* 0x000fe20000000000 */
[----:B---3--:R-:W-:Y:S01]  /*1090*/  FADD R8, R8, R9 ;  /* 0x0000000908087221 */ /* 0x008fe20000000000 */
[----:B------:R-:W-:Y:S02]  /*10a0*/  FADD R11, R10, R11 ;  /* 0x0000000b0a0b7221 */ /* 0x000fe40000000000 */
[----:B------:R-:W-:Y:S01]  /*10b0*/  FADD R4, R4, R7 ;  /* 0x0000000704047221 */ /* 0x000fe20000000000 */
[----:B----4-:R-:W-:Y:S01]  /*10c0*/  FADD R12, R12, R13 ;  /* 0x0000000d0c0c7221 */ /* 0x010fe20000000000 */
[----:B------:R-:W-:Y:S01]  /*10d0*/  FADD R15, R14, R15 ;  /* 0x0000000f0e0f7221 */ /* 0x000fe20000000000 */
[----:B------:R-:W-:Y:S01]  /*10e0*/  FADD R11, R8, R11 ;  /* 0x0000000b080b7221 */ /* 0x000fe20000000000 */
[----:B-----5:R-:W-:Y:S01]  /*10f0*/  FADD R16, R16, R17 ;  /* 0x0000001110107221 */ /* 0x020fe20000000000 */
[----:B------:R-:W-:Y:S01]  /*1100*/  FADD R19, R18, R19 ;  /* 0x0000001312137221 */ /* 0x000fe20000000000 */
[----:B------:R-:W-:Y:S01]  /*1110*/  FADD R12, R12, R15 ;  /* 0x0000000f0c0c7221 */ /* 0x000fe20000000000 */
[----:B------:R-:W-:-:S02]  /*1120*/  FADD R4, R4, R11 ;  /* 0x0000000b04047221 */ /* 0x000fc40000000000 */
[----:B------:R-:W-:-:S04]  /*1130*/  FADD R19, R16, R19 ;  /* 0x0000001310137221 */ /* 0x000fc80000000000 */
[----:B------:R-:W-:-:S04]  /*1140*/  FADD R19, R12, R19 ;  /* 0x000000130c137221 */ /* 0x000fc80000000000 */
[----:B------:R-:W-:Y:S01]  /*1150*/  FADD R21, R4, R19 ;  /* 0x0000001304157221 */ /* 0x000fe20000000000 */
[----:B------:R-:W-:Y:S06]  /*1160*/  @!P0 BRA `(.L_x_18) ;  /* 0x00000000007c8947 */ /* 0x000fec0003800000 */
[----:B------:R-:W0:Y:S01]  /*1170*/  LDC R24, c[0x0][0x390] ;  /* 0x0000e400ff187b82 */ /* 0x000e220000000800 */
[----:B------:R-:W-:Y:S02]  /*1180*/  IADD3 R22, PT, PT, R20, -0x1000, RZ ;  /* 0xfffff00014167810 */ /* 0x000fe40007ffe0ff */
[----:B------:R-:W-:-:S07]  /*1190*/  MOV R23, 0x1000 ;  /* 0x0000100000177802 */ /* 0x000fce0000000f00 */
.L_x_20:
[----:B------:R-:W-:-:S05]  /*11a0*/  IMAD.WIDE R26, R23, 0x4, R2 ;  /* 0x00000004171a7825 */ /* 0x000fca00078e0202 */
[----:B------:R-:W2:Y:S04]  /*11b0*/  LDG.E.128.CONSTANT R16, desc[UR6][R26.64+0x2000] ;  /* 0x002000061a107981 */ /* 0x000ea8000c1e9d00 */
[----:B------:R-:W3:Y:S04]  /*11c0*/  LDG.E.128.CONSTANT R4, desc[UR6][R26.64+0x3000] ;  /* 0x003000061a047981 */ /* 0x000ee8000c1e9d00 */
[----:B------:R-:W4:Y:S04]  /*11d0*/  LDG.E.128.CONSTANT R8, desc[UR6][R26.64] ;  /* 0x000000061a087981 */ /* 0x000f28000c1e9d00 */
[----:B------:R-:W5:Y:S01]  /*11e0*/  LDG.E.128.CONSTANT R12, desc[UR6][R26.64+0x1000] ;  /* 0x001000061a0c7981 */ /* 0x000f62000c1e9d00 */
[----:B0-----:R-:W-:Y:S01]  /*11f0*/  MOV R20, R24 ;  /* 0x0000001800147202 */ /* 0x001fe20000000f00 */
[----:B--2---:R-:W-:Y:S01]  /*1200*/  FADD R17, R17, R18 ;  /* 0x0000001211117221 */ /* 0x004fe20000000000 */
[----:B---3--:R-:W-:-:S02]  /*1210*/  FADD R18, R19, R4 ;  /* 0x0000000413127221 */ /* 0x008fc40000000000 */
[----:B------:R-:W-:Y:S01]  /*1220*/  IADD3 R4, PT, PT, -R23, R20, RZ ;  /* 0x0000001417047210 */ /* 0x000fe20007ffe1ff */
[----:B------:R-:W-:Y:S01]  /*1230*/  FADD R5, R5, R6 ;  /* 0x0000000605057221 */ /* 0x000fe20000000000 */
[----:B----4-:R-:W-:Y:S01]  /*1240*/  FADD R9, R9, R10 ;  /* 0x0000000a09097221 */ /* 0x010fe20000000000 */
[----:B------:R-:W-:Y:S01]  /*1250*/  FADD R8, R8, R21 ;  /* 0x0000001508087221 */ /* 0x000fe20000000000 */
[----:B------:R-:W-:Y:S01]  /*1260*/  ISETP.GE.AND P0, PT, R4, 0x1000, PT ;  /* 0x000010000400780c */ /* 0x000fe20003f06270 */
[----:B-----5:R-:W-:Y:S01]  /*1270*/  FADD R13, R13, R14 ;  /* 0x0000000e0d0d7221 */ /* 0x020fe20000000000 */
[----:B------:R-:W-:Y:S01]  /*1280*/  FADD R10, R11, R12 ;  /* 0x0000000c0b0a7221 */ /* 0x000fe20000000000 */
[----:B------:R-:W-:Y:S01]  /*1290*/  FADD R14, R15, R16 ;  /* 0x000000100f0e7221 */ /* 0x000fe20000000000 */
[----:B------:R-:W-:Y:S01]  /*12a0*/  FADD R8, R8, R9 ;  /* 0x0000000908087221 */ /* 0x000fe20000000000 */
[----:B------:R-:W-:Y:S01]  /*12b0*/  FADD R5, R18, R5 ;  /* 0x0000000512057221 */ /* 0x000fe20000000000 */
[----:B------:R-:W-:Y:S01]  /*12c0*/  FADD R13, R10, R13 ;  /* 0x0000000d0a0d7221 */ /* 0x000fe20000000000 */
[----:B------:R-:W-:-:S03]  /*12d0*/  FADD R14, R14, R17 ;  /* 0x000000110e0e7221 */ /* 0x000fc60000000000 */
[----:B------:R-:W-:Y:S01]  /*12e0*/  FADD R8, R8, R13 ;  /* 0x0000000d08087221 */ /* 0x000fe20000000000 */
[----:B------:R-:W-:-:S04]  /*12f0*/  FADD R5, R14, R5 ;  /* 0x000000050e057221 */ /* 0x000fc80000000000 */
[----:B------:R-:W-:-:S04]  /*1300*/  FADD R5, R8, R5 ;  /* 0x0000000508057221 */ /* 0x000fc80000000000 */
[----:B------:R-:W-:Y:S01]  /*1310*/  FADD R21, R7, R5 ;  /* 0x0000000507157221 */ /* 0x000fe20000000000 */
[----:B------:R-:W-:Y:S06]  /*1320*/  @!P0 BRA `(.L_x_19) ;  /* 0x0000000800308947 */ /* 0x000fec0003800000 */
[----:B------:R-:W-:-:S04]  /*1330*/  IADD3 R23, PT, PT, R23, 0x1000, RZ ;  /* 0x0000100017177810 */ /* 0x000fc80007ffe0ff */
[----:B------:R-:W-:-:S13]  /*1340*/  ISETP.GT.AND P0, PT, R23, R22, PT ;  /* 0x000000161700720c */ /* 0x000fda0003f04270 */
[----:B------:R-:W-:Y:S05]  /*1350*/  @!P0 BRA `(.L_x_20) ;  /* 0xfffffffc00908947 */ /* 0x000fea000383ffff */
.L_x_18:
[----:B------:R-:W-:-:S13]  /*1360*/  ISETP.GE.AND P0, PT, R23, R20, PT ;  /* 0x000000141700720c */ /* 0x000fda0003f06270 */
[----:B------:R-:W-:Y:S05]  /*1370*/  @P0 BRA `(.L_x_19) ;  /* 0x00000008001c0947 */ /* 0x000fea0003800000 */
[----:B------:R-:W-:Y:S01]  /*1380*/  IMAD.IADD R9, R20, 0x1, -R23 ;  /* 0x0000000114097824 */ /* 0x000fe200078e0a17 */
[----:B------:R-:W-:Y:S04]  /*1390*/  BSSY.RECONVERGENT B1, `(.L_x_19) ;  /* 0x0000085000017945 */ /* 0x000fe80003800200 */
[----:B------:R-:W-:-:S13]  /*13a0*/  ISETP.GE.AND P0, PT, R0, R9, PT ;  /* 0x000000090000720c */ /* 0x000fda0003f06270 */
[----:B------:R-:W-:Y:S05]  /*13b0*/  @P0 BRA `(.L_x_21) ;  /* 0x0000000800080947 */ /* 0x000fea0003800000 */
[-C--:B------:R-:W-:Y:S01]  /*13c0*/  LOP3.LUT R2, RZ, R0.reuse, RZ, 0x33, !PT ;  /* 0x00000000ff027212 */ /* 0x080fe200078e33ff */
[----:B------:R-:W-:Y:S01]  /*13d0*/  BSSY.RECONVERGENT B2, `(.L_x_22) ;  /* 0x0000015000027945 */ /* 0x000fe20003800200 */
[----:B------:R-:W-:Y:S02]  /*13e0*/  MOV R8, R0 ;  /* 0x0000000000087202 */ /* 0x000fe40000000f00 */
[----:B------:R-:W-:-:S04]  /*13f0*/  IADD3 R2, PT, PT, -R23, R20, R2 ;  /* 0x0000001417027210 */ /* 0x000fc80007ffe102 */
[C---:B------:R-:W-:Y:S02]  /*1400*/  LOP3.LUT R3, R2.reuse, 0x300, RZ, 0xc0, !PT ;  /* 0x0000030002037812 */ /* 0x040fe400078ec0ff */
[----:B------:R-:W-:Y:S02]  /*1410*/  ISETP.GE.U32.AND P1, PT, R2, 0x300, PT ;  /* 0x000003000200780c */ /* 0x000fe40003f26070 */
[----:B------:R-:W-:-:S13]  /*1420*/  ISETP.NE.AND P0, PT, R3, 0x300, PT ;  /* 0x000003000300780c */ /* 0x000fda0003f05270 */
[----:B------:R-:W-:Y:S05]  /*1430*/  @!P0 BRA `(.L_x_23) ;  /* 0x0000000000388947 */ /* 0x000fea0003800000 */
[----:B------:R-:W0:Y:S01]  /*1440*/  LDC.64 R4, c[0x0][0x380] ;  /* 0x0000e000ff047b82 */ /* 0x000e220000000a00 */
[----:B------:R-:W-:Y:S02]  /*1450*/  LEA.HI R2, R2, 0x1, RZ, 0x18 ;  /* 0x0000000102027811 */ /* 0x000fe400078fc0ff */
[----:B------:R-:W-:Y:S02]  /*1460*/  IADD3 R7, PT, PT, R0, R23, RZ ;  /* 0x0000001700077210 */ /* 0x000fe40007ffe0ff */
[----:B------:R-:W-:Y:S02]  /*1470*/  LOP3.LUT R2, R2, 0x3, RZ, 0xc0, !PT ;  /* 0x0000000302027812 */ /* 0x000fe400078ec0ff */
[----:B------:R-:W-:Y:S02]  /*1480*/  MOV R8, R0 ;  /* 0x0000000000087202 */ /* 0x000fe40000000f00 */
[----:B------:R-:W-:-:S07]  /*1490*/  IADD3 R6, PT, PT, -R2, RZ, RZ ;  /* 0x000000ff02067210 */ /* 0x000fce0007ffe1ff */
.L_x_24:
[----:B0-----:R-:W-:-:S06]  /*14a0*/  IMAD.WIDE.U32 R2, R7, 0x4, R4 ;  /* 0x0000000407027825 */ /* 0x001fcc00078e0004 */
[----:B------:R-:W2:Y:S01]  /*14b0*/  LDG.E.CONSTANT R2, desc[UR6][R2.64] ;  /* 0x0000000602027981 */ /* 0x000ea2000c1e9900 */
[----:B------:R-:W-:Y:S02]  /*14c0*/  IADD3 R6, PT, PT, R6, 0x1, RZ ;  /* 0x0000000106067810 */ /* 0x000fe40007ffe0ff */
[----:B------:R-:W-:Y:S02]  /*14d0*/  IADD3 R8, PT, PT, R8, 0x100, RZ ;  /* 0x0000010008087810 */ /* 0x000fe40007ffe0ff */
[----:B------:R-:W-:Y:S02]  /*14e0*/  ISETP.NE.AND P0, PT, R6, RZ, PT ;  /* 0x000000ff0600720c */ /* 0x000fe40003f05270 */
[----:B------:R-:W-:Y:S01]  /*14f0*/  IADD3 R7, PT, PT, R7, 0x100, RZ ;  /* 0x0000010007077810 */ /* 0x000fe20007ffe0ff */
[----:B--2---:R-:W-:-:S10]  /*1500*/  FADD R21, R2, R21 ;  /* 0x0000001502157221 */ /* 0x004fd40000000000 */
[----:B------:R-:W-:Y:S05]  /*1510*/  @P0 BRA `(.L_x_24) ;  /* 0xfffffffc00e00947 */ /* 0x000fea000383ffff */
.L_x_23:
[----:B------:R-:W-:Y:S05]  /*1520*/  BSYNC.RECONVERGENT B2 ;  /* 0x0000000000027941 */ /* 0x000fea0003800200 */
.L_x_22:
[----:B------:R-:W-:Y:S05]  /*1530*/  @!P1 BRA `(.L_x_21) ;  /* 0x0000000400a89947 */ /* 0x000fea0003800000 */
[----:B------:R-:W0:Y:S01]  /*1540*/  LDCU.64 UR4, c[0x0][0x380] ;  /* 0x00007000ff0477ac */ /* 0x000e220008000a00 */
[----:B------:R-:W-:Y:S01]  /*1550*/  IADD3 R5, PT, PT, R9, -R8, RZ ;  /* 0x8000000809057210 */ /* 0x000fe20007ffe0ff */
[----:B------:R-:W-:Y:S01]  /*1560*/  BSSY.RECONVERGENT B2, `(.L_x_25) ;  /* 0x000003b000027945 */ /* 0x000fe20003800200 */
[CC--:B------:R-:W-:Y:S02]  /*1570*/  IADD3 R3, P0, PT, R8.reuse, R23.reuse, RZ ;  /* 0x0000001708037210 */ /* 0x0c0fe40007f1e0ff */
[----:B------:R-:W-:Y:S02]  /*1580*/  ISETP.GT.AND P1, PT, R5, 0xc00, PT ;  /* 0x00000c000500780c */ /* 0x000fe40003f24270 */
[----:B------:R-:W-:Y:S02]  /*1590*/  IADD3.X R4, PT, PT, RZ, RZ, RZ, P0, !PT ;  /* 0x000000ffff047210 */ /* 0x000fe400007fe4ff */
[----:B------:R-:W-:Y:S02]  /*15a0*/  IADD3 R11, PT, PT, R8, R23, RZ ;  /* 0x00000017080b7210 */ /* 0x000fe40007ffe0ff */
[----:B0-----:R-:W-:-:S04]  /*15b0*/  LEA R2, P0, R3, UR4, 0x2 ;  /* 0x0000000403027c11 */ /* 0x001fc8000f8010ff */
[----:B------:R-:W-:Y:S02]  /*15c0*/  LEA.HI.X R3, R3, UR5, R4, 0x2, P0 ;  /* 0x0000000503037c11 */ /* 0x000fe400080f1404 */
[----:B------:R-:W-:-:S05]  /*15d0*/  IADD3 R2, P0, PT, R2, 0x800, RZ ;  /* 0x0000080002027810 */ /* 0x000fca0007f1e0ff */
[----:B------:R-:W-:Y:S01]  /*15e0*/  IMAD.X R3, RZ, RZ, R3, P0 ;  /* 0x000000ffff037224 */ /* 0x000fe200000e0603 */
[----:B------:R-:W-:Y:S01]  /*15f0*/  PLOP3.LUT P0, PT, PT, PT, PT, 0x80, 0x8 ;  /* 0x000000000008781c */ /* 0x000fe20003f0f070 */
[----:B------:R-:W-:-:S12]  /*1600*/  @!P1 BRA `(.L_x_26) ;  /* 0x0000000000c09947 */ /* 0x000fd80003800000 */
[----:B------:R-:W-:Y:S02]  /*1610*/  PLOP3.LUT P0, PT, PT, PT, PT, 0x8, 0x80 ;  /* 0x000000000080781c */ /* 0x000fe40003f0e170 */
[----:B------:R-:W-:-:S11]  /*1620*/  IADD3 R13, PT, PT, R9, -0xc00, RZ ;  /* 0xfffff400090d7810 */ /* 0x000fd60007ffe0ff */
.L_x_27:
[----:B------:R-:W0:Y:S01]  /*1630*/  LDC.64 R4, c[0x0][0x380] ;  /* 0x0000e000ff047b82 */ /* 0x000e220000000a00 */
[----:B------:R-:W2:Y:S01]  /*1640*/  LDG.E.CONSTANT R10, desc[UR6][R2.64+-0x400] ;  /* 0xfffc0006020a7981 */ /* 0x000ea2000c1e9900 */
[----:B------:R-:W-:-:S03]  /*1650*/  IADD3 R25, PT, PT, R11, 0x400, RZ ;  /* 0x000004000b197810 */ /* 0x000fc60007ffe0ff */
[----:B------:R-:W3:Y:S04]  /*1660*/  LDG.E.CONSTANT R19, desc[UR6][R2.64] ;  /* 0x0000000602137981 */ /* 0x000ee8000c1e9900 */
[----:B------:R-:W4:Y:S01]  /*1670*/  LDG.E.CONSTANT R18, desc[UR6][R2.64+0x400] ;  /* 0x0004000602127981 */ /* 0x000f22000c1e9900 */
[----:B------:R-:W-:-:S03]  /*1680*/  IADD3 R7, PT, PT, R11, 0x800, RZ ;  /* 0x000008000b077810 */ /* 0x000fc60007ffe0ff */
[----:B------:R-:W5:Y:S04]  /*1690*/  LDG.E.CONSTANT R16, desc[UR6][R2.64+0xc00] ;  /* 0x000c000602107981 */ /* 0x000f68000c1e9900 */
[----:B------:R-:W5:Y:S04]  /*16a0*/  LDG.E.CONSTANT R15, desc[UR6][R2.64+0x1000] ;  /* 0x00100006020f7981 */ /* 0x000f68000c1e9900 */
[----:B------:R-:W5:Y:S01]  /*16b0*/  LDG.E.CONSTANT R14, desc[UR6][R2.64+0x1400] ;  /* 0x00140006020e7981 */ /* 0x000f62000c1e9900 */
[----:B0-----:R-:W-:-:S03]  /*16c0*/  IMAD.WIDE.U32 R22, R11, 0x4, R4 ;  /* 0x000000040b167825 */ /* 0x001fc600078e0004 */
[----:B------:R-:W5:Y:S04]  /*16d0*/  LDG.E.CONSTANT R20, desc[UR6][R2.64+0x2000] ;  /* 0x0020000602147981 */ /* 0x000f68000c1e9900 */
[----:B------:R0:W2:Y:S01]  /*16e0*/  LDG.E.CONSTANT R12, desc[UR6][R22.64] ;  /* 0x00000006160c7981 */ /* 0x0000a2000c1e9900 */
[----:B------:R-:W-:-:S03]  /*16f0*/  IMAD.WIDE.U32 R24, R25, 0x4, R4 ;  /* 0x0000000419187825 */ /* 0x000fc600078e0004 */
[----:B------:R-:W5:Y:S04]  /*1700*/  LDG.E.CONSTANT R26, desc[UR6][R2.64+0x3000] ;  /* 0x00300006021a7981 */ /* 0x000f68000c1e9900 */
[----:B------:R-:W5:Y:S01]  /*1710*/  LDG.E.CONSTANT R17, desc[UR6][R24.64] ;  /* 0x0000000618117981 */ /* 0x000f62000c1e9900 */
[--C-:B------:R-:W-:Y:S01]  /*1720*/  IMAD.WIDE.U32 R6, R7, 0x4, R4.reuse ;  /* 0x0000000407067825 */ /* 0x100fe200078e0004 */
[----:B0-----:R-:W-:Y:S02]  /*1730*/  IADD3 R23, PT, PT, R11, 0xc00, RZ ;  /* 0x00000c000b177810 */ /* 0x001fe40007ffe0ff */
[----:B------:R-:W5:Y:S04]  /*1740*/  LDG.E.CONSTANT R22, desc[UR6][R2.64+0x1c00] ;  /* 0x001c000602167981 */ /* 0x000f68000c1e9900 */
[----:B------:R-:W5:Y:S01]  /*1750*/  LDG.E.CONSTANT R6, desc[UR6][R6.64] ;  /* 0x0000000606067981 */ /* 0x000f62000c1e9900 */
[----:B------:R-:W-:-:S03]  /*1760*/  IMAD.WIDE.U32 R4, R23, 0x4, R4 ;  /* 0x0000000417047825 */ /* 0x000fc600078e0004 */
[----:B------:R-:W5:Y:S04]  /*1770*/  LDG.E.CONSTANT R23, desc[UR6][R2.64+0x2400] ;  /* 0x0024000602177981 */ /* 0x000f68000c1e9900 */
[----:B------:R-:W5:Y:S04]  /*1780*/  LDG.E.CONSTANT R4, desc[UR6][R4.64] ;  /* 0x0000000604047981 */ /* 0x000f68000c1e9900 */
[----:B------:R-:W5:Y:S04]  /*1790*/  LDG.E.CONSTANT R24, desc[UR6][R2.64+0x2c00] ;  /* 0x002c000602187981 */ /* 0x000f68000c1e9900 */
[----:B------:R0:W5:Y:S01]  /*17a0*/  LDG.E.CONSTANT R25, desc[UR6][R2.64+0x3400] ;  /* 0x0034000602197981 */ /* 0x000162000c1e9900 */
[----:B------:R-:W-:-:S04]  /*17b0*/  IADD3 R8, PT, PT, R8, 0x1000, RZ ;  /* 0x0000100008087810 */ /* 0x000fc80007ffe0ff */
[----:B------:R-:W-:Y:S02]  /*17c0*/  ISETP.GE.AND P1, PT, R8, R13, PT ;  /* 0x0000000d0800720c */ /* 0x000fe40003f26270 */
[----:B0-----:R-:W-:Y:S02]  /*17d0*/  IADD3 R2, P2, PT, R2, 0x4000, RZ ;  /* 0x0000400002027810 */ /* 0x001fe40007f5e0ff */
[----:B------:R-:W-:Y:S02]  /*17e0*/  IADD3 R11, PT, PT, R11, 0x1000, RZ ;  /* 0x000010000b0b7810 */ /* 0x000fe40007ffe0ff */
[----:B------:R-:W-:Y:S01]  /*17f0*/  IADD3.X R3, PT, PT, RZ, R3, RZ, P2, !PT ;  /* 0x00000003ff037210 */ /* 0x000fe200017fe4ff */
[----:B--2---:R-:W-:-:S04]  /*1800*/  FADD R21, R12, R21 ;  /* 0x000000150c157221 */ /* 0x004fc80000000000 */
[----:B------:R-:W-:-:S04]  /*1810*/  FADD R10, R21, R10 ;  /* 0x0000000a150a7221 */ /* 0x000fc80000000000 */
[----:B---3--:R-:W-:-:S04]  /*1820*/  FADD R19, R10, R19 ;  /* 0x000000130a137221 */ /* 0x008fc80000000000 */
[----:B----4-:R-:W-:-:S04]  /*1830*/  FADD R18, R19, R18 ;  /* 0x0000001213127221 */ /* 0x010fc80000000000 */
[----:B-----5:R-:W-:-:S04]  /*1840*/  FADD R17, R18, R17 ;  /* 0x0000001112117221 */ /* 0x020fc80000000000 */
        /* <DEDUP_REMOVED lines=12> */
.L_x_26:
[----:B------:R-:W-:Y:S05]  /*1910*/  BSYNC.RECONVERGENT B2 ;  /* 0x0000000000027941 */ /* 0x000fea0003800200 */
.L_x_25:
[----:B------:R-:W-:Y:S01]  /*1920*/  IADD3 R4, PT, PT, R9, -R8, RZ ;  /* 0x8000000809047210 */ /* 0x000fe20007ffe0ff */
[----:B------:R-:W-:Y:S03]  /*1930*/  BSSY.RECONVERGENT B2, `(.L_x_28) ;  /* 0x000001e000027945 */ /* 0x000fe60003800200 */
[----:B------:R-:W-:-:S13]  /*1940*/  ISETP.GT.AND P1, PT, R4, 0x400, PT ;  /* 0x000004000400780c */ /* 0x000fda0003f24270 */
[----:B------:R-:W-:Y:S05]  /*1950*/  @!P1 BRA `(.L_x_29) ;  /* 0x00000000006c9947 */ /* 0x000fea0003800000 */
[----:B------:R-:W0:Y:S01]  /*1960*/  LDC.64 R6, c[0x0][0x380] ;  /* 0x0000e000ff067b82 */ /* 0x000e220000000a00 */
[----:B------:R-:W2:Y:S01]  /*1970*/  LDG.E.CONSTANT R10, desc[UR6][R2.64+-0x400] ;  /* 0xfffc0006020a7981 */ /* 0x000ea2000c1e9900 */
[----:B------:R-:W-:-:S03]  /*1980*/  VIADD R15, R11, 0x400 ;  /* 0x000004000b0f7836 */ /* 0x000fc60000000000 */
[----:B------:R-:W3:Y:S04]  /*1990*/  LDG.E.CONSTANT R13, desc[UR6][R2.64] ;  /* 0x00000006020d7981 */ /* 0x000ee8000c1e9900 */
[----:B------:R-:W4:Y:S04]  /*19a0*/  LDG.E.CONSTANT R17, desc[UR6][R2.64+0xc00] ;  /* 0x000c000602117981 */ /* 0x000f28000c1e9900 */
[----:B------:R-:W5:Y:S04]  /*19b0*/  LDG.E.CONSTANT R19, desc[UR6][R2.64+0x1000] ;  /* 0x0010000602137981 */ /* 0x000f68000c1e9900 */
[----:B------:R1:W5:Y:S01]  /*19c0*/  LDG.E.CONSTANT R23, desc[UR6][R2.64+0x1400] ;  /* 0x0014000602177981 */ /* 0x000362000c1e9900 */
[----:B0-----:R-:W-:-:S06]  /*19d0*/  IMAD.WIDE.U32 R4, R11, 0x4, R6 ;  /* 0x000000040b047825 */ /* 0x001fcc00078e0006 */
[----:B------:R-:W2:Y:S01]  /*19e0*/  LDG.E.CONSTANT R4, desc[UR6][R4.64] ;  /* 0x0000000604047981 */ /* 0x000ea2000c1e9900 */
[----:B------:R-:W-:-:S03]  /*19f0*/  IMAD.WIDE.U32 R6, R15, 0x4, R6 ;  /* 0x000000040f067825 */ /* 0x000fc600078e0006 */
[----:B------:R-:W4:Y:S04]  /*1a00*/  LDG.E.CONSTANT R15, desc[UR6][R2.64+0x400] ;  /* 0x00040006020f7981 */ /* 0x000f28000c1e9900 */
[----:B------:R-:W5:Y:S01]  /*1a10*/  LDG.E.CONSTANT R7, desc[UR6][R6.64] ;  /* 0x0000000606077981 */ /* 0x000f62000c1e9900 */
[----:B------:R-:W-:Y:S02]  /*1a20*/  PLOP3.LUT P0, PT, PT, PT, PT, 0x8, 0x80 ;  /* 0x000000000080781c */ /* 0x000fe40003f0e170 */
[----:B------:R-:W-:Y:S02]  /*1a30*/  IADD3 R8, PT, PT, R8, 0x800, RZ ;  /* 0x0000080008087810 */ /* 0x000fe40007ffe0ff */
[----:B------:R-:W-:Y:S01]  /*1a40*/  IADD3 R11, PT, PT, R11, 0x800, RZ ;  /* 0x000008000b0b7810 */ /* 0x000fe20007ffe0ff */
[----:B--2---:R-:W-:-:S04]  /*1a50*/  FADD R21, R21, R4 ;  /* 0x0000000415157221 */ /* 0x004fc80000000000 */
[----:B------:R-:W-:-:S04]  /*1a60*/  FADD R10, R21, R10 ;  /* 0x0000000a150a7221 */ /* 0x000fc80000000000 */
[----:B---3--:R-:W-:-:S04]  /*1a70*/  FADD R10, R10, R13 ;  /* 0x0000000d0a0a7221 */ /* 0x008fc80000000000 */
[----:B----4-:R-:W-:-:S04]  /*1a80*/  FADD R10, R10, R15 ;  /* 0x0000000f0a0a7221 */ /* 0x010fc80000000000 */
[----:B-----5:R-:W-:Y:S01]  /*1a90*/  FADD R10, R10, R7 ;  /* 0x000000070a0a7221 */ /* 0x020fe20000000000 */
[----:B------:R-:W-:-:S03]  /*1aa0*/  IADD3 R4, P1, PT, R2, 0x2000, RZ ;  /* 0x0000200002047810 */ /* 0x000fc60007f3e0ff */
[----:B------:R-:W-:Y:S01]  /*1ab0*/  FADD R10, R10, R17 ;  /* 0x000000110a0a7221 */ /* 0x000fe20000000000 */
[----:B------:R-:W-:-:S03]  /*1ac0*/  IADD3.X R5, PT, PT, RZ, R3, RZ, P1, !PT ;  /* 0x00000003ff057210 */ /* 0x000fc60000ffe4ff */
[----:B------:R-:W-:Y:S01]  /*1ad0*/  FADD R10, R10, R19 ;  /* 0x000000130a0a7221 */ /* 0x000fe20000000000 */
[----:B-1----:R-:W-:Y:S02]  /*1ae0*/  MOV R2, R4 ;  /* 0x0000000400027202 */ /* 0x002fe40000000f00 */
[----:B------:R-:W-:Y:S01]  /*1af0*/  MOV R3, R5 ;  /* 0x0000000500037202 */ /* 0x000fe20000000f00 */
[----:B------:R-:W-:-:S07]  /*1b00*/  FADD R21, R10, R23 ;  /* 0x000000170a157221 */ /* 0x000fce0000000000 */
.L_x_29:
[----:B------:R-:W-:Y:S05]  /*1b10*/  BSYNC.RECONVERGENT B2 ;  /* 0x0000000000027941 */ /* 0x000fea0003800200 */
.L_x_28:
[----:B------:R-:W-:-:S13]  /*1b20*/  ISETP.LT.OR P0, PT, R8, R9, P0 ;  /* 0x000000090800720c */ /* 0x000fda0000701670 */
[----:B------:R-:W-:Y:S05]  /*1b30*/  @!P0 BRA `(.L_x_21) ;  /* 0x0000000000288947 */ /* 0x000fea0003800000 */
[----:B------:R-:W0:Y:S01]  /*1b40*/  LDC.64 R4, c[0x0][0x380] ;  /* 0x0000e000ff047b82 */ /* 0x000e220000000a00 */
[----:B------:R-:W2:Y:S04]  /*1b50*/  LDG.E.CONSTANT R6, desc[UR6][R2.64+-0x400] ;  /* 0xfffc000602067981 */ /* 0x000ea8000c1e9900 */
[----:B------:R-:W3:Y:S04]  /*1b60*/  LDG.E.CONSTANT R7, desc[UR6][R2.64] ;  /* 0x0000000602077981 */ /* 0x000ee8000c1e9900 */
[----:B------:R-:W4:Y:S01]  /*1b70*/  LDG.E.CONSTANT R9, desc[UR6][R2.64+0x400] ;  /* 0x0004000602097981 */ /* 0x000f22000c1e9900 */
[----:B0-----:R-:W-:-:S06]  /*1b80*/  IMAD.WIDE.U32 R4, R11, 0x4, R4 ;  /* 0x000000040b047825 */ /* 0x001fcc00078e0004 */
[----:B------:R-:W5:Y:S02]  /*1b90*/  LDG.E.CONSTANT R4, desc[UR6][R4.64] ;  /* 0x0000000604047981 */ /* 0x000f64000c1e9900 */
[----:B-----5:R-:W-:-:S04]  /*1ba0*/  FADD R21, R21, R4 ;  /* 0x0000000415157221 */ /* 0x020fc80000000000 */
[----:B--2---:R-:W-:-:S04]  /*1bb0*/  FADD R6, R21, R6 ;  /* 0x0000000615067221 */ /* 0x004fc80000000000 */
[----:B---3--:R-:W-:-:S04]  /*1bc0*/  FADD R6, R6, R7 ;  /* 0x0000000706067221 */ /* 0x008fc80000000000 */
[----:B----4-:R-:W-:-:S07]  /*1bd0*/  FADD R21, R6, R9 ;  /* 0x0000000906157221 */ /* 0x010fce0000000000 */
.L_x_21:
[----:B------:R-:W-:Y:S05]  /*1be0*/  BSYNC.RECONVERGENT B1 ;  /* 0x0000000000017941 */ /* 0x000fea0003800200 */
.L_x_19:
[----:B------:R-:W0:Y:S01]  /*1bf0*/  S2R R6, SR_LANEID ;  /* 0x0000000000067919 */ /* 0x000e220000000000 */
[----:B------:R-:W1:Y:S01]  /*1c00*/  SHFL.DOWN PT, R2, R21, 0x1, 0x1f ;  /* 0x08201f0015027f89 */ /* 0x000e6200000e0000 */
[C---:B0-----:R-:W-:Y:S02]  /*1c10*/  ISETP.GT.AND P0, PT, R6.reuse, 0x1e, PT ;  /* 0x0000001e0600780c */ /* 0x041fe40003f04270 */
[----:B------:R-:W-:-:S11]  /*1c20*/  ISETP.NE.AND P1, PT, R6, RZ, PT ;  /* 0x000000ff0600720c */ /* 0x000fd60003f25270 */
[----:B-1----:R-:W-:Y:S01]  /*1c30*/  @!P0 FADD R21, R2, R21 ;  /* 0x0000001502158221 */ /* 0x002fe20000000000 */
[----:B------:R-:W-:Y:S01]  /*1c40*/  ISETP.GT.AND P0, PT, R6, 0x1d, PT ;  /* 0x0000001d0600780c */ /* 0x000fe20003f04270 */
[----:B------:R-:W0:Y:S01]  /*1c50*/  @!P1 S2R R5, SR_CgaCtaId ;  /* 0x0000000000059919 */ /* 0x000e220000008800 */
[----:B------:R-:W-:Y:S02]  /*1c60*/  @!P1 MOV R4, 0x400 ;  /* 0x0000040000049802 */ /* 0x000fe40000000f00 */
[----:B------:R-:W-:Y:S01]  /*1c70*/  @!P1 SHF.R.U32.HI R3, RZ, 0x3, R0 ;  /* 0x00000003ff039819 */ /* 0x000fe20000011600 */
[----:B------:R-:W1:Y:S03]  /*1c80*/  SHFL.DOWN PT, R2, R21, 0x2, 0x1f ;  /* 0x08401f0015027f89 */ /* 0x000e6600000e0000 */
[----:B------:R-:W-:-:S05]  /*1c90*/  @!P1 LOP3.LUT R3, R3, 0x7c, RZ, 0xc0, !PT ;  /* 0x0000007c03039812 */ /* 0x000fca00078ec0ff */
[----:B-1----:R-:W-:Y:S01]  /*1ca0*/  @!P0 FADD R21, R21, R2 ;  /* 0x0000000215158221 */ /* 0x002fe20000000000 */
[----:B------:R-:W-:Y:S02]  /*1cb0*/  ISETP.GT.AND P0, PT, R6, 0x1b, PT ;  /* 0x0000001b0600780c */ /* 0x000fe40003f04270 */
[----:B0-----:R-:W-:Y:S02]  /*1cc0*/  @!P1 LEA R4, R5, R4, 0x18 ;  /* 0x0000000405049211 */ /* 0x001fe400078ec0ff */
[----:B------:R-:W0:Y:S02]  /*1cd0*/  SHFL.DOWN PT, R2, R21, 0x4, 0x1f ;  /* 0x08801f0015027f89 */ /* 0x000e2400000e0000 */
[----:B------:R-:W-:-:S07]  /*1ce0*/  @!P1 IADD3 R3, PT, PT, R3, R4, RZ ;  /* 0x0000000403039210 */ /* 0x000fce0007ffe0ff */
        /* <DEDUP_REMOVED lines=12> */
[----:B------:R-:W0:Y:S01]  /*1db0*/  S2UR UR5, SR_CgaCtaId ;  /* 0x00000000000579c3 */ /* 0x000e220000008800 */
[----:B------:R-:W-:Y:S02]  /*1dc0*/  UMOV UR4, 0x400 ;  /* 0x0000040000047882 */ /* 0x000fe40000000000 */
[----:B0-----:R-:W-:-:S09]  /*1dd0*/  ULEA UR4, UR5, UR4, 0x18 ;  /* 0x0000000405047291 */ /* 0x001fd2000f8ec0ff */
[----:B---3--:R-:W0:Y:S04]  /*1de0*/  LDS R3, [UR4+0xc] ;  /* 0x00000c04ff037984 */ /* 0x008e280008000800 */
        /* <DEDUP_REMOVED lines=10> */
.L_x_2:
        /* <DEDUP_REMOVED lines=12> */
.L_x_32:
[----:B------:R-:W-:Y:S05]  /*1f50*/  BSYNC.RECONVERGENT B1 ;  /* 0x0000000000017941 */ /* 0x000fea0003800200 */
.L_x_31:
[----:B------:R-:W-:Y:S01]  /*1f60*/  ISETP.GE.AND P0, PT, R11, R20, PT ;  /* 0x000000140b00720c */ /* 0x000fe20003f06270 */
[----:B------:R-:W-:-:S12]  /*1f70*/  BSSY.RECONVERGENT B1, `(.L_x_33) ;  /* 0x0000074000017945 */ /* 0x000fd80003800200 */
[----:B------:R-:W-:Y:S05]  /*1f80*/  @P0 BRA `(.L_x_34) ;  /* 0x0000000400c80947 */ /* 0x000fea0003800000 */
[----:B0-----:R-:W-:Y:S01]  /*1f90*/  LOP3.LUT R3, RZ, R11, RZ, 0x33, !PT ;  /* 0x0000000bff037212 */ /* 0x001fe200078e33ff */
[----:B------:R-:W-:Y:S04]  /*1fa0*/  BSSY.RECONVERGENT B2, `(.L_x_35) ;  /* 0x0000015000027945 */ /* 0x000fe80003800200 */
[----:B------:R-:W-:-:S05]  /*1fb0*/  IMAD.IADD R4, R3, 0x1, R20 ;  /* 0x0000000103047824 */ /* 0x000fca00078e0214 */
        /* <DEDUP_REMOVED lines=10> */
.L_x_37:
[----:B------:R-:W-:-:S06]  /*2060*/  MOV R3, R5 ;  /* 0x0000000500037202 */ /* 0x000fcc0000000f00 */
[----:B------:R0:W2:Y:S01]  /*2070*/  LDG.E.CONSTANT R3, desc[UR6][R2.64] ;  /* 0x0000000602037981 */ /* 0x0000a2000c1e9900 */
[----:B------:R-:W-:Y:S02]  /*2080*/  IADD3 R4, PT, PT, R4, 0x1, RZ ;  /* 0x0000000104047810 */ /* 0x000fe40007ffe0ff */
[----:B------:R-:W-:Y:S02]  /*2090*/  IADD3 R11, PT, PT, R11, 0x100, RZ ;  /* 0x000001000b0b7810 */ /* 0x000fe40007ffe0ff */
[----:B------:R-:W-:Y:S02]  /*20a0*/  ISETP.NE.AND P0, PT, R4, RZ, PT ;  /* 0x000000ff0400720c */ /* 0x000fe40003f05270 */
[----:B0-----:R-:W-:-:S04]  /*20b0*/  IADD3 R2, P2, PT, R2, 0x400, RZ ;  /* 0x0000040002027810 */ /* 0x001fc80007f5e0ff */
[----:B------:R-:W-:Y:S01]  /*20c0*/  IADD3.X R5, PT, PT, RZ, R5, RZ, P2, !PT ;  /* 0x00000005ff057210 */ /* 0x000fe200017fe4ff */
[----:B--2--5:R-:W-:-:S06]  /*20d0*/  FADD R0, R3, R0 ;  /* 0x0000000003007221 */ /* 0x024fcc0000000000 */
[----:B------:R-:W-:Y:S05]  /*20e0*/  @P0 BRA `(.L_x_37) ;  /* 0xfffffffc00dc0947 */ /* 0x000fea000383ffff */
.L_x_36:
[----:B------:R-:W-:Y:S05]  /*20f0*/  BSYNC.RECONVERGENT B2 ;  /* 0x0000000000027941 */ /* 0x000fea0003800200 */
.L_x_35:
        /* <DEDUP_REMOVED lines=8> */
.L_x_40:
        /* <DEDUP_REMOVED lines=9> */
[----:B------:R-:W-:-:S03]  /*2210*/  VIADD R3, R11, 0x800 ;  /* 0x000008000b037836 */ /* 0x000fc60000000000 */
[----:B------:R-:W4:Y:S01]  /*2220*/  LDG.E.CONSTANT R15, desc[UR6][R4.64+0x400] ;  /* 0x00040006040f7981 */ /* 0x000f22000c1e9900 */
        /* <DEDUP_REMOVED lines=32> */
.L_x_39:
[----:B------:R-:W-:Y:S05]  /*2430*/  BSYNC.RECONVERGENT B2 ;  /* 0x0000000000027941 */ /* 0x000fea0003800200 */
.L_x_38:
[----:B------:R-:W-:Y:S01]  /*2440*/  IADD3 R2, PT, PT, -R11, R20, RZ ;  /* 0x000000140b027210 */ /* 0x000fe20007ffe1ff */
[----:B------:R-:W-:Y:S03]  /*2450*/  BSSY.RECONVERGENT B2, `(.L_x_41) ;  /* 0x0000019000027945 */ /* 0x000fe60003800200 */
[----:B------:R-:W-:-:S13]  /*2460*/  ISETP.GT.AND P1, PT, R2, 0x400, PT ;  /* 0x000004000200780c */ /* 0x000fda0003f24270 */
[----:B------:R-:W-:Y:S05]  /*2470*/  @!P1 BRA `(.L_x_42) ;  /* 0x0000000000589947 */ /* 0x000fea0003800000 */
        /* <DEDUP_REMOVED lines=22> */
.L_x_42:
[----:B------:R-:W-:Y:S05]  /*25e0*/  BSYNC.RECONVERGENT B2 ;  /* 0x0000000000027941 */ /* 0x000fea0003800200 */
.L_x_41:
        /* <DEDUP_REMOVED lines=12> */
.L_x_34:
[----:B------:R-:W-:Y:S05]  /*26b0*/  BSYNC.RECONVERGENT B1 ;  /* 0x0000000000017941 */ /* 0x000fea0003800200 */
.L_x_33:
        /* <DEDUP_REMOVED lines=35> */
[----:B--2---:R-:W0:Y:S04]  /*28f0*/  LDS R3, [UR4+0xc] ;  /* 0x00000c04ff037984 */ /* 0x004e280008000800 */
        /* <DEDUP_REMOVED lines=10> */
.L_x_43:
[----:B0-----:R-:W0:Y:S01]  /*29a0*/  S2R R2, SR_LANEID ;  /* 0x0000000000027919 */ /* 0x001e220000000000 */
[----:B------:R-:W-:-:S04]  /*29b0*/  LOP3.LUT R0, R9, 0x3e0, RZ, 0xc0, !PT ;  /* 0x000003e009007812 */ /* 0x000fc800078ec0ff */
[----:B------:R-:W-:Y:S02]  /*29c0*/  IADD3 R3, PT, PT, R0, 0x20, RZ ;  /* 0x0000002000037810 */ /* 0x000fe40007ffe0ff */
[----:B------:R-:W-:Y:S02]  /*29d0*/  LOP3.LUT R7, RZ, R0, RZ, 0x33, !PT ;  /* 0x00000000ff077212 */ /* 0x000fe400078e33ff */
[-C--:B------:R-:W-:Y:S02]  /*29e0*/  ISETP.GT.AND P0, PT, R3, R20.reuse, PT ;  /* 0x000000140300720c */ /* 0x080fe40003f04270 */
[----:B------:R-:W-:-:S04]  /*29f0*/  IADD3 R7, PT, PT, R7, R20, RZ ;  /* 0x0000001407077210 */ /* 0x000fc80007ffe0ff */
[----:B------:R-:W-:-:S05]  /*2a00*/  SEL R4, R7, 0x1f, P0 ;  /* 0x0000001f07047807 */ /* 0x000fca0000000000 */
[----:B------:R-:W1:Y:S01]  /*2a10*/  SHFL.DOWN PT, R0, R5, 0x1, R4 ;  /* 0x0820000005007989 */ /* 0x000e6200000e0004 */
[C---:B0-----:R-:W-:Y:S01]  /*2a20*/  ISETP.GE.AND P0, PT, R2.reuse, R4, PT ;  /* 0x000000040200720c */ /* 0x041fe20003f06270 */
[C---:B------:R-:W-:Y:S01]  /*2a30*/  VIADD R3, R2.reuse, 0x2 ;  /* 0x0000000202037836 */ /* 0x040fe20000000000 */
[----:B------:R-:W-:-:S11]  /*2a40*/  ISETP.NE.AND P1, PT, R2, RZ, PT ;  /* 0x000000ff0200720c */ /* 0x000fd60003f25270 */
[----:B-1----:R-:W-:Y:S01]  /*2a50*/  @!P0 FADD R5, R0, R5 ;  /* 0x0000000500058221 */ /* 0x002fe20000000000 */
[-C--:B------:R-:W-:Y:S01]  /*2a60*/  ISETP.GT.AND P0, PT, R3, R4.reuse, PT ;  /* 0x000000040300720c */ /* 0x080fe20003f04270 */
[----:B------:R-:W0:Y:S01]  /*2a70*/  @!P1 S2R R6, SR_CgaCtaId ;  /* 0x0000000000069919 */ /* 0x000e220000008800 */
[----:B------:R-:W-:Y:S02]  /*2a80*/  IADD3 R3, PT, PT, R2, 0x4, RZ ;  /* 0x0000000402037810 */ /* 0x000fe40007ffe0ff */
[----:B------:R-:W1:Y:S09]  /*2a90*/  SHFL.DOWN PT, R0, R5, 0x2, R4 ;  /* 0x0840000005007989 */ /* 0x000e7200000e0004 */
[----:B-1----:R-:W-:Y:S01]  /*2aa0*/  @!P0 FADD R5, R5, R0 ;  /* 0x0000000005058221 */ /* 0x002fe20000000000 */
[----:B------:R-:W-:-:S02]  /*2ab0*/  ISETP.GT.AND P0, PT, R3, R4, PT ;  /* 0x000000040300720c */ /* 0x000fc40003f04270 */
[----:B------:R-:W-:Y:S02]  /*2ac0*/  IADD3 R3, PT, PT, R2, 0x8, RZ ;  /* 0x0000000802037810 */ /* 0x000fe40007ffe0ff */
[----:B------:R-:W1:Y:S09]  /*2ad0*/  SHFL.DOWN PT, R0, R5, 0x4, R4 ;  /* 0x0880000005007989 */ /* 0x000e7200000e0004 */
[----:B-1----:R-:W-:Y:S01]  /*2ae0*/  @!P0 FADD R5, R5, R0 ;  /* 0x0000000005058221 */ /* 0x002fe20000000000 */
[----:B------:R-:W-:-:S02]  /*2af0*/  ISETP.GT.AND P0, PT, R3, R4, PT ;  /* 0x000000040300720c */ /* 0x000fc40003f04270 */
[----:B------:R-:W-:Y:S02]  /*2b00*/  IADD3 R3, PT, PT, R2, 0x10, RZ ;  /* 0x0000001002037810 */ /* 0x000fe40007ffe0ff */
[----:B------:R-:W1:Y:S01]  /*2b10*/  SHFL.DOWN PT, R0, R5, 0x8, R4 ;  /* 0x0900000005007989 */ /* 0x000e6200000e0004 */
[----:B------:R-:W-:-:S04]  /*2b20*/  @!P1 SHF.R.U32.HI R2, RZ, 0x3, R9 ;  /* 0x00000003ff029819 */ /* 0x000fc80000011609 */
[----:B------:R-:W-:-:S04]  /*2b30*/  @!P1 LOP3.LUT R2, R2, 0x7c, RZ, 0xc0, !PT ;  /* 0x0000007c02029812 */ /* 0x000fc800078ec0ff */
[----:B-1----:R-:W-:Y:S01]  /*2b40*/  @!P0 FADD R5, R5, R0 ;  /* 0x0000000005058221 */ /* 0x002fe20000000000 */
[----:B------:R-:W-:Y:S02]  /*2b50*/  ISETP.GT.AND P0, PT, R3, R4, PT ;  /* 0x000000040300720c */ /* 0x000fe40003f04270 */
[----:B------:R-:W-:Y:S02]  /*2b60*/  @!P1 MOV R3, 0x400 ;  /* 0x0000040000039802 */ /* 0x000fe40000000f00 */
[----:B------:R-:W1:Y:S02]  /*2b70*/  SHFL.DOWN PT, R0, R5, 0x10, R4 ;  /* 0x0a00000005007989 */ /* 0x000e6400000e0004 */
[----:B0-----:R-:W-:-:S04]  /*2b80*/  @!P1 LEA R3, R6, R3, 0x18 ;  /* 0x0000000306039211 */ /* 0x001fc800078ec0ff */
[----:B------:R-:W-:-:S03]  /*2b90*/  @!P1 IADD3 R3, PT, PT, R2, R3, RZ ;  /* 0x0000000302039210 */ /* 0x000fc60007ffe0ff */
[----:B-1----:R-:W-:Y:S01]  /*2ba0*/  @!P0 FADD R5, R5, R0 ;  /* 0x0000000005058221 */ /* 0x002fe20000000000 */
        /* <DEDUP_REMOVED lines=12> */
[----:B-1----:R-:W0:Y:S04]  /*2c70*/  LDS R3, [UR4+0xc] ;  /* 0x00000c04ff037984 */ /* 0x002e280008000800 */
        /* <DEDUP_REMOVED lines=13> */
.L_x_30:
[----:B------:R-:W0:Y:S01]  /*2d50*/  S2R R8, SR_TID.X ;  /* 0x0000000000087919 */ /* 0x000e220000002100 */
[----:B------:R-:W0:Y:S02]  /*2d60*/  LDC.64 R2, c[0x0][0x380] ;  /* 0x0000e000ff027b82 */ /* 0x000e240000000a00 */
[----:B0-----:R-:W-:-:S05]  /*2d70*/  IMAD.WIDE.U32 R2, R8, 0x4, R2 ;  /* 0x0000000408027825 */ /* 0x001fca00078e0002 */
[----:B------:R-:W2:Y:S04]  /*2d80*/  LDG.E.CONSTANT R19, desc[UR6][R2.64] ;  /* 0x0000000602137981 */ /* 0x000ea8000c1e9900 */
[----:B------:R-:W2:Y:S04]  /*2d90*/  LDG.E.CONSTANT R0, desc[UR6][R2.64+0x400] ;  /* 0x0004000602007981 */ /* 0x000ea8000c1e9900 */
[----:B------:R-:W3:Y:S04]  /*2da0*/  LDG.E.CONSTANT R4, desc[UR6][R2.64+0x800] ;  /* 0x0008000602047981 */ /* 0x000ee8000c1e9900 */
[----:B------:R-:W3:Y:S04]  /*2db0*/  LDG.E.CONSTANT R5, desc[UR6][R2.64+0xc00] ;  /* 0x000c000602057981 */ /* 0x000ee8000c1e9900 */
[----:B------:R-:W4:Y:S04]  /*2dc0*/  LDG.E.CONSTANT R6, desc[UR6][R2.64+0x1000] ;  /* 0x0010000602067981 */ /* 0x000f28000c1e9900 */
[----:B------:R-:W4:Y:S04]  /*2dd0*/  LDG.E.CONSTANT R7, desc[UR6][R2.64+0x1400] ;  /* 0x0014000602077981 */ /* 0x000f28000c1e9900 */
[----:B------:R-:W5:Y:S04]  /*2de0*/  LDG.E.CONSTANT R9, desc[UR6][R2.64+0x1800] ;  /* 0x0018000602097981 */ /* 0x000f68000c1e9900 */
        /* <DEDUP_REMOVED lines=8> */
[----:B------:R-:W5:Y:S01]  /*2e70*/  LDG.E.CONSTANT R18, desc[UR6][R2.64+0x3c00] ;  /* 0x003c000602127981 */ /* 0x000f62000c1e9900 */
[----:B------:R-:W-:Y:S01]  /*2e80*/  ISETP.GE.U32.AND P0, PT, R20, 0x2000, PT ;  /* 0x000020001400780c */ /* 0x000fe20003f06070 */
[----:B--2---:R-:W-:Y:S01]  /*2e90*/  FADD R0, R19, R0 ;  /* 0x0000000013007221 */ /* 0x004fe20000000000 */
[----:B---3--:R-:W-:-:S04]  /*2ea0*/  FADD R5, R4, R5 ;  /* 0x0000000504057221 */ /* 0x008fc80000000000 */
[----:B------:R-:W-:Y:S01]  /*2eb0*/  FADD R0, R0, R5 ;  /* 0x0000000500007221 */ /* 0x000fe20000000000 */
[----:B----4-:R-:W-:Y:S01]  /*2ec0*/  FADD R6, R6, R7 ;  /* 0x0000000706067221 */ /* 0x010fe20000000000 */
[----:B-----5:R-:W-:-:S04]  /*2ed0*/  FADD R9, R9, R10 ;  /* 0x0000000a09097221 */ /* 0x020fc80000000000 */
[----:B------:R-:W-:Y:S01]  /*2ee0*/  FADD R9, R6, R9 ;  /* 0x0000000906097221 */ /* 0x000fe20000000000 */
[----:B------:R-:W-:-:S03]  /*2ef0*/  FADD R11, R11, R12 ;  /* 0x0000000c0b0b7221 */ /* 0x000fc60000000000 */
[----:B------:R-:W-:Y:S01]  /*2f00*/  FADD R0, R0, R9 ;  /* 0x0000000900007221 */ /* 0x000fe20000000000 */
[----:B------:R-:W-:-:S04]  /*2f10*/  FADD R14, R13, R14 ;  /* 0x0000000e0d0e7221 */ /* 0x000fc80000000000 */
[----:B------:R-:W-:Y:S01]  /*2f20*/  FADD R11, R11, R14 ;  /* 0x0000000e0b0b7221 */ /* 0x000fe20000000000 */
[----:B------:R-:W-:Y:S01]  /*2f30*/  FADD R15, R15, R16 ;  /* 0x000000100f0f7221 */ /* 0x000fe20000000000 */
[----:B------:R-:W-:-:S04]  /*2f40*/  FADD R18, R17, R18 ;  /* 0x0000001211127221 */ /* 0x000fc80000000000 */
[----:B------:R-:W-:-:S04]  /*2f50*/  FADD R18, R15, R18 ;  /* 0x000000120f127221 */ /* 0x000fc80000000000 */
[----:B------:R-:W-:Y:S01]  /*2f60*/  FADD R5, R11, R18 ;  /* 0x000000120b057221 */ /* 0x000fe20000000000 */
[----:B------:R-:W-:-:S03]  /*2f70*/  HFMA2 R11, -RZ, RZ, 0, 0.00048828125 ;  /* 0x00001000ff0b7431 */ /* 0x000fc600000001ff */
[----:B------:R-:W-:Y:S01]  /*2f80*/  FADD R0, R0, R5 ;  /* 0x0000000500007221 */ /* 0x000fe20000000000 */
[----:B------:R-:W-:Y:S06]  /*2f90*/  @!P0 BRA `(.L_x_44) ;  /* 0x0000000000ac8947 */ /* 0x000fec0003800000 */
[----:B------:R-:W0:Y:S01]  /*2fa0*/  LDC R7, c[0x0][0x390] ;  /* 0x0000e400ff077b82 */ /* 0x000e220000000800 */
[----:B------:R-:W-:Y:S02]  /*2fb0*/  IADD3 R6, PT, PT, R20, -0x1000, RZ ;  /* 0xfffff00014067810 */ /* 0x000fe40007ffe0ff */
[----:B------:R-:W-:-:S07]  /*2fc0*/  MOV R11, 0x1000 ;  /* 0x00001000000b7802 */ /* 0x000fce0000000f00 */
.L_x_46:
[----:B------:R-:W-:-:S05]  /*2fd0*/  IMAD.WIDE R4, R11, 0x4, R2 ;  /* 0x000000040b047825 */ /* 0x000fca00078e0202 */
[----:B------:R-:W2:Y:S04]  /*2fe0*/  LDG.E.CONSTANT R20, desc[UR6][R4.64+0x400] ;  /* 0x0004000604147981 */ /* 0x000ea8000c1e9900 */
[----:B------:R-:W2:Y:S04]  /*2ff0*/  LDG.E.CONSTANT R21, desc[UR6][R4.64+0x800] ;  /* 0x0008000604157981 */ /* 0x000ea8000c1e9900 */
        /* <DEDUP_REMOVED lines=13> */
[----:B------:R1:W5:Y:S01]  /*30d0*/  LDG.E.CONSTANT R18, desc[UR6][R4.64+0x3c00] ;  /* 0x003c000604127981 */ /* 0x000362000c1e9900 */
[----:B--2---:R-:W-:Y:S01]  /*30e0*/  FADD R21, R20, R21 ;  /* 0x0000001514157221 */ /* 0x004fe20000000000 */
[----:B0-----:R-:W-:-:S05]  /*30f0*/  MOV R20, R7 ;  /* 0x0000000700147202 */ /* 0x001fca0000000f00 */
[----:B-1----:R-:W-:Y:S02]  /*3100*/  IMAD.IADD R4, R20, 0x1, -R11 ;  /* 0x0000000114047824 */ /* 0x002fe400078e0a0b */
[----:B---3--:R-:W-:-:S03]  /*3110*/  FADD R0, R19, R0 ;  /* 0x0000000013007221 */ /* 0x008fc60000000000 */
[----:B------:R-:W-:Y:S01]  /*3120*/  ISETP.GE.AND P0, PT, R4, 0x1000, PT ;  /* 0x000010000400780c */ /* 0x000fe20003f06270 */
[----:B----4-:R-:W-:Y:S01]  /*3130*/  FADD R22, R22, R23 ;  /* 0x0000001716167221 */ /* 0x010fe20000000000 */
[----:B------:R-:W-:Y:S01]  /*3140*/  FADD R0, R0, R21 ;  /* 0x0000001500007221 */ /* 0x000fe20000000000 */
[----:B-----5:R-:W-:-:S04]  /*3150*/  FADD R25, R24, R25 ;  /* 0x0000001918197221 */ /* 0x020fc80000000000 */
[----:B------:R-:W-:Y:S01]  /*3160*/  FADD R25, R22, R25 ;  /* 0x0000001916197221 */ /* 0x000fe20000000000 */
[----:B------:R-:W-:Y:S01]  /*3170*/  FADD R16, R16, R17 ;  /* 0x0000001110107221 */ /* 0x000fe20000000000 */
[----:B------:R-:W-:-:S04]  /*3180*/  FADD R15, R15, R10 ;  /* 0x0000000a0f0f7221 */ /* 0x000fc80000000000 */
[----:B------:R-:W-:Y:S01]  /*3190*/  FADD R15, R16, R15 ;  /* 0x0000000f100f7221 */ /* 0x000fe20000000000 */
[----:B------:R-:W-:Y:S01]  /*31a0*/  FADD R9, R14, R9 ;  /* 0x000000090e097221 */ /* 0x000fe20000000000 */
[----:B------:R-:W-:-:S04]  /*31b0*/  FADD R12, R13, R12 ;  /* 0x0000000c0d0c7221 */ /* 0x000fc80000000000 */
[----:B------:R-:W-:Y:S01]  /*31c0*/  FADD R12, R9, R12 ;  /* 0x0000000c090c7221 */ /* 0x000fe20000000000 */
[----:B------:R-:W-:-:S03]  /*31d0*/  FADD R0, R0, R25 ;  /* 0x0000001900007221 */ /* 0x000fc60000000000 */
[----:B------:R-:W-:-:S04]  /*31e0*/  FADD R15, R15, R12 ;  /* 0x0000000c0f0f7221 */ /* 0x000fc80000000000 */
[----:B------:R-:W-:-:S04]  /*31f0*/  FADD R15, R0, R15 ;  /* 0x0000000f000f7221 */ /* 0x000fc80000000000 */
[----:B------:R-:W-:Y:S01]  /*3200*/  FADD R0, R18, R15 ;  /* 0x0000000f12007221 */ /* 0x000fe20000000000 */
[----:B------:R-:W-:Y:S06]  /*3210*/  @!P0 BRA `(.L_x_45) ;  /* 0x0000000800308947 */ /* 0x000fec0003800000 */
[----:B------:R-:W-:-:S04]  /*3220*/  IADD3 R11, PT, PT, R11, 0x1000, RZ ;  /* 0x000010000b0b7810 */ /* 0x000fc80007ffe0ff */
[----:B------:R-:W-:-:S13]  /*3230*/  ISETP.GT.AND P0, PT, R11, R6, PT ;  /* 0x000000060b00720c */ /* 0x000fda0003f04270 */
[----:B------:R-:W-:Y:S05]  /*3240*/  @!P0 BRA `(.L_x_46) ;  /* 0xfffffffc00608947 */ /* 0x000fea000383ffff */
.L_x_44:
[----:B------:R-:W-:-:S13]  /*3250*/  ISETP.GE.AND P0, PT, R11, R20, PT ;  /* 0x000000140b00720c */ /* 0x000fda0003f06270 */
[----:B------:R-:W-:Y:S05]  /*3260*/  @P0 BRA `(.L_x_45) ;  /* 0x00000008001c0947 */ /* 0x000fea0003800000 */
[----:B------:R-:W-:Y:S01]  /*3270*/  IADD3 R9, PT, PT, -R11, R20, RZ ;  /* 0x000000140b097210 */ /* 0x000fe20007ffe1ff */
[----:B------:R-:W-:Y:S03]  /*3280*/  BSSY.RECONVERGENT B1, `(.L_x_45) ;  /* 0x0000085000017945 */ /* 0x000fe60003800200 */
        /* <DEDUP_REMOVED lines=16> */
.L_x_50:
        /* <DEDUP_REMOVED lines=8> */
.L_x_49:
[----:B------:R-:W-:Y:S05]  /*3410*/  BSYNC.RECONVERGENT B2 ;  /* 0x0000000000027941 */ /* 0x000fea0003800200 */
.L_x_48:
[----:B------:R-:W-:Y:S05]  /*3420*/  @!P1 BRA `(.L_x_47) ;  /* 0x0000000400a89947 */ /* 0x000fea0003800000 */
[----:B------:R-:W0:Y:S01]  /*3430*/  LDCU.64 UR4, c[0x0][0x380] ;  /* 0x00007000ff0477ac */ /* 0x000e220008000a00 */
[----:B------:R-:W-:Y:S01]  /*3440*/  IADD3 R5, PT, PT, R9, -R10, RZ ;  /* 0x8000000a09057210 */ /* 0x000fe20007ffe0ff */
[----:B------:R-:W-:Y:S01]  /*3450*/  BSSY.RECONVERGENT B2, `(.L_x_51) ;  /* 0x000003b000027945 */ /* 0x000fe20003800200 */
[CC--:B------:R-:W-:Y:S02]  /*3460*/  IADD3 R3, P0, PT, R10.reuse, R11.reuse, RZ ;  /* 0x0000000b0a037210 */ /* 0x0c0fe40007f1e0ff */
[----:B------:R-:W-:Y:S02]  /*3470*/  ISETP.GT.AND P1, PT, R5, 0xc00, PT ;  /* 0x00000c000500780c */ /* 0x000fe40003f24270 */
[----:B------:R-:W-:Y:S01]  /*3480*/  IADD3 R11, PT, PT, R10, R11, RZ ;  /* 0x0000000b0a0b7210 */ /* 0x000fe20007ffe0ff */
[----:B------:R-:W-:Y:S01]  /*3490*/  IMAD.X R4, RZ, RZ, RZ, P0 ;  /* 0x000000ffff047224 */ /* 0x000fe200000e06ff */
[----:B0-----:R-:W-:-:S04]  /*34a0*/  LEA R2, P0, R3, UR4, 0x2 ;  /* 0x0000000403027c11 */ /* 0x001fc8000f8010ff */
[----:B------:R-:W-:Y:S02]  /*34b0*/  LEA.HI.X R3, R3, UR5, R4, 0x2, P0 ;  /* 0x0000000503037c11 */ /* 0x000fe400080f1404 */
[----:B------:R-:W-:-:S04]  /*34c0*/  IADD3 R2, P0, PT, R2, 0x800, RZ ;  /* 0x0000080002027810 */ /* 0x000fc80007f1e0ff */
[----:B------:R-:W-:Y:S02]  /*34d0*/  IADD3.X R3, PT, PT, RZ, R3, RZ, P0, !PT ;  /* 0x00000003ff037210 */ /* 0x000fe400007fe4ff */
[----:B------:R-:W-:Y:S01]  /*34e0*/  PLOP3.LUT P0, PT, PT, PT, PT, 0x80, 0x8 ;  /* 0x000000000008781c */ /* 0x000fe20003f0f070 */
[----:B------:R-:W-:-:S12]  /*34f0*/  @!P1 BRA `(.L_x_52) ;  /* 0x0000000000c09947 */ /* 0x000fd80003800000 */
[----:B------:R-:W-:Y:S02]  /*3500*/  PLOP3.LUT P0, PT, PT, PT, PT, 0x8, 0x80 ;  /* 0x000000000080781c */ /* 0x000fe40003f0e170 */
[----:B------:R-:W-:-:S11]  /*3510*/  IADD3 R13, PT, PT, R9, -0xc00, RZ ;  /* 0xfffff400090d7810 */ /* 0x000fd60007ffe0ff */
.L_x_53:
[----:B------:R-:W0:Y:S01]  /*3520*/  LDC.64 R4, c[0x0][0x380] ;  /* 0x0000e000ff047b82 */ /* 0x000e220000000a00 */
[----:B------:R-:W2:Y:S01]  /*3530*/  LDG.E.CONSTANT R12, desc[UR6][R2.64+-0x400] ;  /* 0xfffc0006020c7981 */ /* 0x000ea2000c1e9900 */
[----:B------:R-:W-:-:S03]  /*3540*/  IADD3 R25, PT, PT, R11, 0x400, RZ ;  /* 0x000004000b197810 */ /* 0x000fc60007ffe0ff */
[----:B------:R-:W3:Y:S04]  /*3550*/  LDG.E.CONSTANT R20, desc[UR6][R2.64] ;  /* 0x0000000602147981 */ /* 0x000ee8000c1e9900 */
[----:B------:R-:W4:Y:S01]  /*3560*/  LDG.E.CONSTANT R19, desc[UR6][R2.64+0x400] ;  /* 0x0004000602137981 */ /* 0x000f22000c1e9900 */
[----:B------:R-:W-:-:S03]  /*3570*/  IADD3 R7, PT, PT, R11, 0x800, RZ ;  /* 0x000008000b077810 */ /* 0x000fc60007ffe0ff */
[----:B------:R-:W5:Y:S04]  /*3580*/  LDG.E.CONSTANT R17, desc[UR6][R2.64+0xc00] ;  /* 0x000c000602117981 */ /* 0x000f68000c1e9900 */
[----:B------:R-:W5:Y:S01]  /*3590*/  LDG.E.CONSTANT R16, desc[UR6][R2.64+0x1000] ;  /* 0x0010000602107981 */ /* 0x000f62000c1e9900 */
[----:B------:R-:W-:-:S03]  /*35a0*/  IADD3 R23, PT, PT, R11, 0xc00, RZ ;  /* 0x00000c000b177810 */ /* 0x000fc60007ffe0ff */
[----:B------:R-:W5:Y:S01]  /*35b0*/  LDG.E.CONSTANT R22, desc[UR6][R2.64+0x1c00] ;  /* 0x001c000602167981 */ /* 0x000f62000c1e9900 */
[----:B0-----:R-:W-:-:S03]  /*35c0*/  IMAD.WIDE.U32 R14, R11, 0x4, R4 ;  /* 0x000000040b0e7825 */ /* 0x001fc600078e0004 */
[----:B------:R-:W5:Y:S04]  /*35d0*/  LDG.E.CONSTANT R21, desc[UR6][R2.64+0x2000] ;  /* 0x0020000602157981 */ /* 0x000f68000c1e9900 */
[----:B------:R-:W5:Y:S04]  /*35e0*/  LDG.E.CONSTANT R26, desc[UR6][R2.64+0x3000] ;  /* 0x00300006021a7981 */ /* 0x000f68000c1e9900 */
[----:B------:R-:W2:Y:S01]  /*35f0*/  LDG.E.CONSTANT R15, desc[UR6][R14.64] ;  /* 0x000000060e0f7981 */ /* 0x000ea2000c1e9900 */
[----:B------:R-:W-:-:S05]  /*3600*/  IMAD.WIDE.U32 R24, R25, 0x4, R4 ;  /* 0x0000000419187825 */ /* 0x000fca00078e0004 */
[----:B------:R-:W5:Y:S01]  /*3610*/  LDG.E.CONSTANT R18, desc[UR6][R24.64] ;  /* 0x0000000618127981 */ /* 0x000f62000c1e9900 */
[----:B------:R-:W-:-:S03]  /*3620*/  IMAD.WIDE.U32 R6, R7, 0x4, R4 ;  /* 0x0000000407067825 */ /* 0x000fc600078e0004 */
        /* <DEDUP_REMOVED lines=8> */
[----:B------:R-:W-:Y:S01]  /*36b0*/  ISETP.GE.AND P1, PT, R10, R13, PT ;  /* 0x0000000d0a00720c */ /* 0x000fe20003f26270 */
[----:B------:R-:W-:Y:S01]  /*36c0*/  VIADD R11, R11, 0x1000 ;  /* 0x000010000b0b7836 */ /* 0x000fe20000000000 */
[----:B0-----:R-:W-:-:S04]  /*36d0*/  IADD3 R2, P2, PT, R2, 0x4000, RZ ;  /* 0x0000400002027810 */ /* 0x001fc80007f5e0ff */
        /* <DEDUP_REMOVED lines=18> */
.L_x_52:
[----:B------:R-:W-:Y:S05]  /*3800*/  BSYNC.RECONVERGENT B2 ;  /* 0x0000000000027941 */ /* 0x000fea0003800200 */
.L_x_51:
[----:B------:R-:W-:Y:S01]  /*3810*/  IADD3 R4, PT, PT, R9, -R10, RZ ;  /* 0x8000000a09047210 */ /* 0x000fe20007ffe0ff */
[----:B------:R-:W-:Y:S03]  /*3820*/  BSSY.RECONVERGENT B2, `(.L_x_54) ;  /* 0x000001e000027945 */ /* 0x000fe60003800200 */
[----:B------:R-:W-:-:S13]  /*3830*/  ISETP.GT.AND P1, PT, R4, 0x400, PT ;  /* 0x000004000400780c */ /* 0x000fda0003f24270 */
[----:B------:R-:W-:Y:S05]  /*3840*/  @!P1 BRA `(.L_x_55) ;  /* 0x00000000006c9947 */ /* 0x000fea0003800000 */
[----:B------:R-:W0:Y:S01]  /*3850*/  LDC.64 R6, c[0x0][0x380] ;  /* 0x0000e000ff067b82 */ /* 0x000e220000000a00 */
[----:B------:R-:W2:Y:S01]  /*3860*/  LDG.E.CONSTANT R13, desc[UR6][R2.64+-0x400] ;  /* 0xfffc0006020d7981 */ /* 0x000ea2000c1e9900 */
[----:B------:R-:W-:-:S03]  /*3870*/  IADD3 R17, PT, PT, R11, 0x400, RZ ;  /* 0x000004000b117810 */ /* 0x000fc60007ffe0ff */
[----:B------:R-:W3:Y:S04]  /*3880*/  LDG.E.CONSTANT R15, desc[UR6][R2.64] ;  /* 0x00000006020f7981 */ /* 0x000ee8000c1e9900 */
[----:B------:R-:W4:Y:S04]  /*3890*/  LDG.E.CONSTANT R19, desc[UR6][R2.64+0xc00] ;  /* 0x000c000602137981 */ /* 0x000f28000c1e9900 */
[----:B------:R-:W5:Y:S04]  /*38a0*/  LDG.E.CONSTANT R21, desc[UR6][R2.64+0x1000] ;  /* 0x0010000602157981 */ /* 0x000f68000c1e9900 */
[----:B------:R-:W5:Y:S01]  /*38b0*/  LDG.E.CONSTANT R23, desc[UR6][R2.64+0x1400] ;  /* 0x0014000602177981 */ /* 0x000f62000c1e9900 */
[----:B0-----:R-:W-:-:S06]  /*38c0*/  IMAD.WIDE.U32 R4, R11, 0x4, R6 ;  /* 0x000000040b047825 */ /* 0x001fcc00078e0006 */
[----:B------:R0:W2:Y:S01]  /*38d0*/  LDG.E.CONSTANT R5, desc[UR6][R4.64] ;  /* 0x0000000604057981 */ /* 0x0000a2000c1e9900 */
[----:B------:R-:W-:-:S03]  /*38e0*/  IMAD.WIDE.U32 R6, R17, 0x4, R6 ;  /* 0x0000000411067825 */ /* 0x000fc600078e0006 */
[----:B------:R1:W4:Y:S04]  /*38f0*/  LDG.E.CONSTANT R17, desc[UR6][R2.64+0x400] ;  /* 0x0004000602117981 */ /* 0x000328000c1e9900 */
[----:B------:R-:W5:Y:S01]  /*3900*/  LDG.E.CONSTANT R7, desc[UR6][R6.64] ;  /* 0x0000000606077981 */ /* 0x000f62000c1e9900 */
[----:B0-----:R-:W-:Y:S02]  /*3910*/  IADD3 R4, P1, PT, R2, 0x2000, RZ ;  /* 0x0000200002047810 */ /* 0x001fe40007f3e0ff */
[----:B------:R-:W-:Y:S02]  /*3920*/  PLOP3.LUT P0, PT, PT, PT, PT, 0x8, 0x80 ;  /* 0x000000000080781c */ /* 0x000fe40003f0e170 */
[----:B------:R-:W-:Y:S02]  /*3930*/  IADD3 R10, PT, PT, R10, 0x800, RZ ;  /* 0x000008000a0a7810 */ /* 0x000fe40007ffe0ff */
[----:B------:R-:W-:-:S02]  /*3940*/  IADD3 R11, PT, PT, R11, 0x800, RZ ;  /* 0x000008000b0b7810 */ /* 0x000fc40007ffe0ff */
[----:B-1----:R-:W-:Y:S01]  /*3950*/  MOV R2, R4 ;  /* 0x0000000400027202 */ /* 0x002fe20000000f00 */
[----:B--2---:R-:W-:-:S04]  /*3960*/  FADD R0, R0, R5 ;  /* 0x0000000500007221 */ /* 0x004fc80000000000 */
[----:B------:R-:W-:-:S04]  /*3970*/  FADD R0, R0, R13 ;  /* 0x0000000d00007221 */ /* 0x000fc80000000000 */
[----:B---3--:R-:W-:-:S04]  /*3980*/  FADD R0, R0, R15 ;  /* 0x0000000f00007221 */ /* 0x008fc80000000000 */
[----:B----4-:R-:W-:-:S04]  /*3990*/  FADD R0, R0, R17 ;  /* 0x0000001100007221 */ /* 0x010fc80000000000 */
[----:B-----5:R-:W-:-:S04]  /*39a0*/  FADD R0, R0, R7 ;  /* 0x0000000700007221 */ /* 0x020fc80000000000 */
[----:B------:R-:W-:Y:S01]  /*39b0*/  FADD R0, R0, R19 ;  /* 0x0000001300007221 */ /* 0x000fe20000000000 */
[----:B------:R-:W-:-:S03]  /*39c0*/  IADD3.X R5, PT, PT, RZ, R3, RZ, P1, !PT ;  /* 0x00000003ff057210 */ /* 0x000fc60000ffe4ff */
[----:B------:R-:W-:Y:S01]  /*39d0*/  FADD R0, R0, R21 ;  /* 0x0000001500007221 */ /* 0x000fe20000000000 */
[----:B------:R-:W-:-:S03]  /*39e0*/  MOV R3, R5 ;  /* 0x0000000500037202 */ /* 0x000fc60000000f00 */
[----:B------:R-:W-:-:S07]  /*39f0*/  FADD R0, R0, R23 ;  /* 0x0000001700007221 */ /* 0x000fce0000000000 */
.L_x_55:
[----:B------:R-:W-:Y:S05]  /*3a00*/  BSYNC.RECONVERGENT B2 ;  /* 0x0000000000027941 */ /* 0x000fea0003800200 */
.L_x_54:
[----:B------:R-:W-:-:S13]  /*3a10*/  ISETP.LT.OR P0, PT, R10, R9, P0 ;  /* 0x000000090a00720c */ /* 0x000fda0000701670 */
[----:B------:R-:W-:Y:S05]  /*3a20*/  @!P0 BRA `(.L_x_47) ;  /* 0x0000000000288947 */ /* 0x000fea0003800000 */
[----:B------:R-:W0:Y:S01]  /*3a30*/  LDC.64 R4, c[0x0][0x380] ;  /* 0x0000e000ff047b82 */ /* 0x000e220000000a00 */
[----:B------:R-:W2:Y:S04]  /*3a40*/  LDG.E.CONSTANT R7, desc[UR6][R2.64+-0x400] ;  /* 0xfffc000602077981 */ /* 0x000ea8000c1e9900 */
[----:B------:R-:W3:Y:S01]  /*3a50*/  LDG.E.CONSTANT R9, desc[UR6][R2.64] ;  /* 0x0000000602097981 */ /* 0x000ee2000c1e9900 */
[----:B0-----:R-:W-:-:S03]  /*3a60*/  IMAD.WIDE.U32 R4, R11, 0x4, R4 ;  /* 0x000000040b047825 */ /* 0x001fc600078e0004 */
[----:B------:R-:W4:Y:S04]  /*3a70*/  LDG.E.CONSTANT R11, desc[UR6][R2.64+0x400] ;  /* 0x00040006020b7981 */ /* 0x000f28000c1e9900 */
[----:B------:R-:W5:Y:S02]  /*3a80*/  LDG.E.CONSTANT R5, desc[UR6][R4.64] ;  /* 0x0000000604057981 */ /* 0x000f64000c1e9900 */
[----:B-----5:R-:W-:-:S04]  /*3a90*/  FADD R0, R0, R5 ;  /* 0x0000000500007221 */ /* 0x020fc80000000000 */
[----:B--2---:R-:W-:-:S04]  /*3aa0*/  FADD R0, R0, R7 ;  /* 0x0000000700007221 */ /* 0x004fc80000000000 */
[----:B---3--:R-:W-:-:S04]  /*3ab0*/  FADD R0, R0, R9 ;  /* 0x0000000900007221 */ /* 0x008fc80000000000 */
[----:B----4-:R-:W-:-:S07]  /*3ac0*/  FADD R0, R0, R11 ;  /* 0x0000000b00007221 */ /* 0x010fce0000000000 */
.L_x_47:
[----:B------:R-:W-:Y:S05]  /*3ad0*/  BSYNC.RECONVERGENT B1 ;  /* 0x0000000000017941 */ /* 0x000fea0003800200 */
.L_x_45:
[----:B------:R-:W0:Y:S01]  /*3ae0*/  S2R R6, SR_LANEID ;  /* 0x0000000000067919 */ /* 0x000e220000000000 */
[----:B------:R-:W-:-:S05]  /*3af0*/  MOV R3, R0 ;  /* 0x0000000000037202 */ /* 0x000fca0000000f00 */
        /* <DEDUP_REMOVED lines=30> */
[----:B------:R-:W1:Y:S04]  /*3ce0*/  LDS R3, [UR4+0xc] ;  /* 0x00000c04ff037984 */ /* 0x000e680008000800 */
[----:B0-----:R-:W0:Y:S04]  /*3cf0*/  LDS.128 R4, [UR4+0x10] ;  /* 0x00001004ff047984 */ /* 0x001e280008000c00 */
[----:B------:R-:W2:Y:S01]  /*3d00*/  LDS.64 R8, [UR4+0x20] ;  /* 0x00002004ff087984 */ /* 0x000ea20008000a00 */
[----:B-1----:R-:W-:-:S04]  /*3d10*/  FADD R3, R0, R3 ;  /* 0x0000000300037221 */ /* 0x002fc80000000000 */
[----:B0-----:R-:W-:-:S04]  /*3d20*/  FADD R4, R3, R4 ;  /* 0x0000000403047221 */ /* 0x001fc80000000000 */
[----:B------:R-:W-:-:S04]  /*3d30*/  FADD R5, R4, R5 ;  /* 0x0000000504057221 */ /* 0x000fc80000000000 */
[----:B------:R-:W-:-:S04]  /*3d40*/  FADD R6, R5, R6 ;  /* 0x0000000605067221 */ /* 0x000fc80000000000 */
[----:B------:R-:W-:-:S04]  /*3d50*/  FADD R7, R6, R7 ;  /* 0x0000000706077221 */ /* 0x000fc80000000000 */
[----:B--2---:R-:W-:-:S04]  /*3d60*/  FADD R8, R7, R8 ;  /* 0x0000000807087221 */ /* 0x004fc80000000000 */
[----:B------:R-:W-:-:S07]  /*3d70*/  FADD R0, R8, R9 ;  /* 0x0000000908007221 */ /* 0x000fce0000000000 */
.L_x_17:
[----:B------:R-:W-:Y:S05]  /*3d80*/  BSYNC.RECONVERGENT B0 ;  /* 0x0000000000007941 */ /* 0x000fea0003800200 */
.L_x_1:
[----:B------:R-:W-:Y:S05]  /*3d90*/  @P0 EXIT ;  /* 0x000000000000094d */ /* 0x000fea0003800000 */
[----:B01234-:R-:W0:Y:S01]  /*3da0*/  LDC.64 R2, c[0x0][0x388] ;  /* 0x0000e200ff027b82 */ /* 0x01fe220000000a00 */
[----:B------:R-:W1:Y:S02]  /*3db0*/  LDCU UR4, c[0x0][0x398] ;  /* 0x00007300ff0477ac */ /* 0x000e640008000800 */
[----:B-1----:R-:W-:-:S05]  /*3dc0*/  FADD R5, R0, UR4 ;  /* 0x0000000400057e21 */ /* 0x002fca0008000000 */
[----:B0-----:R-:W-:Y:S01]  /*3dd0*/  STG.E desc[UR6][R2.64], R5 ;  /* 0x0000000502007986 */ /* 0x001fe2000c101906 */
[----:B------:R-:W-:Y:S05]  /*3de0*/  EXIT ;  /* 0x000000000000794d */ /* 0x000fea0003800000 */
.L_x_56:
[----:B------:R-:W-:-:S00]  /*3df0*/  BRA `(.L_x_56) ;  /* 0xfffffffc00fc7947 */ /* 0x000fc0000383ffff */
[----:B------:R-:W-:-:S00]  /*3e00*/  NOP ;  /* 0x0000000000007918 */ /* 0x000fc00000000000 */
[----:B------:R-:W-:-:S00]  /*3e10*/  NOP ;  /* 0x0000000000007918 */ /* 0x000fc00000000000 */
[----:B------:R-:W-:-:S00]  /*3e20*/  NOP ;  /* 0x0000000000007918 */ /* 0x000fc00000000000 */
[----:B------:R-:W-:-:S00]  /*3e30*/  NOP ;  /* 0x0000000000007918 */ /* 0x000fc00000000000 */
[----:B------:R-:W-:-:S00]  /*3e40*/  NOP ;  /* 0x0000000000007918 */ /* 0x000fc00000000000 */
[----:B------:R-:W-:-:S00]  /*3e50*/  NOP ;  /* 0x0000000000007918 */ /* 0x000fc00000000000 */
[----:B------:R-:W-:-:S00]  /*3e60*/  NOP ;  /* 0x0000000000007918 */ /* 0x000fc00000000000 */
[----:B------:R-:W-:-:S00]  /*3e70*/  NOP ;  /* 0x0000000000007918 */ /* 0x000fc00000000000 */
.L_x_265:


//--------------------- .text._ZN3cub18CUB_300001_SM_10006detail6reduce18DeviceReduceKernelINS2_10policy_hubIfyN4cuda3std3__44plusIfEEE10Policy1000EN6thrust24THRUST_300001_SM_1000_NS6detail15normal_iteratorINSD_10device_ptrIfEEEEyS9_fNS7_10__identityEEEvT0_PT3_T1_NS0_13GridEvenShareISN_EET2_T4_ --------------------------
	.section	.text._ZN3cub18CUB_300001_SM_10006detail6reduce18DeviceReduceKernelINS2_10policy_hubIfyN4cuda3std3__44plusIfEEE10Policy1000EN6thrust24THRUST_300001_SM_1000_NS6detail15normal_iteratorINSD_10device_ptrIfEEEEyS9_fNS7_10__identityEEEvT0_PT3_T1_NS0_13GridEvenShareISN_EET2_T4_,"ax",@progbits
	.align	128
        .global         _ZN3cub18CUB_300001_SM_10006detail6reduce18DeviceReduceKernelINS2_10policy_hubIfyN4cuda3std3__44plusIfEEE10Policy1000EN6thrust24THRUST_300001_SM_1000_NS6detail15normal_iteratorINSD_10device_ptrIfEEEEyS9_fNS7_10__identityEEEvT0_PT3_T1_NS0_13GridEvenShareISN_EET2_T4_
        .type           _ZN3cub18CUB_300001_SM_10006detail6reduce18DeviceReduceKernelINS2_10policy_hubIfyN4cuda3std3__44plusIfEEE10Policy1000EN6thrust24THRUST_300001_SM_1000_NS6detail15normal_iteratorINSD_10device_ptrIfEEEEyS9_fNS7_10__identityEEEvT0_PT3_T1_NS0_13GridEvenShareISN_EET2_T4_,@function
        .size           _ZN3cub18CUB_300001_SM_10006detail6reduce18DeviceReduceKernelINS2_10policy_hubIfyN4cuda3std3__44plusIfEEE10Policy1000EN6thrust24THRUST_300001_SM_1000_NS6detail15normal_iteratorINSD_10device_ptrIfEEEEyS9_fNS7_10__identityEEEvT0_PT3_T1_NS0_13GridEvenShareISN_EET2_T4_,(.L_x_266 - _ZN3cub18CUB_300001_SM_10006detail6reduce18DeviceReduceKernelINS2_10policy_hubIfyN4cuda3std3__44plusIfEEE10Policy1000EN6thrust24THRUST_300001_SM_1000_NS6detail15normal_iteratorINSD_10device_ptrIfEEEEyS9_fNS7_10__identityEEEvT0_PT3_T1_NS0_13GridEvenShareISN_EET2_T4_)
        .other          _ZN3cub18CUB_300001_SM_10006detail6reduce18DeviceReduceKernelINS2_10policy_hubIfyN4cuda3std3__44plusIfEEE10Policy1000EN6thrust24THRUST_300001_SM_1000_NS6detail15normal_iteratorINSD_10device_ptrIfEEEEyS9_fNS7_10__identityEEEvT0_PT3_T1_NS0_13GridEvenShareISN_EET2_T4_,@"STO_CUDA_ENTRY STV_DEFAULT"
_ZN3cub18CUB_300001_SM_10006detail6reduce18DeviceReduceKernelINS2_10policy_hubIfyN4cuda3std3__44plusIfEEE10Policy1000EN6thrust24THRUST_300001_SM_1000_NS6detail15normal_iteratorINSD_10device_ptrIfEEEEyS9_fNS7_10__identityEEEvT0_PT3_T1_NS0_13GridEvenShareISN_EET2_T4_:
.text._ZN3cub18CUB_300001_SM_10006detail6reduce18DeviceReduceKernelINS2_10policy_hubIfyN4cuda3std3__44plusIfEEE10Policy1000EN6thrust24THRUST_300001_SM_1000_NS6detail15normal_iteratorINSD_10device_ptrIfEEEEyS9_fNS7_10__identityEEEvT0_PT3_T1_NS0_13GridEvenShareISN_EET2_T4_:
[----:B------:R-:W-:Y:S08]  /*0000*/  LDC R1, c[0x0][0x37c] ;  /* 0x0000df00ff017b82 */ /* 0x000ff00000000800 */
[----:B------:R-:W0:Y:S01]  /*0010*/  S2UR UR16, SR_CTAID.X ;  /* 0x00000000001079c3 */ /* 0x000e220000002500 */
[----:B------:R-:W1:Y:S01]  /*0020*/  LDCU.64 UR8, c[0x0][0x3b8] ;  /* 0x00007700ff0877ac */ /* 0x000e620008000a00 */
[----:B------:R-:W-:Y:S01]  /*0030*/  BSSY.RECONVERGENT B0, `(.L_x_57) ;  /* 0x0000229000007945 */ /* 0x000fe20003800200 */
[----:B------:R-:W2:Y:S01]  /*0040*/  LDCU UR5, c[0x0][0x3c0] ;  /* 0x00007800ff0577ac */ /* 0x000ea20008000800 */
[----:B------:R-:W3:Y:S01]  /*0050*/  LDCU.64 UR14, c[0x0][0x358] ;  /* 0x00006b00ff0e77ac */ /* 0x000ee20008000a00 */
[----:B-1----:R-:W-:-:S02]  /*0060*/  IMAD.U32 R2, RZ, RZ, UR8 ;  /* 0x00000008ff027e24 */ /* 0x002fc4000f8e00ff */
[----:B------:R-:W-:Y:S01]  /*0070*/  IMAD.U32 R3, RZ, RZ, UR9 ;  /* 0x00000009ff037e24 */ /* 0x000fe2000f8e00ff */
[----:B--2---:R-:W-:Y:S02]  /*0080*/  USHF.L.U32 UR5, UR5, 0xc, URZ ;  /* 0x0000000c05057899 */ /* 0x004fe400080006ff */
[----:B0-----:R-:W-:Y:S02]  /*0090*/  USHF.L.U32 UR7, UR16, 0xc, URZ ;  /* 0x0000000c10077899 */ /* 0x001fe400080006ff */
[----:B------:R-:W-:-:S04]  /*00a0*/  USHF.R.S32.HI UR4, URZ, 0x1f, UR5 ;  /* 0x0000001fff047899 */ /* 0x000fc80008011405 */
[----:B------:R-:W-:-:S04]  /*00b0*/  IADD3 R23, P1, PT, R2, -UR7, RZ ;  /* 0x8000000702177c10 */ /* 0x000fc8000ff3e0ff */
[----:B------:R-:W-:Y:S02]  /*00c0*/  ISETP.GT.U32.AND P0, PT, R23, 0xfff, PT ;  /* 0x00000fff1700780c */ /* 0x000fe40003f04070 */
[----:B------:R-:W-:-:S04]  /*00d0*/  IADD3.X R22, PT, PT, R3, -0x1, RZ, P1, !PT ;  /* 0xffffffff03167810 */ /* 0x000fc80000ffe4ff */
[----:B------:R-:W-:-:S13]  /*00e0*/  ISETP.GT.U32.AND.EX P0, PT, R22, RZ, PT, P0 ;  /* 0x000000ff1600720c */ /* 0x000fda0003f04100 */
[----:B---3--:R-:W-:Y:S05]  /*00f0*/  @P0 BRA `(.L_x_58) ;  /* 0x0000000c00c40947 */ /* 0x008fea0003800000 */
[----:B------:R-:W0:Y:S01]  /*0100*/  S2R R0, SR_TID.X ;  /* 0x0000000000007919 */ /* 0x000e220000002100 */
[----:B------:R-:W-:Y:S01]  /*0110*/  IADD3 R5, PT, PT, R2, -UR7, RZ ;  /* 0x8000000702057c10 */ /* 0x000fe2000fffe0ff */
[----:B------:R-:W-:Y:S01]  /*0120*/  BSSY.RECONVERGENT B1, `(.L_x_59) ;  /* 0x000000a000017945 */ /* 0x000fe20003800200 */
[----:B------:R-:W-:Y:S02]  /*0130*/  IMAD.MOV.U32 R4, RZ, RZ, RZ ;  /* 0x000000ffff047224 */ /* 0x000fe400078e00ff */
[----:B0-----:R-:W-:Y:S02]  /*0140*/  ISETP.GE.AND P0, PT, R0, R5, PT ;  /* 0x000000050000720c */ /* 0x001fe40003f06270 */
[----:B------:R-:W-:-:S11]  /*0150*/  MOV R6, R0 ;  /* 0x0000000000067202 */ /* 0x000fd60000000f00 */
[----:B------:R-:W-:Y:S05]  /*0160*/  @P0 BRA `(.L_x_60) ;  /* 0x0000000000140947 */ /* 0x000fea0003800000 */
[----:B------:R-:W0:Y:S01]  /*0170*/  LDC.64 R8, c[0x0][0x380] ;  /* 0x0000e000ff087b82 */ /* 0x000e220000000a00 */
[----:B------:R-:W-:-:S04]  /*0180*/  VIADD R3, R0, UR7 ;  /* 0x0000000700037c36 */ /* 0x000fc80008000000 */
[----:B0-----:R-:W-:-:S05]  /*0190*/  IMAD.WIDE.U32 R8, R3, 0x4, R8 ;  /* 0x0000000403087825 */ /* 0x001fca00078e0008 */
[----:B------:R0:W5:Y:S01]  /*01a0*/  LDG.E R4, desc[UR14][R8.64] ;  /* 0x0000000e08047981 */ /* 0x000162000c1e1900 */
[----:B------:R-:W-:-:S07]  /*01b0*/  IADD3 R6, PT, PT, R0, 0x100, RZ ;  /* 0x0000010000067810 */ /* 0x000fce0007ffe0ff */
.L_x_60:
[----:B------:R-:W-:Y:S05]  /*01c0*/  BSYNC.RECONVERGENT B1 ;  /* 0x0000000000017941 */ /* 0x000fea0003800200 */
.L_x_59:
[----:B------:R-:W-:Y:S01]  /*01d0*/  ISETP.GE.AND P0, PT, R6, R5, PT ;  /* 0x000000050600720c */ /* 0x000fe20003f06270 */
[----:B------:R-:W-:-:S12]  /*01e0*/  BSSY.RECONVERGENT B1, `(.L_x_61) ;  /* 0x0000079000017945 */ /* 0x000fd80003800200 */
[----:B------:R-:W-:Y:S05]  /*01f0*/  @P0 BRA `(.L_x_62) ;  /* 0x0000000400dc0947 */ /* 0x000fea0003800000 */
[----:B------:R-:W-:Y:S01]  /*0200*/  LOP3.LUT R3, RZ, R6, RZ, 0x33, !PT ;  /* 0x00000006ff037212 */ /* 0x000fe200078e33ff */
[----:B------:R-:W-:Y:S03]  /*0210*/  BSSY.RECONVERGENT B2, `(.L_x_63) ;  /* 0x0000037000027945 */ /* 0x000fe60003800200 */
[----:B------:R-:W-:-:S04]  /*0220*/  IADD3 R3, PT, PT, R2, -UR7, R3 ;  /* 0x8000000702037c10 */ /* 0x000fc8000fffe003 */
[C---:B------:R-:W-:Y:S02]  /*0230*/  ISETP.GE.U32.AND P1, PT, R3.reuse, 0xf00, PT ;  /* 0x00000f000300780c */ /* 0x040fe40003f26070 */
[----:B------:R-:W-:-:S04]  /*0240*/  LEA.HI R7, R3, 0x1, RZ, 0x18 ;  /* 0x0000000103077811 */ /* 0x000fc800078fc0ff */
[----:B------:R-:W-:-:S04]  /*0250*/  LOP3.LUT R22, R7, 0xf, RZ, 0xc0, !PT ;  /* 0x0000000f07167812 */ /* 0x000fc800078ec0ff */
[----:B------:R-:W-:-:S03]  /*0260*/  ISETP.NE.AND P0, PT, R22, RZ, PT ;  /* 0x000000ff1600720c */ /* 0x000fc60003f05270 */
[----:B------:R-:W-:Y:S10]  /*0270*/  @!P1 BRA `(.L_x_64) ;  /* 0x0000000000c09947 */ /* 0x000ff40003800000 */
[----:B------:R-:W1:Y:S01]  /*0280*/  LDCU.64 UR8, c[0x0][0x380] ;  /* 0x00007000ff0877ac */ /* 0x000e620008000a00 */
[----:B------:R-:W-:Y:S01]  /*0290*/  IMAD.WIDE.U32 R2, R6, 0x4, RZ ;  /* 0x0000000406027825 */ /* 0x000fe200078e00ff */
[----:B------:R-:W-:Y:S01]  /*02a0*/  LOP3.LUT R11, R7, 0x1fffff0, RZ, 0xc0, !PT ;  /* 0x01fffff0070b7812 */ /* 0x000fe200078ec0ff */
[----:B------:R-:W-:-:S04]  /*02b0*/  UIMAD.WIDE.U32 UR4, UR16, 0x4000, URZ ;  /* 0x00004000100478a5 */ /* 0x000fc8000f8e00ff */
[----:B------:R-:W-:Y:S02]  /*02c0*/  IMAD.MOV R11, RZ, RZ, -R11 ;  /* 0x000000ffff0b7224 */ /* 0x000fe400078e0a0b */
[----:B------:R-:W-:Y:S02]  /*02d0*/  LOP3.LUT R2, R2, UR4, RZ, 0xfc, !PT ;  /* 0x0000000402027c12 */ /* 0x000fe4000f8efcff */
[----:B------:R-:W-:Y:S02]  /*02e0*/  LOP3.LUT R3, R3, UR5, RZ, 0xfc, !PT ;  /* 0x0000000503037c12 */ /* 0x000fe4000f8efcff */
[----:B-1----:R-:W-:-:S04]  /*02f0*/  IADD3 R2, P1, PT, R2, UR8, RZ ;  /* 0x0000000802027c10 */ /* 0x002fc8000ff3e0ff */
[----:B------:R-:W-:-:S04]  /*0300*/  IADD3 R2, P2, PT, R2, 0x2000, RZ ;  /* 0x0000200002027810 */ /* 0x000fc80007f5e0ff */
[----:B------:R-:W-:-:S09]  /*0310*/  IADD3.X R3, PT, PT, RZ, UR9, R3, P2, P1 ;  /* 0x00000009ff037c10 */ /* 0x000fd200097e2403 */
.L_x_65:
[----:B------:R-:W2:Y:S04]  /*0320*/  LDG.E R21, desc[UR14][R2.64+-0x2000] ;  /* 0xffe0000e02157981 */ /* 0x000ea8000c1e1900 */
[----:B------:R-:W3:Y:S04]  /*0330*/  LDG.E R20, desc[UR14][R2.64+-0x1c00] ;  /* 0xffe4000e02147981 */ /* 0x000ee8000c1e1900 */
[----:B------:R-:W4:Y:S04]  /*0340*/  LDG.E R23, desc[UR14][R2.64+-0x1800] ;  /* 0xffe8000e02177981 */ /* 0x000f28000c1e1900 */
        /* <DEDUP_REMOVED lines=11> */
[----:B0-----:R-:W4:Y:S04]  /*0400*/  LDG.E R9, desc[UR14][R2.64+0x1800] ;  /* 0x0018000e02097981 */ /* 0x001f28000c1e1900 */
[----:B------:R0:W4:Y:S01]  /*0410*/  LDG.E R8, desc[UR14][R2.64+0x1c00] ;  /* 0x001c000e02087981 */ /* 0x000122000c1e1900 */
[----:B------:R-:W-:-:S02]  /*0420*/  IADD3 R11, PT, PT, R11, 0x10, RZ ;  /* 0x000000100b0b7810 */ /* 0x000fc40007ffe0ff */
[----:B------:R-:W-:Y:S02]  /*0430*/  IADD3 R6, PT, PT, R6, 0x1000, RZ ;  /* 0x0000100006067810 */ /* 0x000fe40007ffe0ff */
[----:B------:R-:W-:Y:S02]  /*0440*/  ISETP.NE.AND P1, PT, R11, RZ, PT ;  /* 0x000000ff0b00720c */ /* 0x000fe40003f25270 */
[----:B0-----:R-:W-:-:S05]  /*0450*/  IADD3 R2, P2, PT, R2, 0x4000, RZ ;  /* 0x0000400002027810 */ /* 0x001fca0007f5e0ff */
[----:B------:R-:W-:Y:S02]  /*0460*/  IMAD.X R3, RZ, RZ, R3, P2 ;  /* 0x000000ffff037224 */ /* 0x000fe400010e0603 */
        /* <DEDUP_REMOVED lines=16> */
[----:B------:R-:W-:Y:S06]  /*0570*/  @P1 BRA `(.L_x_65) ;  /* 0xfffffffc00681947 */ /* 0x000fec000383ffff */
.L_x_64:
[----:B------:R-:W-:Y:S05]  /*0580*/  BSYNC.RECONVERGENT B2 ;  /* 0x0000000000027941 */ /* 0x000fea0003800200 */
.L_x_63:
[----:B------:R-:W-:Y:S05]  /*0590*/  @!P0 BRA `(.L_x_62) ;  /* 0x0000000000f48947 */ /* 0x000fea0003800000 */
[----:B------:R-:W-:Y:S01]  /*05a0*/  ISETP.GE.U32.AND P0, PT, R22, 0x8, PT ;  /* 0x000000081600780c */ /* 0x000fe20003f06070 */
[----:B------:R-:W-:Y:S01]  /*05b0*/  BSSY.RECONVERGENT B2, `(.L_x_66) ;  /* 0x000001a000027945 */ /* 0x000fe20003800200 */
[----:B------:R-:W-:-:S04]  /*05c0*/  LOP3.LUT R10, R7, 0x7, RZ, 0xc0, !PT ;  /* 0x00000007070a7812 */ /* 0x000fc800078ec0ff */
[----:B------:R-:W-:-:S07]  /*05d0*/  ISETP.NE.AND P1, PT, R10, RZ, PT ;  /* 0x000000ff0a00720c */ /* 0x000fce0003f25270 */
[----:B------:R-:W-:Y:S06]  /*05e0*/  @!P0 BRA `(.L_x_67) ;  /* 0x0000000000588947 */ /* 0x000fec0003800000 */
[----:B------:R-:W1:Y:S01]  /*05f0*/  LDCU.64 UR4, c[0x0][0x380] ;  /* 0x00007000ff0477ac */ /* 0x000e620008000a00 */
[----:B------:R-:W-:-:S04]  /*0600*/  IADD3 R3, P0, PT, R6, UR7, RZ ;  /* 0x0000000706037c10 */ /* 0x000fc8000ff1e0ff */
[----:B0-----:R-:W-:Y:S02]  /*0610*/  LEA.HI.X.SX32 R8, R6, RZ, 0x1, P0 ;  /* 0x000000ff06087211 */ /* 0x001fe400000f0eff */
[----:B-1----:R-:W-:-:S04]  /*0620*/  LEA R2, P0, R3, UR4, 0x2 ;  /* 0x0000000403027c11 */ /* 0x002fc8000f8010ff */
[----:B------:R-:W-:-:S05]  /*0630*/  LEA.HI.X R3, R3, UR5, R8, 0x2, P0 ;  /* 0x0000000503037c11 */ /* 0x000fca00080f1408 */
[----:B------:R-:W2:Y:S04]  /*0640*/  LDG.E R9, desc[UR14][R2.64] ;  /* 0x0000000e02097981 */ /* 0x000ea8000c1e1900 */
[----:B------:R-:W3:Y:S04]  /*0650*/  LDG.E R8, desc[UR14][R2.64+0x400] ;  /* 0x0004000e02087981 */ /* 0x000ee8000c1e1900 */
[----:B------:R-:W4:Y:S04]  /*0660*/  LDG.E R11, desc[UR14][R2.64+0x800] ;  /* 0x0008000e020b7981 */ /* 0x000f28000c1e1900 */
[----:B------:R-:W4:Y:S04]  /*0670*/  LDG.E R13, desc[UR14][R2.64+0xc00] ;  /* 0x000c000e020d7981 */ /* 0x000f28000c1e1900 */
[----:B------:R-:W4:Y:S04]  /*0680*/  LDG.E R15, desc[UR14][R2.64+0x1000] ;  /* 0x0010000e020f7981 */ /* 0x000f28000c1e1900 */
[----:B------:R-:W4:Y:S04]  /*0690*/  LDG.E R17, desc[UR14][R2.64+0x1400] ;  /* 0x0014000e02117981 */ /* 0x000f28000c1e1900 */
[----:B------:R-:W4:Y:S04]  /*06a0*/  LDG.E R19, desc[UR14][R2.64+0x1800] ;  /* 0x0018000e02137981 */ /* 0x000f28000c1e1900 */
[----:B------:R-:W4:Y:S01]  /*06b0*/  LDG.E R21, desc[UR14][R2.64+0x1c00] ;  /* 0x001c000e02157981 */ /* 0x000f22000c1e1900 */
[----:B------:R-:W-:-:S02]  /*06c0*/  VIADD R6, R6, 0x800 ;  /* 0x0000080006067836 */ /* 0x000fc40000000000 */
        /* <DEDUP_REMOVED lines=8> */
.L_x_67:
[----:B------:R-:W-:Y:S05]  /*0750*/  BSYNC.RECONVERGENT B2 ;  /* 0x0000000000027941 */ /* 0x000fea0003800200 */
.L_x_66:
        /* <DEDUP_REMOVED lines=14> */
[----:B------:R-:W4:Y:S01]  /*0840*/  LDG.E R13, desc[UR14][R2.64+0xc00] ;  /* 0x000c000e020d7981 */ /* 0x000f22000c1e1900 */
[----:B------:R-:W-:Y:S01]  /*0850*/  IADD3 R6, PT, PT, R6, 0x400, RZ ;  /* 0x0000040006067810 */ /* 0x000fe20007ffe0ff */
[----:B--2--5:R-:W-:-:S04]  /*0860*/  FADD R9, R4, R9 ;  /* 0x0000000904097221 */ /* 0x024fc80000000000 */
[----:B---3--:R-:W-:-:S04]  /*0870*/  FADD R8, R9, R8 ;  /* 0x0000000809087221 */ /* 0x008fc80000000000 */
[----:B----4-:R-:W-:-:S04]  /*0880*/  FADD R8, R8, R11 ;  /* 0x0000000b08087221 */ /* 0x010fc80000000000 */
[----:B------:R-:W-:-:S07]  /*0890*/  FADD R4, R8, R13 ;  /* 0x0000000d08047221 */ /* 0x000fce0000000000 */
.L_x_69:
[----:B------:R-:W-:Y:S05]  /*08a0*/  BSYNC.RECONVERGENT B2 ;  /* 0x0000000000027941 */ /* 0x000fea0003800200 */
.L_x_68:
[----:B------:R-:W-:Y:S05]  /*08b0*/  @!P1 BRA `(.L_x_62) ;  /* 0x00000000002c9947 */ /* 0x000fea0003800000 */
[----:B------:R-:W1:Y:S01]  /*08c0*/  LDC.64 R2, c[0x0][0x380] ;  /* 0x0000e000ff027b82 */ /* 0x000e620000000a00 */
[----:B0-----:R-:W-:Y:S01]  /*08d0*/  IMAD.U32 R9, RZ, RZ, UR16 ;  /* 0x00000010ff097e24 */ /* 0x001fe2000f8e00ff */
[----:B------:R-:W-:-:S03]  /*08e0*/  IADD3 R7, PT, PT, -R7, RZ, RZ ;  /* 0x000000ff07077210 */ /* 0x000fc60007ffe1ff */
[----:B-1----:R-:W-:-:S07]  /*08f0*/  IMAD.WIDE.U32 R2, R9, 0x4000, R2 ;  /* 0x0000400009027825 */ /* 0x002fce00078e0002 */
.L_x_70:
[----:B------:R-:W-:-:S06]  /*0900*/  IMAD.WIDE R8, R6, 0x4, R2 ;  /* 0x0000000406087825 */ /* 0x000fcc00078e0202 */
[----:B------:R-:W2:Y:S01]  /*0910*/  LDG.E R9, desc[UR14][R8.64] ;  /* 0x0000000e08097981 */ /* 0x000ea2000c1e1900 */
[----:B------:R-:W-:Y:S01]  /*0920*/  VIADD R7, R7, 0x1 ;  /* 0x0000000107077836 */ /* 0x000fe20000000000 */
[----:B------:R-:W-:-:S04]  /*0930*/  IADD3 R6, PT, PT, R6, 0x100, RZ ;  /* 0x0000010006067810 */ /* 0x000fc80007ffe0ff */
[----:B------:R-:W-:Y:S01]  /*0940*/  ISETP.NE.AND P0, PT, R7, RZ, PT ;  /* 0x000000ff0700720c */ /* 0x000fe20003f05270 */
[----:B--2--5:R-:W-:-:S12]  /*0950*/  FADD R4, R9, R4 ;  /* 0x0000000409047221 */ /* 0x024fd80000000000 */
[----:B------:R-:W-:Y:S05]  /*0960*/  @P0 BRA `(.L_x_70) ;  /* 0xfffffffc00e40947 */ /* 0x000fea000383ffff */
.L_x_62:
[----:B------:R-:W-:Y:S05]  /*0970*/  BSYNC.RECONVERGENT B1 ;  /* 0x0000000000017941 */ /* 0x000fea0003800200 */
.L_x_61:
[----:B------:R-:W-:Y:S01]  /*0980*/  ISETP.GE.AND P0, PT, R5, 0x100, PT ;  /* 0x000001000500780c */ /* 0x000fe20003f06270 */
[----:B-----5:R-:W-:-:S12]  /*0990*/  IMAD.MOV.U32 R11, RZ, RZ, R4 ;  /* 0x000000ffff0b7224 */ /* 0x020fd800078e0004 */
[----:B------:R-:W-:Y:S05]  /*09a0*/  @!P0 BRA `(.L_x_71) ;  /* 0x0000000000ac8947 */ /* 0x000fea0003800000 */
[----:B------:R-:W1:Y:S01]  /*09b0*/  S2R R7, SR_LANEID ;  /* 0x0000000000077919 */ /* 0x000e620000000000 */
[----:B------:R-:W2:Y:S02]  /*09c0*/  SHFL.DOWN PT, R2, R11, 0x1, 0x1f ;  /* 0x08201f000b027f89 */ /* 0x000ea400000e0000 */
[----:B--2---:R-:W-:Y:S01]  /*09d0*/  FADD R2, R2, R11 ;  /* 0x0000000b02027221 */ /* 0x004fe20000000000 */
[C---:B-1----:R-:W-:Y:S02]  /*09e0*/  ISETP.GT.AND P0, PT, R7.reuse, 0x1e, PT ;  /* 0x0000001e0700780c */ /* 0x042fe40003f04270 */
[----:B------:R-:W-:Y:S02]  /*09f0*/  ISETP.NE.AND P1, PT, R7, RZ, PT ;  /* 0x000000ff0700720c */ /* 0x000fe40003f25270 */
[----:B------:R-:W-:Y:S02]  /*0a00*/  FSEL R2, R11, R2, P0 ;  /* 0x000000020b027208 */ /* 0x000fe40000000000 */
[----:B------:R-:W-:-:S03]  /*0a10*/  ISETP.GT.AND P0, PT, R7, 0x1d, PT ;  /* 0x0000001d0700780c */ /* 0x000fc60003f04270 */
[----:B------:R-:W1:Y:S06]  /*0a20*/  SHFL.DOWN PT, R3, R2, 0x2, 0x1f ;  /* 0x08401f0002037f89 */ /* 0x000e6c00000e0000 */
[----:B------:R-:W2:Y:S01]  /*0a30*/  @!P1 S2R R6, SR_CgaCtaId ;  /* 0x0000000000069919 */ /* 0x000ea20000008800 */
[----:B------:R-:W-:Y:S02]  /*0a40*/  @!P1 MOV R5, 0x400 ;  /* 0x0000040000059802 */ /* 0x000fe40000000f00 */
[----:B------:R-:W-:-:S04]  /*0a50*/  @!P1 SHF.R.U32.HI R4, RZ, 0x3, R0 ;  /* 0x00000003ff049819 */ /* 0x000fc80000011600 */
[----:B------:R-:W-:Y:S01]  /*0a60*/  @!P1 LOP3.LUT R4, R4, 0x7c, RZ, 0xc0, !PT ;  /* 0x0000007c04049812 */ /* 0x000fe200078ec0ff */
[----:B-1----:R-:W-:Y:S01]  /*0a70*/  @!P0 FADD R2, R2, R3 ;  /* 0x0000000302028221 */ /* 0x002fe20000000000 */
[----:B------:R-:W-:-:S04]  /*0a80*/  ISETP.GT.AND P0, PT, R7, 0x1b, PT ;  /* 0x0000001b0700780c */ /* 0x000fc80003f04270 */
[----:B------:R-:W1:Y:S01]  /*0a90*/  SHFL.DOWN PT, R3, R2, 0x4, 0x1f ;  /* 0x08801f0002037f89 */ /* 0x000e6200000e0000 */
[----:B--2---:R-:W-:-:S04]  /*0aa0*/  @!P1 LEA R5, R6, R5, 0x18 ;  /* 0x0000000506059211 */ /* 0x004fc800078ec0ff */
[----:B------:R-:W-:-:S04]  /*0ab0*/  @!P1 IADD3 R4, PT, PT, R4, R5, RZ ;  /* 0x0000000504049210 */ /* 0x000fc80007ffe0ff */
[----:B-1----:R-:W-:Y:S01]  /*0ac0*/  @!P0 FADD R2, R2, R3 ;  /* 0x0000000302028221 */ /* 0x002fe20000000000 */
[----:B------:R-:W-:-:S04]  /*0ad0*/  ISETP.GT.AND P0, PT, R7, 0x17, PT ;  /* 0x000000170700780c */ /* 0x000fc80003f04270 */
[----:B------:R-:W1:Y:S09]  /*0ae0*/  SHFL.DOWN PT, R3, R2, 0x8, 0x1f ;  /* 0x09001f0002037f89 */ /* 0x000e7200000e0000 */
[----:B-1----:R-:W-:Y:S01]  /*0af0*/  @!P0 FADD R2, R2, R3 ;  /* 0x0000000302028221 */ /* 0x002fe20000000000 */
[----:B------:R-:W-:-:S04]  /*0b00*/  ISETP.NE.AND P0, PT, R0, RZ, PT ;  /* 0x000000ff0000720c */ /* 0x000fc80003f05270 */
[----:B------:R-:W1:Y:S02]  /*0b10*/  SHFL.DOWN PT, R3, R2, 0x10, 0x1f ;  /* 0x0a001f0002037f89 */ /* 0x000e6400000e0000 */
[----:B-1----:R-:W-:-:S05]  /*0b20*/  FADD R3, R2, R3 ;  /* 0x0000000302037221 */ /* 0x002fca0000000000 */
[----:B------:R2:W-:Y:S01]  /*0b30*/  @!P1 STS [R4+0x8], R3 ;  /* 0x0000080304009388 */ /* 0x0005e20000000800 */
[----:B------:R-:W-:Y:S01]  /*0b40*/  BAR.SYNC.DEFER_BLOCKING 0x0 ;  /* 0x0000000000007b1d */ /* 0x000fe20000010000 */
[----:B------:R-:W-:-:S04]  /*0b50*/  ISETP.GT.AND P1, PT, R7, 0xf, PT ;  /* 0x0000000f0700780c */ /* 0x000fc80003f24270 */
[----:B0-----:R-:W-:Y:S01]  /*0b60*/  FSEL R9, R2, R3, P1 ;  /* 0x0000000302097208 */ /* 0x001fe20000800000 */
[----:B------:R-:W-:Y:S08]  /*0b70*/  @P0 BRA `(.L_x_72) ;  /* 0x0000001400d00947 */ /* 0x000ff00003800000 */
[----:B------:R-:W0:Y:S01]  /*0b80*/  S2UR UR5, SR_CgaCtaId ;  /* 0x00000000000579c3 */ /* 0x000e220000008800 */
[----:B------:R-:W-:Y:S02]  /*0b90*/  UMOV UR4, 0x400 ;  /* 0x0000040000047882 */ /* 0x000fe40000000000 */
[----:B0-----:R-:W-:-:S09]  /*0ba0*/  ULEA UR4, UR5, UR4, 0x18 ;  /* 0x0000000405047291 */ /* 0x001fd2000f8ec0ff */
[----:B------:R-:W0:Y:S04]  /*0bb0*/  LDS R0, [UR4+0xc] ;  /* 0x00000c04ff007984 */ /* 0x000e280008000800 */
[----:B--2---:R-:W1:Y:S04]  /*0bc0*/  LDS.128 R4, [UR4+0x10] ;  /* 0x00001004ff047984 */ /* 0x004e680008000c00 */
        /* <DEDUP_REMOVED lines=9> */
.L_x_71:
[----:B0-----:R-:W0:Y:S01]  /*0c60*/  S2R R9, SR_LANEID ;  /* 0x0000000000097919 */ /* 0x001e220000000000 */
[----:B------:R-:W-:-:S05]  /*0c70*/  LOP3.LUT R2, R0, 0x3e0, RZ, 0xc0, !PT ;  /* 0x000003e000027812 */ /* 0x000fca00078ec0ff */
[----:B------:R-:W-:Y:S01]  /*0c80*/  VIADD R4, R2, 0x20 ;  /* 0x0000002002047836 */ /* 0x000fe20000000000 */
[----:B------:R-:W-:-:S04]  /*0c90*/  LOP3.LUT R2, RZ, R2, RZ, 0x33, !PT ;  /* 0x00000002ff027212 */ /* 0x000fc800078e33ff */
[----:B------:R-:W-:Y:S02]  /*0ca0*/  ISETP.GT.AND P0, PT, R4, R5, PT ;  /* 0x000000050400720c */ /* 0x000fe40003f04270 */
[----:B------:R-:W-:-:S04]  /*0cb0*/  IADD3 R2, PT, PT, R5, R2, RZ ;  /* 0x0000000205027210 */ /* 0x000fc80007ffe0ff */
[----:B------:R-:W-:-:S05]  /*0cc0*/  SEL R2, R2, 0x1f, P0 ;  /* 0x0000001f02027807 */ /* 0x000fca0000000000 */
[----:B------:R-:W1:Y:S01]  /*0cd0*/  SHFL.DOWN PT, R3, R11, 0x1, R2 ;  /* 0x082000000b037989 */ /* 0x000e6200000e0002 */
[C---:B0-----:R-:W-:Y:S01]  /*0ce0*/  ISETP.GE.AND P0, PT, R9.reuse, R2, PT ;  /* 0x000000020900720c */ /* 0x041fe20003f06270 */
[C---:B------:R-:W-:Y:S01]  /*0cf0*/  VIADD R7, R9.reuse, 0x2 ;  /* 0x0000000209077836 */ /* 0x040fe20000000000 */
[----:B------:R-:W-:-:S11]  /*0d00*/  ISETP.NE.AND P1, PT, R9, RZ, PT ;  /* 0x000000ff0900720c */ /* 0x000fd60003f25270 */
[----:B-1----:R-:W-:Y:S01]  /*0d10*/  @!P0 FADD R11, R3, R11 ;  /* 0x0000000b030b8221 */ /* 0x002fe20000000000 */
[----:B------:R-:W-:Y:S01]  /*0d20*/  ISETP.GT.AND P0, PT, R7, R2, PT ;  /* 0x000000020700720c */ /* 0x000fe20003f04270 */
[----:B------:R-:W0:Y:S01]  /*0d30*/  @!P1 S2R R13, SR_CgaCtaId ;  /* 0x00000000000d9919 */ /* 0x000e220000008800 */
[----:B------:R-:W-:Y:S02]  /*0d40*/  IADD3 R7, PT, PT, R9, 0x4, RZ ;  /* 0x0000000409077810 */ /* 0x000fe40007ffe0ff */
[----:B------:R-:W-:Y:S01]  /*0d50*/  @!P1 MOV R6, 0x400 ;  /* 0x0000040000069802 */ /* 0x000fe20000000f00 */
[----:B------:R-:W1:Y:S01]  /*0d60*/  SHFL.DOWN PT, R3, R11, 0x2, R2 ;  /* 0x084000000b037989 */ /* 0x000e6200000e0002 */
[----:B------:R-:W-:-:S04]  /*0d70*/  @!P1 SHF.R.U32.HI R4, RZ, 0x3, R0 ;  /* 0x00000003ff049819 */ /* 0x000fc80000011600 */
[----:B------:R-:W-:-:S03]  /*0d80*/  @!P1 LOP3.LUT R4, R4, 0x7c, RZ, 0xc0, !PT ;  /* 0x0000007c04049812 */ /* 0x000fc600078ec0ff */
[----:B-1----:R-:W-:Y:S01]  /*0d90*/  @!P0 FADD R11, R11, R3 ;  /* 0x000000030b0b8221 */ /* 0x002fe20000000000 */
[----:B------:R-:W-:Y:S01]  /*0da0*/  ISETP.GT.AND P0, PT, R7, R2, PT ;  /* 0x000000020700720c */ /* 0x000fe20003f04270 */
[----:B------:R-:W-:Y:S01]  /*0db0*/  VIADD R7, R9, 0x8 ;  /* 0x0000000809077836 */ /* 0x000fe20000000000 */
[----:B0-----:R-:W-:Y:S02]  /*0dc0*/  @!P1 LEA R13, R13, R6, 0x18 ;  /* 0x000000060d0d9211 */ /* 0x001fe400078ec0ff */
[----:B------:R-:W0:Y:S03]  /*0dd0*/  SHFL.DOWN PT, R3, R11, 0x4, R2 ;  /* 0x088000000b037989 */ /* 0x000e2600000e0002 */
[----:B------:R-:W-:-:S06]  /*0de0*/  @!P1 IMAD.IADD R4, R4, 0x1, R13 ;  /* 0x0000000104049824 */ /* 0x000fcc00078e020d */
[----:B0-----:R-:W-:Y:S01]  /*0df0*/  @!P0 FADD R11, R11, R3 ;  /* 0x000000030b0b8221 */ /* 0x001fe20000000000 */
[-C--:B------:R-:W-:Y:S02]  /*0e00*/  ISETP.GT.AND P0, PT, R7, R2.reuse, PT ;  /* 0x000000020700720c */ /* 0x080fe40003f04270 */
[----:B------:R-:W-:Y:S02]  /*0e10*/  IADD3 R7, PT, PT, R9, 0x10, RZ ;  /* 0x0000001009077810 */ /* 0x000fe40007ffe0ff */
[----:B------:R-:W0:Y:S09]  /*0e20*/  SHFL.DOWN PT, R3, R11, 0x8, R2 ;  /* 0x090000000b037989 */ /* 0x000e3200000e0002 */
[----:B0-----:R-:W-:Y:S01]  /*0e30*/  @!P0 FADD R11, R11, R3 ;  /* 0x000000030b0b8221 */ /* 0x001fe20000000000 */
[----:B------:R-:W-:-:S04]  /*0e40*/  ISETP.GT.AND P0, PT, R7, R2, PT ;  /* 0x000000020700720c */ /* 0x000fc80003f04270 */
[----:B------:R-:W0:Y:S09]  /*0e50*/  SHFL.DOWN PT, R3, R11, 0x10, R2 ;  /* 0x0a0000000b037989 */ /* 0x000e3200000e0002 */
        /* <DEDUP_REMOVED lines=13> */
[----:B------:R-:W1:Y:S04]  /*0f30*/  LDS R0, [UR4+0xc] ;  /* 0x00000c04ff007984 */ /* 0x000e680008000800 */
[----:B------:R-:W0:Y:S04]  /*0f40*/  LDS.128 R12, [UR4+0x10] ;  /* 0x00001004ff0c7984 */ /* 0x000e280008000c00 */
[----:B------:R-:W2:Y:S01]  /*0f50*/  LDS.64 R2, [UR4+0x20] ;  /* 0x00002004ff027984 */ /* 0x000ea20008000a00 */
[----:B-1----:R-:W-:Y:S01]  /*0f60*/  @P2 FADD R9, R9, R0 ;  /* 0x0000000009092221 */ /* 0x002fe20000000000 */
[----:B------:R-:W-:-:S03]  /*0f70*/  ISETP.GT.AND P2, PT, R5, 0xa0, PT ;  /* 0x000000a00500780c */ /* 0x000fc60003f44270 */
[----:B0-----:R-:W-:Y:S01]  /*0f80*/  @P4 FADD R9, R9, R12 ;  /* 0x0000000c09094221 */ /* 0x001fe20000000000 */
        /* <DEDUP_REMOVED lines=8> */
.L_x_58:
[----:B------:R-:W0:Y:S01]  /*1010*/  S2R R0, SR_TID.X ;  /* 0x0000000000007919 */ /* 0x000e220000002100 */
[----:B------:R-:W1:Y:S01]  /*1020*/  LDC.64 R4, c[0x0][0x380] ;  /* 0x0000e000ff047b82 */ /* 0x000e620000000a00 */
[----:B0-----:R-:W-:-:S04]  /*1030*/  VIADD R7, R0, UR7 ;  /* 0x0000000700077c36 */ /* 0x001fc80008000000 */
[----:B-1----:R-:W-:-:S05]  /*1040*/  IMAD.WIDE.U32 R4, R7, 0x4, R4 ;  /* 0x0000000407047825 */ /* 0x002fca00078e0004 */
[----:B------:R-:W2:Y:S04]  /*1050*/  LDG.E R7, desc[UR14][R4.64] ;  /* 0x0000000e04077981 */ /* 0x000ea8000c1e1900 */
[----:B------:R-:W2:Y:S04]  /*1060*/  LDG.E R8, desc[UR14][R4.64+0x400] ;  /* 0x0004000e04087981 */ /* 0x000ea8000c1e1900 */
[----:B------:R-:W3:Y:S04]  /*1070*/  LDG.E R9, desc[UR14][R4.64+0x800] ;  /* 0x0008000e04097981 */ /* 0x000ee8000c1e1900 */
[----:B------:R-:W3:Y:S04]  /*1080*/  LDG.E R10, desc[UR14][R4.64+0xc00] ;  /* 0x000c000e040a7981 */ /* 0x000ee8000c1e1900 */
[----:B------:R-:W4:Y:S04]  /*1090*/  LDG.E R11, desc[UR14][R4.64+0x1000] ;  /* 0x0010000e040b7981 */ /* 0x000f28000c1e1900 */
[----:B------:R-:W4:Y:S04]  /*10a0*/  LDG.E R12, desc[UR14][R4.64+0x1400] ;  /* 0x0014000e040c7981 */ /* 0x000f28000c1e1900 */
[----:B------:R-:W5:Y:S04]  /*10b0*/  LDG.E R13, desc[UR14][R4.64+0x1800] ;  /* 0x0018000e040d7981 */ /* 0x000f68000c1e1900 */
        /* <DEDUP_REMOVED lines=8> */
[----:B------:R-:W5:Y:S01]  /*1140*/  LDG.E R21, desc[UR14][R4.64+0x3c00] ;  /* 0x003c000e04157981 */ /* 0x000f62000c1e1900 */
[----:B------:R-:W-:-:S04]  /*1150*/  ISETP.GE.U32.AND P0, PT, R23, UR5, PT ;  /* 0x0000000517007c0c */ /* 0x000fc8000bf06070 */
[----:B------:R-:W-:Y:S01]  /*1160*/  ISETP.GE.U32.AND.EX P0, PT, R22, UR4, PT, P0 ;  /* 0x0000000416007c0c */ /* 0x000fe2000bf06100 */
        /* <DEDUP_REMOVED lines=13> */
[----:B------:R-:W-:-:S04]  /*1240*/  FADD R6, R15, R6 ;  /* 0x000000060f067221 */ /* 0x000fc80000000000 */
[----:B------:R-:W-:Y:S01]  /*1250*/  FADD R7, R7, R6 ;  /* 0x0000000607077221 */ /* 0x000fe20000000000 */
[----:B------:R-:W-:Y:S06]  /*1260*/  @!P0 BRA `(.L_x_73) ;  /* 0x0000000c006c8947 */ /* 0x000fec0003800000 */
[----:B------:R-:W-:Y:S01]  /*1270*/  UIADD3 UR8, UP0, UPT, UR5, UR7, URZ ;  /* 0x0000000705087290 */ /* 0x000fe2000ff1e0ff */
[----:B------:R-:W-:Y:S01]  /*1280*/  IADD3 R23, P2, PT, R2, -0x1000, RZ ;  /* 0xfffff00002177810 */ /* 0x000fe20007f5e0ff */
[----:B------:R-:W0:Y:S01]  /*1290*/  LDCU.64 UR12, c[0x0][0x380] ;  /* 0x00007000ff0c77ac */ /* 0x000e220008000a00 */
[----:B------:R-:W-:Y:S02]  /*12a0*/  LOP3.LUT R5, RZ, R0, RZ, 0x33, !PT ;  /* 0x00000000ff057212 */ /* 0x000fe400078e33ff */
[----:B------:R-:W-:Y:S01]  /*12b0*/  IADD3.X R8, PT, PT, R3, -0x1, RZ, P2, !PT ;  /* 0xffffffff03087810 */ /* 0x000fe200017fe4ff */
[----:B------:R-:W-:Y:S01]  /*12c0*/  UIADD3.X UR9, UPT, UPT, URZ, UR4, URZ, UP0, !UPT ;  /* 0x00000004ff097290 */ /* 0x000fe200087fe4ff */
[----:B------:R-:W-:Y:S01]  /*12d0*/  ISETP.LT.U32.AND P0, PT, R23, UR8, PT ;  /* 0x0000000817007c0c */ /* 0x000fe2000bf01070 */
[----:B------:R-:W-:Y:S01]  /*12e0*/  UMOV UR6, UR5 ;  /* 0x0000000500067c82 */ /* 0x000fe20008000000 */
[----:B------:R-:W-:Y:S01]  /*12f0*/  IADD3 R9, P1, PT, R0, UR8, RZ ;  /* 0x0000000800097c10 */ /* 0x000fe2000ff3e0ff */
[----:B------:R-:W-:Y:S01]  /*1300*/  UMOV UR4, URZ ;  /* 0x000000ff00047c82 */ /* 0x000fe20008000000 */
[----:B------:R-:W-:Y:S01]  /*1310*/  IADD3 R5, PT, PT, R2, -UR5, R5 ;  /* 0x8000000502057c10 */ /* 0x000fe2000fffe005 */
[----:B------:R-:W-:Y:S01]  /*1320*/  UMOV UR10, UR8 ;  /* 0x00000008000a7c82 */ /* 0x000fe20008000000 */
[----:B------:R-:W-:Y:S01]  /*1330*/  MOV R11, UR9 ;  /* 0x00000009000b7c02 */ /* 0x000fe20008000f00 */
[----:B------:R-:W-:-:S03]  /*1340*/  IMAD.X R0, RZ, RZ, UR9, P1 ;  /* 0x00000009ff007e24 */ /* 0x000fc600088e06ff */
[----:B------:R-:W-:Y:S02]  /*1350*/  ISETP.GT.U32.AND.EX P0, PT, R11, R8, PT, P0 ;  /* 0x000000080b00720c */ /* 0x000fe40003f04100 */
[----:B0-----:R-:W-:-:S04]  /*1360*/  LEA R6, P2, R9, UR12, 0x2 ;  /* 0x0000000c09067c11 */ /* 0x001fc8000f8410ff */
[----:B------:R-:W-:Y:S02]  /*1370*/  IADD3 R6, P1, PT, R6, 0x2000, RZ ;  /* 0x0000200006067810 */ /* 0x000fe40007f3e0ff */
[----:B------:R-:W-:Y:S02]  /*1380*/  LEA.HI.X R9, R9, UR13, R0, 0x2, P2 ;  /* 0x0000000d09097c11 */ /* 0x000fe400090f1400 */
[----:B------:R-:W-:Y:S01]  /*1390*/  IADD3 R0, PT, PT, R5, -UR7, RZ ;  /* 0x8000000705007c10 */ /* 0x000fe2000fffe0ff */
[----:B------:R-:W-:Y:S02]  /*13a0*/  UMOV UR7, UR9 ;  /* 0x0000000900077c82 */ /* 0x000fe40008000000 */
[----:B------:R-:W-:Y:S01]  /*13b0*/  IMAD.X R9, RZ, RZ, R9, P1 ;  /* 0x000000ffff097224 */ /* 0x000fe200008e0609 */
[----:B------:R-:W-:Y:S06]  /*13c0*/  @P0 BRA `(.L_x_74) ;  /* 0x0000000400000947 */ /* 0x000fec0003800000 */
[----:B------:R-:W0:Y:S01]  /*13d0*/  LDC.64 R2, c[0x0][0x3b8] ;  /* 0x0000ee00ff027b82 */ /* 0x000e220000000a00 */
[----:B------:R-:W1:Y:S01]  /*13e0*/  LDCU.64 UR12, c[0x0][0x380] ;  /* 0x00007000ff0c77ac */ /* 0x000e620008000a00 */
[----:B------:R-:W-:Y:S01]  /*13f0*/  NOP ;  /* 0x0000000000007918 */ /* 0x000fe20000000000 */
.L_x_75:
[----:B------:R-:W2:Y:S02]  /*1400*/  S2R R5, SR_TID.X ;  /* 0x0000000000057919 */ /* 0x000ea40000002100 */
[----:B--2---:R-:W-:-:S04]  /*1410*/  IADD3 R5, P0, PT, R5, UR8, RZ ;  /* 0x0000000805057c10 */ /* 0x004fc8000ff1e0ff */
[----:B------:R-:W-:Y:S02]  /*1420*/  IADD3.X R10, PT, PT, RZ, UR9, RZ, P0, !PT ;  /* 0x00000009ff0a7c10 */ /* 0x000fe400087fe4ff */
[----:B-1----:R-:W-:-:S04]  /*1430*/  LEA R4, P0, R5, UR12, 0x2 ;  /* 0x0000000c05047c11 */ /* 0x002fc8000f8010ff */
[----:B------:R-:W-:-:S05]  /*1440*/  LEA.HI.X R5, R5, UR13, R10, 0x2, P0 ;  /* 0x0000000d05057c11 */ /* 0x000fca00080f140a */
        /* <DEDUP_REMOVED lines=15> */
[----:B------:R1:W5:Y:S01]  /*1540*/  LDG.E R22, desc[UR14][R4.64+0x3c00] ;  /* 0x003c000e04167981 */ /* 0x000362000c1e1900 */
[----:B------:R-:W-:-:S02]  /*1550*/  USHF.R.S32.HI UR11, URZ, 0x1f, UR5 ;  /* 0x0000001fff0b7899 */ /* 0x000fc40008011405 */
[----:B------:R-:W-:-:S04]  /*1560*/  UIADD3 UR6, UP0, UPT, UR5, UR10, URZ ;  /* 0x0000000a05067290 */ /* 0x000fc8000ff1e0ff */
[----:B------:R-:W-:Y:S01]  /*1570*/  UIADD3.X UR7, UPT, UPT, UR11, UR7, URZ, UP0, !UPT ;  /* 0x000000070b077290 */ /* 0x000fe200087fe4ff */
[----:B--2---:R-:W-:Y:S01]  /*1580*/  FADD R7, R24, R7 ;  /* 0x0000000718077221 */ /* 0x004fe20000000000 */
[----:B0-----:R-:W-:-:S04]  /*1590*/  IADD3 R24, P1, PT, R2, -UR8, RZ ;  /* 0x8000000802187c10 */ /* 0x001fc8000ff3e0ff */
[----:B------:R-:W-:Y:S02]  /*15a0*/  ISETP.GE.U32.AND P0, PT, R24, UR5, PT ;  /* 0x0000000518007c0c */ /* 0x000fe4000bf06070 */
[----:B-1----:R-:W-:Y:S01]  /*15b0*/  IADD3.X R4, PT, PT, R3, ~UR9, RZ, P1, !PT ;  /* 0x8000000903047c10 */ /* 0x002fe20008ffe4ff */
[----:B---3--:R-:W-:-:S03]  /*15c0*/  FADD R26, R25, R26 ;  /* 0x0000001a191a7221 */ /* 0x008fc60000000000 */
[----:B------:R-:W-:Y:S01]  /*15d0*/  ISETP.GE.U32.AND.EX P0, PT, R4, UR11, PT, P0 ;  /* 0x0000000b04007c0c */ /* 0x000fe2000bf06100 */
        /* <DEDUP_REMOVED lines=12> */
[----:B------:R-:W-:-:S04]  /*16a0*/  FADD R7, R7, R10 ;  /* 0x0000000a07077221 */ /* 0x000fc80000000000 */
[----:B------:R-:W-:Y:S01]  /*16b0*/  FADD R7, R22, R7 ;  /* 0x0000000716077221 */ /* 0x000fe20000000000 */
[----:B------:R-:W-:Y:S06]  /*16c0*/  @!P0 BRA `(.L_x_73) ;  /* 0x0000000800548947 */ /* 0x000fec0003800000 */
[----:B------:R-:W-:Y:S01]  /*16d0*/  UIADD3 UR8, UP0, UPT, UR5, UR8, URZ ;  /* 0x0000000805087290 */ /* 0x000fe2000ff1e0ff */
[----:B------:R-:W-:Y:S01]  /*16e0*/  MOV R5, R9 ;  /* 0x0000000900057202 */ /* 0x000fe20000000f00 */
[----:B------:R-:W-:Y:S01]  /*16f0*/  IMAD.U32 R11, RZ, RZ, UR5 ;  /* 0x00000005ff0b7e24 */ /* 0x000fe2000f8e00ff */
[----:B------:R-:W-:Y:S01]  /*1700*/  UIADD3 UR4, UPT, UPT, UR4, 0x1, URZ ;  /* 0x0000000104047890 */ /* 0x000fe2000fffe0ff */
[----:B------:R-:W-:Y:S01]  /*1710*/  IMAD.MOV.U32 R4, RZ, RZ, R6 ;  /* 0x000000ffff047224 */ /* 0x000fe200078e0006 */
[----:B------:R-:W-:Y:S01]  /*1720*/  UIADD3.X UR9, UPT, UPT, UR11, UR9, URZ, UP0, !UPT ;  /* 0x000000090b097290 */ /* 0x000fe200087fe4ff */
[----:B------:R-:W-:Y:S01]  /*1730*/  ISETP.LT.U32.AND P0, PT, R23, UR8, PT ;  /* 0x0000000817007c0c */ /* 0x000fe2000bf01070 */
[----:B------:R-:W-:Y:S01]  /*1740*/  VIADD R0, R0, -UR5 ;  /* 0x8000000500007c36 */ /* 0x000fe20008000000 */
[----:B------:R-:W-:Y:S01]  /*1750*/  UMOV UR10, UR6 ;  /* 0x00000006000a7c82 */ /* 0x000fe20008000000 */
[----:B------:R-:W-:Y:S02]  /*1760*/  IMAD.WIDE R4, R11, 0x4, R4 ;  /* 0x000000040b047825 */ /* 0x000fe400078e0204 */
[----:B------:R-:W-:-:S02]  /*1770*/  MOV R13, UR9 ;  /* 0x00000009000d7c02 */ /* 0x000fc40008000f00 */
[----:B------:R-:W-:Y:S01]  /*1780*/  IMAD.MOV.U32 R6, RZ, RZ, R4 ;  /* 0x000000ffff067224 */ /* 0x000fe200078e0004 */
[----:B------:R-:W-:Y:S02]  /*1790*/  MOV R9, R5 ;  /* 0x0000000500097202 */ /* 0x000fe40000000f00 */
[----:B------:R-:W-:-:S13]  /*17a0*/  ISETP.GT.U32.AND.EX P0, PT, R13, R8, PT, P0 ;  /* 0x000000080d00720c */ /* 0x000fda0003f04100 */
[----:B------:R-:W-:Y:S05]  /*17b0*/  @!P0 BRA `(.L_x_75) ;  /* 0xfffffffc00108947 */ /* 0x000fea000383ffff */
[----:B------:R-:W-:-:S05]  /*17c0*/  UMOV UR6, UR5 ;  /* 0x0000000500067c82 */ /* 0x000fca0008000000 */
.L_x_74:
[----:B------:R-:W0:Y:S01]  /*17d0*/  S2R R5, SR_TID.X ;  /* 0x0000000000057919 */ /* 0x000e220000002100 */
[C---:B------:R-:W-:Y:S01]  /*17e0*/  IADD3 R4, PT, PT, R2.reuse, -UR8, RZ ;  /* 0x8000000802047c10 */ /* 0x040fe2000fffe0ff */
[----:B------:R-:W-:Y:S01]  /*17f0*/  IMAD.U32 R8, RZ, RZ, UR9 ;  /* 0x00000009ff087e24 */ /* 0x000fe2000f8e00ff */
[----:B------:R-:W-:Y:S01]  /*1800*/  ISETP.LE.U32.AND P1, PT, R2, UR8, PT ;  /* 0x0000000802007c0c */ /* 0x000fe2000bf23070 */
[----:B------:R-:W-:Y:S01]  /*1810*/  BSSY.RECONVERGENT B1, `(.L_x_73) ;  /* 0x0000080000017945 */ /* 0x000fe20003800200 */
[----:B0-----:R-:W-:-:S04]  /*1820*/  ISETP.GE.AND P0, PT, R5, R4, PT ;  /* 0x000000040500720c */ /* 0x001fc80003f06270 */
[----:B------:R-:W-:-:S13]  /*1830*/  ISETP.GE.U32.OR.EX P0, PT, R8, R3, P0, P1 ;  /* 0x000000030800720c */ /* 0x000fda0000706510 */
[----:B------:R-:W-:Y:S05]  /*1840*/  @P0 BRA `(.L_x_76) ;  /* 0x0000000400f00947 */ /* 0x000fea0003800000 */
[----:B------:R-:W0:Y:S01]  /*1850*/  LDC R4, c[0x0][0x3c0] ;  /* 0x0000f000ff047b82 */ /* 0x000e220000000800 */
[----:B------:R-:W-:Y:S01]  /*1860*/  USHF.L.U32 UR5, UR16, 0xc, URZ ;  /* 0x0000000c10057899 */ /* 0x000fe200080006ff */
[----:B------:R-:W-:Y:S01]  /*1870*/  LOP3.LUT R3, RZ, R5, RZ, 0x33, !PT ;  /* 0x00000005ff037212 */ /* 0x000fe200078e33ff */
[----:B------:R-:W-:Y:S02]  /*1880*/  BSSY.RECONVERGENT B2, `(.L_x_77) ;  /* 0x0000037000027945 */ /* 0x000fe40003800200 */
[----:B------:R-:W-:-:S06]  /*1890*/  UIADD3 UR5, UPT, UPT, UR5, UR6, URZ ;  /* 0x0000000605057290 */ /* 0x000fcc000fffe0ff */
[----:B------:R-:W-:Y:S01]  /*18a0*/  IADD3 R2, PT, PT, R2, -UR5, R3 ;  /* 0x8000000502027c10 */ /* 0x000fe2000fffe003 */
[----:B0-----:R-:W-:Y:S01]  /*18b0*/  IMAD R3, R4, UR4, RZ ;  /* 0x0000000404037c24 */ /* 0x001fe2000f8e02ff */
[----:B------:R-:W-:-:S03]  /*18c0*/  MOV R4, R5 ;  /* 0x0000000500047202 */ /* 0x000fc60000000f00 */
[----:B------:R-:W-:-:S05]  /*18d0*/  IMAD R2, R3, -0x1000, R2 ;  /* 0xfffff00003027824 */ /* 0x000fca00078e0202 */
[C---:B------:R-:W-:Y:S02]  /*18e0*/  ISETP.GE.U32.AND P0, PT, R2.reuse, 0xf00, PT ;  /* 0x00000f000200780c */ /* 0x040fe40003f06070 */
[----:B------:R-:W-:-:S04]  /*18f0*/  LEA.HI R19, R2, 0x1, RZ, 0x18 ;  /* 0x0000000102137811 */ /* 0x000fc800078fc0ff */
[----:B------:R-:W-:-:S04]  /*1900*/  LOP3.LUT R21, R19, 0xf, RZ, 0xc0, !PT ;  /* 0x0000000f13157812 */ /* 0x000fc800078ec0ff */
[----:B------:R-:W-:-:S03]  /*1910*/  ISETP.NE.AND P1, PT, R21, RZ, PT ;  /* 0x000000ff1500720c */ /* 0x000fc60003f25270 */
[----:B------:R-:W-:Y:S10]  /*1920*/  @!P0 BRA `(.L_x_78) ;  /* 0x0000000000b08947 */ /* 0x000ff40003800000 */
[----:B------:R-:W-:Y:S01]  /*1930*/  LEA.HI R2, R0, 0x1, RZ, 0x18 ;  /* 0x0000000100027811 */ /* 0x000fe200078fc0ff */
[----:B------:R-:W-:-:S03]  /*1940*/  IMAD.MOV.U32 R4, RZ, RZ, R5 ;  /* 0x000000ffff047224 */ /* 0x000fc600078e0005 */
[----:B------:R-:W-:-:S04]  /*1950*/  LOP3.LUT R2, R2, 0x1fffff0, RZ, 0xc0, !PT ;  /* 0x01fffff002027812 */ /* 0x000fc800078ec0ff */
[----:B------:R-:W-:-:S07]  /*1960*/  IADD3 R8, PT, PT, -R2, RZ, RZ ;  /* 0x000000ff02087210 */ /* 0x000fce0007ffe1ff */
.L_x_79:
[----:B------:R-:W-:Y:S01]  /*1970*/  IMAD.MOV.U32 R2, RZ, RZ, R6 ;  /* 0x000000ffff027224 */ /* 0x000fe200078e0006 */
[----:B------:R-:W-:-:S05]  /*1980*/  MOV R3, R9 ;  /* 0x0000000900037202 */ /* 0x000fca0000000f00 */
[----:B------:R-:W2:Y:S04]  /*1990*/  LDG.E R18, desc[UR14][R2.64+-0x2000] ;  /* 0xffe0000e02127981 */ /* 0x000ea8000c1e1900 */
[----:B------:R-:W3:Y:S04]  /*19a0*/  LDG.E R17, desc[UR14][R2.64+-0x1c00] ;  /* 0xffe4000e02117981 */ /* 0x000ee8000c1e1900 */
        /* <DEDUP_REMOVED lines=14> */
[----:B------:R-:W-:-:S02]  /*1a90*/  VIADD R8, R8, 0x10 ;  /* 0x0000001008087836 */ /* 0x000fc40000000000 */
[----:B------:R-:W-:-:S03]  /*1aa0*/  VIADD R4, R4, 0x1000 ;  /* 0x0000100004047836 */ /* 0x000fc60000000000 */
[----:B------:R-:W-:Y:S01]  /*1ab0*/  ISETP.NE.AND P0, PT, R8, RZ, PT ;  /* 0x000000ff0800720c */ /* 0x000fe20003f05270 */
[----:B--2---:R-:W-:-:S04]  /*1ac0*/  FADD R18, R18, R7 ;  /* 0x0000000712127221 */ /* 0x004fc80000000000 */
        /* <DEDUP_REMOVED lines=13> */
[----:B------:R-:W-:-:S03]  /*1ba0*/  IADD3 R6, P2, PT, R2, 0x4000, RZ ;  /* 0x0000400002067810 */ /* 0x000fc60007f5e0ff */
[----:B------:R-:W-:Y:S01]  /*1bb0*/  FADD R10, R10, R9 ;  /* 0x000000090a0a7221 */ /* 0x000fe20000000000 */
[----:B------:R-:W-:-:S03]  /*1bc0*/  IADD3.X R9, PT, PT, RZ, R3, RZ, P2, !PT ;  /* 0x00000003ff097210 */ /* 0x000fc600017fe4ff */
[----:B------:R-:W-:Y:S01]  /*1bd0*/  FADD R7, R10, R5 ;  /* 0x000000050a077221 */ /* 0x000fe20000000000 */
[----:B------:R-:W-:Y:S06]  /*1be0*/  @P0 BRA `(.L_x_79) ;  /* 0xfffffffc00600947 */ /* 0x000fec000383ffff */
.L_x_78:
[----:B------:R-:W-:Y:S05]  /*1bf0*/  BSYNC.RECONVERGENT B2 ;  /* 0x0000000000027941 */ /* 0x000fea0003800200 */
.L_x_77:
[----:B------:R-:W-:Y:S05]  /*1c00*/  @!P1 BRA `(.L_x_76) ;  /* 0x0000000400009947 */ /* 0x000fea0003800000 */
[----:B------:R-:W-:Y:S01]  /*1c10*/  ISETP.GE.U32.AND P0, PT, R21, 0x8, PT ;  /* 0x000000081500780c */ /* 0x000fe20003f06070 */
[----:B------:R-:W-:Y:S01]  /*1c20*/  BSSY.RECONVERGENT B2, `(.L_x_80) ;  /* 0x0000019000027945 */ /* 0x000fe20003800200 */
[----:B------:R-:W-:-:S04]  /*1c30*/  LOP3.LUT R9, R19, 0x7, RZ, 0xc0, !PT ;  /* 0x0000000713097812 */ /* 0x000fc800078ec0ff */
[----:B------:R-:W-:-:S07]  /*1c40*/  ISETP.NE.AND P1, PT, R9, RZ, PT ;  /* 0x000000ff0900720c */ /* 0x000fce0003f25270 */
[----:B------:R-:W-:Y:S06]  /*1c50*/  @!P0 BRA `(.L_x_81) ;  /* 0x0000000000548947 */ /* 0x000fec0003800000 */
[----:B------:R-:W-:-:S04]  /*1c60*/  IADD3 R3, P0, PT, R4, UR8, RZ ;  /* 0x0000000804037c10 */ /* 0x000fc8000ff1e0ff */
[----:B------:R-:W-:Y:S02]  /*1c70*/  IADD3.X R6, PT, PT, RZ, UR9, RZ, P0, !PT ;  /* 0x00000009ff067c10 */ /* 0x000fe400087fe4ff */
[----:B------:R-:W-:-:S04]  /*1c80*/  LEA R2, P0, R3, UR12, 0x2 ;  /* 0x0000000c03027c11 */ /* 0x000fc8000f8010ff */
[----:B------:R-:W-:-:S05]  /*1c90*/  LEA.HI.X R3, R3, UR13, R6, 0x2, P0 ;  /* 0x0000000d03037c11 */ /* 0x000fca00080f1406 */
[----:B------:R-:W2:Y:S04]  /*1ca0*/  LDG.E R6, desc[UR14][R2.64] ;  /* 0x0000000e02067981 */ /* 0x000ea8000c1e1900 */
[----:B------:R-:W3:Y:S04]  /*1cb0*/  LDG.E R5, desc[UR14][R2.64+0x400] ;  /* 0x0004000e02057981 */ /* 0x000ee8000c1e1900 */
[----:B------:R-:W4:Y:S04]  /*1cc0*/  LDG.E R8, desc[UR14][R2.64+0x800] ;  /* 0x0008000e02087981 */ /* 0x000f28000c1e1900 */
[----:B------:R-:W5:Y:S04]  /*1cd0*/  LDG.E R10, desc[UR14][R2.64+0xc00] ;  /* 0x000c000e020a7981 */ /* 0x000f68000c1e1900 */
[----:B------:R-:W5:Y:S04]  /*1ce0*/  LDG.E R12, desc[UR14][R2.64+0x1000] ;  /* 0x0010000e020c7981 */ /* 0x000f68000c1e1900 */
[----:B------:R-:W5:Y:S04]  /*1cf0*/  LDG.E R14, desc[UR14][R2.64+0x1400] ;  /* 0x0014000e020e7981 */ /* 0x000f68000c1e1900 */
[----:B------:R-:W5:Y:S04]  /*1d00*/  LDG.E R16, desc[UR14][R2.64+0x1800] ;  /* 0x0018000e02107981 */ /* 0x000f68000c1e1900 */
[----:B------:R-:W5:Y:S01]  /*1d10*/  LDG.E R18, desc[UR14][R2.64+0x1c00] ;  /* 0x001c000e02127981 */ /* 0x000f62000c1e1900 */
[----:B------:R-:W-:-:S02]  /*1d20*/  VIADD R4, R4, 0x800 ;  /* 0x0000080004047836 */ /* 0x000fc40000000000 */
[----:B--2---:R-:W-:-:S04]  /*1d30*/  FADD R6, R7, R6 ;  /* 0x0000000607067221 */ /* 0x004fc80000000000 */
[----:B---3--:R-:W-:-:S04]  /*1d40*/  FADD R5, R6, R5 ;  /* 0x0000000506057221 */ /* 0x008fc80000000000 */
[----:B----4-:R-:W-:-:S04]  /*1d50*/  FADD R5, R5, R8 ;  /* 0x0000000805057221 */ /* 0x010fc80000000000 */
[----:B-----5:R-:W-:-:S04]  /*1d60*/  FADD R5, R5, R10 ;  /* 0x0000000a05057221 */ /* 0x020fc80000000000 */
[----:B------:R-:W-:-:S04]  /*1d70*/  FADD R5, R5, R12 ;  /* 0x0000000c05057221 */ /* 0x000fc80000000000 */
[----:B------:R-:W-:-:S04]  /*1d80*/  FADD R5, R5, R14 ;  /* 0x0000000e05057221 */ /* 0x000fc80000000000 */
[----:B------:R-:W-:-:S04]  /*1d90*/  FADD R5, R5, R16 ;  /* 0x0000001005057221 */ /* 0x000fc80000000000 */
[----:B------:R-:W-:-:S07]  /*1da0*/  FADD R7, R5, R18 ;  /* 0x0000001205077221 */ /* 0x000fce0000000000 */
.L_x_81:
[----:B------:R-:W-:Y:S05]  /*1db0*/  BSYNC.RECONVERGENT B2 ;  /* 0x0000000000027941 */ /* 0x000fea0003800200 */
.L_x_80:
[----:B------:R-:W-:Y:S05]  /*1dc0*/  @!P1 BRA `(.L_x_76) ;  /* 0x0000000000909947 */ /* 0x000fea0003800000 */
[----:B------:R-:W-:Y:S01]  /*1dd0*/  ISETP.GE.U32.AND P0, PT, R9, 0x4, PT ;  /* 0x000000040900780c */ /* 0x000fe20003f06070 */
[----:B------:R-:W-:Y:S01]  /*1de0*/  BSSY.RECONVERGENT B2, `(.L_x_82) ;  /* 0x0000010000027945 */ /* 0x000fe20003800200 */
[----:B------:R-:W-:-:S11]  /*1df0*/  LOP3.LUT P1, RZ, R19, 0x3, RZ, 0xc0, !PT ;  /* 0x0000000313ff7812 */ /* 0x000fd6000782c0ff */
[----:B------:R-:W-:Y:S05]  /*1e00*/  @!P0 BRA `(.L_x_83) ;  /* 0x0000000000348947 */ /* 0x000fea0003800000 */
[----:B------:R-:W-:-:S04]  /*1e10*/  IADD3 R3, P0, PT, R4, UR8, RZ ;  /* 0x0000000804037c10 */ /* 0x000fc8000ff1e0ff */
[----:B------:R-:W-:Y:S02]  /*1e20*/  IADD3.X R6, PT, PT, RZ, UR9, RZ, P0, !PT ;  /* 0x00000009ff067c10 */ /* 0x000fe400087fe4ff */
[----:B------:R-:W-:-:S04]  /*1e30*/  LEA R2, P0, R3, UR12, 0x2 ;  /* 0x0000000c03027c11 */ /* 0x000fc8000f8010ff */
[----:B------:R-:W-:-:S05]  /*1e40*/  LEA.HI.X R3, R3, UR13, R6, 0x2, P0 ;  /* 0x0000000d03037c11 */ /* 0x000fca00080f1406 */
[----:B------:R-:W2:Y:S04]  /*1e50*/  LDG.E R6, desc[UR14][R2.64] ;  /* 0x0000000e02067981 */ /* 0x000ea8000c1e1900 */
[----:B------:R-:W3:Y:S04]  /*1e60*/  LDG.E R5, desc[UR14][R2.64+0x400] ;  /* 0x0004000e02057981 */ /* 0x000ee8000c1e1900 */
[----:B------:R-:W4:Y:S04]  /*1e70*/  LDG.E R8, desc[UR14][R2.64+0x800] ;  /* 0x0008000e02087981 */ /* 0x000f28000c1e1900 */
[----:B------:R-:W5:Y:S01]  /*1e80*/  LDG.E R10, desc[UR14][R2.64+0xc00] ;  /* 0x000c000e020a7981 */ /* 0x000f62000c1e1900 */
[----:B------:R-:W-:-:S02]  /*1e90*/  VIADD R4, R4, 0x400 ;  /* 0x0000040004047836 */ /* 0x000fc40000000000 */
[----:B--2---:R-:W-:-:S04]  /*1ea0*/  FADD R6, R7, R6 ;  /* 0x0000000607067221 */ /* 0x004fc80000000000 */
[----:B---3--:R-:W-:-:S04]  /*1eb0*/  FADD R5, R6, R5 ;  /* 0x0000000506057221 */ /* 0x008fc80000000000 */
[----:B----4-:R-:W-:-:S04]  /*1ec0*/  FADD R5, R5, R8 ;  /* 0x0000000805057221 */ /* 0x010fc80000000000 */
[----:B-----5:R-:W-:-:S07]  /*1ed0*/  FADD R7, R5, R10 ;  /* 0x0000000a05077221 */ /* 0x020fce0000000000 */
.L_x_83:
[----:B------:R-:W-:Y:S05]  /*1ee0*/  BSYNC.RECONVERGENT B2 ;  /* 0x0000000000027941 */ /* 0x000fea0003800200 */
.L_x_82:
[----:B------:R-:W-:Y:S05]  /*1ef0*/  @!P1 BRA `(.L_x_76) ;  /* 0x0000000000449947 */ /* 0x000fea0003800000 */
[----:B------:R-:W-:Y:S02]  /*1f00*/  LOP3.LUT R0, R0, 0xffff, RZ, 0xc0, !PT ;  /* 0x0000ffff00007812 */ /* 0x000fe400078ec0ff */
[----:B------:R-:W-:Y:S02]  /*1f10*/  IADD3 R5, P0, PT, R4, UR10, RZ ;  /* 0x0000000a04057c10 */ /* 0x000fe4000ff1e0ff */
[----:B------:R-:W-:Y:S02]  /*1f20*/  LEA.HI R0, R0, 0x1, RZ, 0x18 ;  /* 0x0000000100007811 */ /* 0x000fe400078fc0ff */
[----:B------:R-:W-:Y:S02]  /*1f30*/  LEA R4, P1, R5, UR12, 0x2 ;  /* 0x0000000c05047c11 */ /* 0x000fe4000f8210ff */
[----:B------:R-:W-:Y:S02]  /*1f40*/  LOP3.LUT R0, R0, 0x3, RZ, 0xc0, !PT ;  /* 0x0000000300007812 */ /* 0x000fe400078ec0ff */
[----:B------:R-:W-:-:S03]  /*1f50*/  IADD3.X R2, PT, PT, RZ, UR7, RZ, P0, !PT ;  /* 0x00000007ff027c10 */ /* 0x000fc600087fe4ff */
[----:B------:R-:W-:Y:S01]  /*1f60*/  IMAD.MOV R0, RZ, RZ, -R0 ;  /* 0x000000ffff007224 */ /* 0x000fe200078e0a00 */
[----:B------:R-:W-:-:S07]  /*1f70*/  LEA.HI.X R5, R5, UR13, R2, 0x2, P1 ;  /* 0x0000000d05057c11 */ /* 0x000fce00088f1402 */
.L_x_84:
[----:B------:R-:W-:Y:S01]  /*1f80*/  MOV R2, R4 ;  /* 0x0000000400027202 */ /* 0x000fe20000000f00 */
[----:B------:R-:W-:-:S05]  /*1f90*/  IMAD.MOV.U32 R3, RZ, RZ, R5 ;  /* 0x000000ffff037224 */ /* 0x000fca00078e0005 */
[----:B------:R-:W2:Y:S01]  /*1fa0*/  LDG.E R2, desc[UR14][R2.64] ;  /* 0x0000000e02027981 */ /* 0x000ea2000c1e1900 */
[----:B------:R-:W-:Y:S02]  /*1fb0*/  IADD3 R0, PT, PT, R0, 0x1, RZ ;  /* 0x0000000100007810 */ /* 0x000fe40007ffe0ff */
[----:B------:R-:W-:Y:S02]  /*1fc0*/  IADD3 R4, P1, PT, R4, 0x400, RZ ;  /* 0x0000040004047810 */ /* 0x000fe40007f3e0ff */
[----:B------:R-:W-:-:S03]  /*1fd0*/  ISETP.NE.AND P0, PT, R0, RZ, PT ;  /* 0x000000ff0000720c */ /* 0x000fc60003f05270 */
[----:B------:R-:W-:Y:S02]  /*1fe0*/  IMAD.X R5, RZ, RZ, R5, P1 ;  /* 0x000000ffff057224 */ /* 0x000fe400008e0605 */
[----:B--2---:R-:W-:-:S08]  /*1ff0*/  FADD R7, R2, R7 ;  /* 0x0000000702077221 */ /* 0x004fd00000000000 */
[----:B------:R-:W-:Y:S05]  /*2000*/  @P0 BRA `(.L_x_84) ;  /* 0xfffffffc00dc0947 */ /* 0x000fea000383ffff */
.L_x_76:
[----:B------:R-:W-:Y:S05]  /*2010*/  BSYNC.RECONVERGENT B1 ;  /* 0x0000000000017941 */ /* 0x000fea0003800200 */
.L_x_73:
[----:B------:R-:W0:Y:S01]  /*2020*/  S2R R6, SR_LANEID ;  /* 0x0000000000067919 */ /* 0x000e220000000000 */
[----:B------:R-:W1:Y:S01]  /*2030*/  SHFL.DOWN PT, R0, R7, 0x1, 0x1f ;  /* 0x08201f0007007f89 */ /* 0x000e6200000e0000 */
[----:B------:R-:W2:Y:S01]  /*2040*/  S2R R5, SR_TID.X ;  /* 0x0000000000057919 */ /* 0x000ea20000002100 */
[C---:B0-----:R-:W-:Y:S02]  /*2050*/  ISETP.GT.AND P0, PT, R6.reuse, 0x1e, PT ;  /* 0x0000001e0600780c */ /* 0x041fe40003f04270 */
[----:B------:R-:W-:-:S11]  /*2060*/  ISETP.NE.AND P1, PT, R6, RZ, PT ;  /* 0x000000ff0600720c */ /* 0x000fd60003f25270 */
[----:B-1----:R-:W-:Y:S01]  /*2070*/  @!P0 FADD R7, R0, R7 ;  /* 0x0000000700078221 */ /* 0x002fe20000000000 */
[----:B------:R-:W-:Y:S01]  /*2080*/  ISETP.GT.AND P0, PT, R6, 0x1d, PT ;  /* 0x0000001d0600780c */ /* 0x000fe20003f04270 */
[----:B------:R-:W0:Y:S01]  /*2090*/  @!P1 S2R R4, SR_CgaCtaId ;  /* 0x0000000000049919 */ /* 0x000e220000008800 */
[----:B------:R-:W-:Y:S02]  /*20a0*/  @!P1 MOV R3, 0x400 ;  /* 0x0000040000039802 */ /* 0x000fe40000000f00 */
[----:B--2---:R-:W-:Y:S01]  /*20b0*/  @!P1 SHF.R.U32.HI R2, RZ, 0x3, R5 ;  /* 0x00000003ff029819 */ /* 0x004fe20000011605 */
        /* <DEDUP_REMOVED lines=31> */
[----:B------:R-:W-:-:S07]  /*22b0*/  FADD R9, R2, R3 ;  /* 0x0000000302097221 */ /* 0x000fce0000000000 */
.L_x_72:
[----:B------:R-:W-:Y:S05]  /*22c0*/  BSYNC.RECONVERGENT B0 ;  /* 0x0000000000007941 */ /* 0x000fea0003800200 */
.L_x_57:
[----:B------:R-:W-:Y:S05]  /*22d0*/  @P0 EXIT ;  /* 0x000000000000094d */ /* 0x000fea0003800000 */
[----:B------:R-:W3:Y:S02]  /*22e0*/  LDCU.64 UR4, c[0x0][0x388] ;  /* 0x00007100ff0477ac */ /* 0x000ee40008000a00 */
[----:B---3--:R-:W-:-:S06]  /*22f0*/  UIMAD.WIDE.U32 UR4, UR16, 0x4, UR4 ;  /* 0x00000004100478a5 */ /* 0x008fcc000f8e0004 */
[----:B------:R-:W-:Y:S01]  /*2300*/  IMAD.U32 R2, RZ, RZ, UR4 ;  /* 0x00000004ff027e24 */ /* 0x000fe2000f8e00ff */
[----:B0-2---:R-:W-:-:S05]  /*2310*/  MOV R3, UR5 ;  /* 0x0000000500037c02 */ /* 0x005fca0008000f00 */
[----:B------:R-:W-:Y:S01]  /*2320*/  STG.E desc[UR14][R2.64], R9 ;  /* 0x0000000902007986 */ /* 0x000fe2000c10190e */
[----:B------:R-:W-:Y:S05]  /*2330*/  EXIT ;  /* 0x000000000000794d */ /* 0x000fea0003800000 */
.L_x_85:
        /* <DEDUP_REMOVED lines=12> */
.L_x_266:


//--------------------- .text._ZN3cub18CUB_300001_SM_10006detail6reduce28DeviceReduceSingleTileKernelINS2_10policy_hubIfyN4cuda3std3__44plusIfEEE10Policy1000EN6thrust24THRUST_300001_SM_1000_NS6detail15normal_iteratorINSD_10device_ptrIfEEEEPfyS9_ffNS7_10__identityEEEvT0_T1_T2_T3_T4_T6_ --------------------------
	.section	.text._ZN3cub18CUB_300001_SM_10006detail6reduce28DeviceReduceSingleTileKernelINS2_10policy_hubIfyN4cuda3std3__44plusIfEEE10Policy1000EN6thrust24THRUST_300001_SM_1000_NS6detail15normal_iteratorINSD_10device_ptrIfEEEEPfyS9_ffNS7_10__identityEEEvT0_T1_T2_T3_T4_T6_,"ax",@progbits
	.align	128
        .global         _ZN3cub18CUB_300001_SM_10006detail6reduce28DeviceReduceSingleTileKernelINS2_10policy_hubIfyN4cuda3std3__44plusIfEEE10Policy1000EN6thrust24THRUST_300001_SM_1000_NS6detail15normal_iteratorINSD_10device_ptrIfEEEEPfyS9_ffNS7_10__identityEEEvT0_T1_T2_T3_T4_T6_
        .type           _ZN3cub18CUB_300001_SM_10006detail6reduce28DeviceReduceSingleTileKernelINS2_10policy_hubIfyN4cuda3std3__44plusIfEEE10Policy1000EN6thrust24THRUST_300001_SM_1000_NS6detail15normal_iteratorINSD_10device_ptrIfEEEEPfyS9_ffNS7_10__identityEEEvT0_T1_T2_T3_T4_T6_,@function
        .size           _ZN3cub18CUB_300001_SM_10006detail6reduce28DeviceReduceSingleTileKernelINS2_10policy_hubIfyN4cuda3std3__44plusIfEEE10Policy1000EN6thrust24THRUST_300001_SM_1000_NS6detail15normal_iteratorINSD_10device_ptrIfEEEEPfyS9_ffNS7_10__identityEEEvT0_T1_T2_T3_T4_T6_,(.L_x_267 - _ZN3cub18CUB_300001_SM_10006detail6reduce28DeviceReduceSingleTileKernelINS2_10policy_hubIfyN4cuda3std3__44plusIfEEE10Policy1000EN6thrust24THRUST_300001_SM_1000_NS6detail15normal_iteratorINSD_10device_ptrIfEEEEPfyS9_ffNS7_10__identityEEEvT0_T1_T2_T3_T4_T6_)
        .other          _ZN3cub18CUB_300001_SM_10006detail6reduce28DeviceReduceSingleTileKernelINS2_10policy_hubIfyN4cuda3std3__44plusIfEEE10Policy1000EN6thrust24THRUST_300001_SM_1000_NS6detail15normal_iteratorINSD_10device_ptrIfEEEEPfyS9_ffNS7_10__identityEEEvT0_T1_T2_T3_T4_T6_,@"STO_CUDA_ENTRY STV_DEFAULT"
_ZN3cub18CUB_300001_SM_10006detail6reduce28DeviceReduceSingleTileKernelINS2_10policy_hubIfyN4cuda3std3__44plusIfEEE10Policy1000EN6thrust24THRUST_300001_SM_1000_NS6detail15normal_iteratorINSD_10device_ptrIfEEEEPfyS9_ffNS7_10__identityEEEvT0_T1_T2_T3_T4_T6_:
.text._ZN3cub18CUB_300001_SM_10006detail6reduce28DeviceReduceSingleTileKernelINS2_10policy_hubIfyN4cuda3std3__44plusIfEEE10Policy1000EN6thrust24THRUST_300001_SM_1000_NS6detail15normal_iteratorINSD_10device_ptrIfEEEEPfyS9_ffNS7_10__identityEEEvT0_T1_T2_T3_T4_T6_:
[----:B------:R-:W-:Y:S01]  /*0000*/  LDC R1, c[0x0][0x37c] ;  /* 0x0000df00ff017b82 */ /* 0x000fe20000000800 */
[----:B------:R-:W0:Y:S01]  /*0010*/  LDCU.64 UR4, c[0x0][0x390] ;  /* 0x00007200ff0477ac */ /* 0x000e220008000a00 */
[----:B------:R-:W1:Y:S01]  /*0020*/  LDCU.64 UR6, c[0x0][0x358] ;  /* 0x00006b00ff0677ac */ /* 0x000e620008000a00 */
[----:B0-----:R-:W-:Y:S01]  /*0030*/  MOV R4, UR4 ;  /* 0x0000000400047c02 */ /* 0x001fe20008000f00 */
[----:B------:R-:W-:-:S03]  /*0040*/  IMAD.U32 R0, RZ, RZ, UR5 ;  /* 0x00000005ff007e24 */ /* 0x000fc6000f8e00ff */
[----:B------:R-:W-:-:S04]  /*0050*/  ISETP.NE.U32.AND P0, PT, R4, RZ, PT ;  /* 0x000000ff0400720c */ /* 0x000fc80003f05070 */
[----:B------:R-:W-:-:S13]  /*0060*/  ISETP.NE.AND.EX P0, PT, R0, RZ, PT, P0 ;  /* 0x000000ff0000720c */ /* 0x000fda0003f05300 */
        /* <DEDUP_REMOVED lines=8> */
.L_x_86:
[----:B------:R-:W-:Y:S01]  /*00f0*/  ISETP.GT.U32.AND P0, PT, R4, 0xfff, PT ;  /* 0x00000fff0400780c */ /* 0x000fe20003f04070 */
[----:B------:R-:W-:Y:S03]  /*0100*/  BSSY.RECONVERGENT B0, `(.L_x_87) ;  /* 0x00001f3000007945 */ /* 0x000fe60003800200 */
[----:B------:R-:W-:-:S13]  /*0110*/  ISETP.GT.U32.AND.EX P0, PT, R0, RZ, PT, P0 ;  /* 0x000000ff0000720c */ /* 0x000fda0003f04100 */
[----:B------:R-:W-:Y:S05]  /*0120*/  @P0 BRA `(.L_x_88) ;  /* 0x0000000c00ac0947 */ /* 0x000fea0003800000 */
[----:B------:R-:W0:Y:S01]  /*0130*/  S2R R5, SR_TID.X ;  /* 0x0000000000057919 */ /* 0x000e220000002100 */
[----:B------:R-:W-:Y:S01]  /*0140*/  BSSY.RECONVERGENT B1, `(.L_x_89) ;  /* 0x0000009000017945 */ /* 0x000fe20003800200 */
[----:B------:R-:W-:Y:S01]  /*0150*/  HFMA2 R6, -RZ, RZ, 0, 0 ;  /* 0x00000000ff067431 */ /* 0x000fe200000001ff */
[----:B0-----:R-:W-:Y:S01]  /*0160*/  ISETP.GE.U32.AND P0, PT, R5, R4, PT ;  /* 0x000000040500720c */ /* 0x001fe20003f06070 */
[----:B------:R-:W-:-:S12]  /*0170*/  IMAD.MOV.U32 R7, RZ, RZ, R5 ;  /* 0x000000ffff077224 */ /* 0x000fd800078e0005 */
[----:B------:R-:W-:Y:S05]  /*0180*/  @P0 BRA `(.L_x_90) ;  /* 0x0000000000100947 */ /* 0x000fea0003800000 */
[----:B------:R-:W0:Y:S02]  /*0190*/  LDC.64 R2, c[0x0][0x380] ;  /* 0x0000e000ff027b82 */ /* 0x000e240000000a00 */
[----:B0-----:R-:W-:-:S05]  /*01a0*/  IMAD.WIDE.U32 R2, R5, 0x4, R2 ;  /* 0x0000000405027825 */ /* 0x001fca00078e0002 */
[----:B------:R0:W5:Y:S01]  /*01b0*/  LDG.E R6, desc[UR6][R2.64] ;  /* 0x0000000602067981 */ /* 0x000162000c1e1900 */
[----:B------:R-:W-:-:S07]  /*01c0*/  IADD3 R7, PT, PT, R5, 0x100, RZ ;  /* 0x0000010005077810 */ /* 0x000fce0007ffe0ff */
.L_x_90:
[----:B------:R-:W-:Y:S05]  /*01d0*/  BSYNC.RECONVERGENT B1 ;  /* 0x0000000000017941 */ /* 0x000fea0003800200 */
.L_x_89:
[----:B------:R-:W-:Y:S01]  /*01e0*/  ISETP.GE.U32.AND P0, PT, R7, R4, PT ;  /* 0x000000040700720c */ /* 0x000fe20003f06070 */
[----:B------:R-:W-:-:S12]  /*01f0*/  BSSY.RECONVERGENT B1, `(.L_x_91) ;  /* 0x000006d000017945 */ /* 0x000fd80003800200 */
[----:B------:R-:W-:Y:S05]  /*0200*/  @P0 BRA `(.L_x_92) ;  /* 0x0000000400ac0947 */ /* 0x000fea0003800000 */
[----:B0-----:R-:W-:Y:S01]  /*0210*/  LOP3.LUT R3, RZ, R7, RZ, 0x33, !PT ;  /* 0x00000007ff037212 */ /* 0x001fe200078e33ff */
[----:B------:R-:W-:Y:S04]  /*0220*/  BSSY.RECONVERGENT B2, `(.L_x_93) ;  /* 0x0000033000027945 */ /* 0x000fe80003800200 */
[----:B------:R-:W-:-:S05]  /*0230*/  IMAD.IADD R3, R3, 0x1, R4 ;  /* 0x0000000103037824 */ /* 0x000fca00078e0204 */
[C---:B------:R-:W-:Y:S02]  /*0240*/  ISETP.GE.U32.AND P0, PT, R3.reuse, 0xf00, PT ;  /* 0x00000f000300780c */ /* 0x040fe40003f06070 */
[----:B------:R-:W-:-:S04]  /*0250*/  LEA.HI R8, R3, 0x1, RZ, 0x18 ;  /* 0x0000000103087811 */ /* 0x000fc800078fc0ff */
[----:B------:R-:W-:-:S04]  /*0260*/  LOP3.LUT R22, R8, 0xf, RZ, 0xc0, !PT ;  /* 0x0000000f08167812 */ /* 0x000fc800078ec0ff */
[----:B------:R-:W-:-:S03]  /*0270*/  ISETP.NE.AND P1, PT, R22, RZ, PT ;  /* 0x000000ff1600720c */ /* 0x000fc60003f25270 */
[----:B------:R-:W-:Y:S10]  /*0280*/  @!P0 BRA `(.L_x_94) ;  /* 0x0000000000b08947 */ /* 0x000ff40003800000 */
[----:B------:R-:W0:Y:S01]  /*0290*/  LDC.64 R2, c[0x0][0x380] ;  /* 0x0000e000ff027b82 */ /* 0x000e220000000a00 */
[----:B------:R-:W-:-:S04]  /*02a0*/  LOP3.LUT R9, R8, 0x1fffff0, RZ, 0xc0, !PT ;  /* 0x01fffff008097812 */ /* 0x000fc800078ec0ff */
[----:B------:R-:W-:Y:S01]  /*02b0*/  IADD3 R9, PT, PT, -R9, RZ, RZ ;  /* 0x000000ff09097210 */ /* 0x000fe20007ffe1ff */
[----:B0-----:R-:W-:-:S03]  /*02c0*/  IMAD.WIDE.U32 R2, R7, 0x4, R2 ;  /* 0x0000000407027825 */ /* 0x001fc600078e0002 */
[----:B------:R-:W-:-:S05]  /*02d0*/  IADD3 R2, P0, PT, R2, 0x2000, RZ ;  /* 0x0000200002027810 */ /* 0x000fca0007f1e0ff */
[----:B------:R-:W-:-:S08]  /*02e0*/  IMAD.X R3, RZ, RZ, R3, P0 ;  /* 0x000000ffff037224 */ /* 0x000fd000000e0603 */
.L_x_95:
        /* <DEDUP_REMOVED lines=38> */
.L_x_94:
[----:B------:R-:W-:Y:S05]  /*0550*/  BSYNC.RECONVERGENT B2 ;  /* 0x0000000000027941 */ /* 0x000fea0003800200 */
.L_x_93:
[----:B------:R-:W-:Y:S05]  /*0560*/  @!P1 BRA `(.L_x_92) ;  /* 0x0000000000d49947 */ /* 0x000fea0003800000 */
[----:B------:R-:W-:Y:S01]  /*0570*/  ISETP.GE.U32.AND P0, PT, R22, 0x8, PT ;  /* 0x000000081600780c */ /* 0x000fe20003f06070 */
[----:B------:R-:W-:Y:S01]  /*0580*/  BSSY.RECONVERGENT B2, `(.L_x_96) ;  /* 0x0000017000027945 */ /* 0x000fe20003800200 */
[----:B------:R-:W-:-:S04]  /*0590*/  LOP3.LUT R11, R8, 0x7, RZ, 0xc0, !PT ;  /* 0x00000007080b7812 */ /* 0x000fc800078ec0ff */
[----:B------:R-:W-:-:S07]  /*05a0*/  ISETP.NE.AND P1, PT, R11, RZ, PT ;  /* 0x000000ff0b00720c */ /* 0x000fce0003f25270 */
[----:B------:R-:W-:Y:S06]  /*05b0*/  @!P0 BRA `(.L_x_97) ;  /* 0x00000000004c8947 */ /* 0x000fec0003800000 */
[----:B------:R-:W0:Y:S02]  /*05c0*/  LDC.64 R2, c[0x0][0x380] ;  /* 0x0000e000ff027b82 */ /* 0x000e240000000a00 */
[----:B0-----:R-:W-:-:S05]  /*05d0*/  IMAD.WIDE R2, R7, 0x4, R2 ;  /* 0x0000000407027825 */ /* 0x001fca00078e0202 */
        /* <DEDUP_REMOVED lines=17> */
.L_x_97:
[----:B------:R-:W-:Y:S05]  /*06f0*/  BSYNC.RECONVERGENT B2 ;  /* 0x0000000000027941 */ /* 0x000fea0003800200 */
.L_x_96:
        /* <DEDUP_REMOVED lines=17> */
.L_x_99:
[----:B------:R-:W-:Y:S05]  /*0810*/  BSYNC.RECONVERGENT B2 ;  /* 0x0000000000027941 */ /* 0x000fea0003800200 */
.L_x_98:
[----:B------:R-:W-:Y:S05]  /*0820*/  @!P1 BRA `(.L_x_92) ;  /* 0x0000000000249947 */ /* 0x000fea0003800000 */
[----:B------:R-:W0:Y:S01]  /*0830*/  LDC.64 R8, c[0x0][0x380] ;  /* 0x0000e000ff087b82 */ /* 0x000e220000000a00 */
[----:B------:R-:W-:-:S07]  /*0840*/  IMAD.MOV R10, RZ, RZ, -R10 ;  /* 0x000000ffff0a7224 */ /* 0x000fce00078e0a0a */
.L_x_100:
[----:B0-----:R-:W-:-:S06]  /*0850*/  IMAD.WIDE R2, R7, 0x4, R8 ;  /* 0x0000000407027825 */ /* 0x001fcc00078e0208 */
[----:B------:R-:W2:Y:S01]  /*0860*/  LDG.E R3, desc[UR6][R2.64] ;  /* 0x0000000602037981 */ /* 0x000ea2000c1e1900 */
[----:B------:R-:W-:Y:S01]  /*0870*/  IADD3 R10, PT, PT, R10, 0x1, RZ ;  /* 0x000000010a0a7810 */ /* 0x000fe20007ffe0ff */
[----:B------:R-:W-:-:S03]  /*0880*/  VIADD R7, R7, 0x100 ;  /* 0x0000010007077836 */ /* 0x000fc60000000000 */
[----:B------:R-:W-:Y:S01]  /*0890*/  ISETP.NE.AND P0, PT, R10, RZ, PT ;  /* 0x000000ff0a00720c */ /* 0x000fe20003f05270 */
[----:B--2--5:R-:W-:-:S12]  /*08a0*/  FADD R6, R3, R6 ;  /* 0x0000000603067221 */ /* 0x024fd80000000000 */
[----:B------:R-:W-:Y:S05]  /*08b0*/  @P0 BRA `(.L_x_100) ;  /* 0xfffffffc00e40947 */ /* 0x000fea000383ffff */
.L_x_92:
[----:B------:R-:W-:Y:S05]  /*08c0*/  BSYNC.RECONVERGENT B1 ;  /* 0x0000000000017941 */ /* 0x000fea0003800200 */
.L_x_91:
[----:B------:R-:W-:Y:S02]  /*08d0*/  ISETP.GE.U32.AND P0, PT, R4, 0x100, PT ;  /* 0x000001000400780c */ /* 0x000fe40003f06070 */
[----:B-----5:R-:W-:Y:S02]  /*08e0*/  MOV R9, R6 ;  /* 0x0000000600097202 */ /* 0x020fe40000000f00 */
[----:B------:R-:W-:-:S13]  /*08f0*/  ISETP.GE.U32.AND.EX P0, PT, R0, RZ, PT, P0 ;  /* 0x000000ff0000720c */ /* 0x000fda0003f06100 */
[----:B------:R-:W-:Y:S05]  /*0900*/  @!P0 BRA `(.L_x_101) ;  /* 0x0000000000ac8947 */ /* 0x000fea0003800000 */
[----:B------:R-:W1:Y:S01]  /*0910*/  S2R R6, SR_LANEID ;  /* 0x0000000000067919 */ /* 0x000e620000000000 */
[----:B------:R-:W-:Y:S01]  /*0920*/  ISETP.NE.AND P5, PT, R5, RZ, PT ;  /* 0x000000ff0500720c */ /* 0x000fe20003fa5270 */
        /* <DEDUP_REMOVED lines=14> */
[----:B-1----:R-:W-:-:S05]  /*0a10*/  @!P1 LEA R7, R7, R4, 0x18 ;  /* 0x0000000407079211 */ /* 0x002fca00078ec0ff */
[----:B------:R-:W-:-:S03]  /*0a20*/  @!P1 IMAD.IADD R2, R2, 0x1, R7 ;  /* 0x0000000102029824 */ /* 0x000fc600078e0207 */
[----:B0-----:R-:W-:Y:S01]  /*0a30*/  @!P0 FADD R0, R0, R3 ;  /* 0x0000000300008221 */ /* 0x001fe20000000000 */
[----:B------:R-:W-:-:S04]  /*0a40*/  ISETP.GT.AND P0, PT, R6, 0x17, PT ;  /* 0x000000170600780c */ /* 0x000fc80003f04270 */
[----:B------:R-:W0:Y:S09]  /*0a50*/  SHFL.DOWN PT, R3, R0, 0x8, 0x1f ;  /* 0x09001f0000037f89 */ /* 0x000e3200000e0000 */
[----:B0-----:R-:W-:Y:S01]  /*0a60*/  @!P0 FADD R0, R0, R3 ;  /* 0x0000000300008221 */ /* 0x001fe20000000000 */
[----:B------:R-:W-:-:S04]  /*0a70*/  ISETP.GT.AND P0, PT, R6, 0xf, PT ;  /* 0x0000000f0600780c */ /* 0x000fc80003f04270 */
[----:B------:R-:W0:Y:S02]  /*0a80*/  SHFL.DOWN PT, R3, R0, 0x10, 0x1f ;  /* 0x0a001f0000037f89 */ /* 0x000e2400000e0000 */
[----:B0-----:R-:W-:-:S05]  /*0a90*/  FADD R3, R0, R3 ;  /* 0x0000000300037221 */ /* 0x001fca0000000000 */
[----:B------:R1:W-:Y:S01]  /*0aa0*/  @!P1 STS [R2+0x8], R3 ;  /* 0x0000080302009388 */ /* 0x0003e20000000800 */
[----:B------:R-:W-:Y:S01]  /*0ab0*/  FSEL R8, R0, R3, P0 ;  /* 0x0000000300087208 */ /* 0x000fe20000000000 */
[----:B------:R-:W-:Y:S06]  /*0ac0*/  BAR.SYNC.DEFER_BLOCKING 0x0 ;  /* 0x0000000000007b1d */ /* 0x000fec0000010000 */
[----:B------:R-:W-:Y:S05]  /*0ad0*/  @P5 BRA `(.L_x_102) ;  /* 0x0000001400545947 */ /* 0x000fea0003800000 */
[----:B------:R-:W0:Y:S01]  /*0ae0*/  S2UR UR5, SR_CgaCtaId ;  /* 0x00000000000579c3 */ /* 0x000e220000008800 */
[----:B------:R-:W-:Y:S02]  /*0af0*/  UMOV UR4, 0x400 ;  /* 0x0000040000047882 */ /* 0x000fe40000000000 */
[----:B0-----:R-:W-:-:S09]  /*0b00*/  ULEA UR4, UR5, UR4, 0x18 ;  /* 0x0000000405047291 */ /* 0x001fd2000f8ec0ff */
[----:B-1----:R-:W0:Y:S04]  /*0b10*/  LDS R3, [UR4+0xc] ;  /* 0x00000c04ff037984 */ /* 0x002e280008000800 */
        /* <DEDUP_REMOVED lines=10> */
.L_x_101:
[----:B------:R-:W1:Y:S01]  /*0bc0*/  S2R R8, SR_LANEID ;  /* 0x0000000000087919 */ /* 0x000e620000000000 */
[C---:B0-----:R-:W-:Y:S02]  /*0bd0*/  LOP3.LUT R2, R5.reuse, 0x3e0, RZ, 0xc0, !PT ;  /* 0x000003e005027812 */ /* 0x041fe400078ec0ff */
[----:B------:R-:W-:Y:S02]  /*0be0*/  ISETP.NE.AND P5, PT, R5, RZ, PT ;  /* 0x000000ff0500720c */ /* 0x000fe40003fa5270 */
[----:B------:R-:W-:Y:S02]  /*0bf0*/  LOP3.LUT R7, RZ, R2, RZ, 0x33, !PT ;  /* 0x00000002ff077212 */ /* 0x000fe400078e33ff */
[----:B------:R-:W-:-:S03]  /*0c00*/  IADD3 R3, PT, PT, R2, 0x20, RZ ;  /* 0x0000002002037810 */ /* 0x000fc60007ffe0ff */
[----:B------:R-:W-:Y:S01]  /*0c10*/  IMAD.IADD R7, R7, 0x1, R4 ;  /* 0x0000000107077824 */ /* 0x000fe200078e0204 */
[----:B------:R-:W-:-:S04]  /*0c20*/  ISETP.GT.U32.AND P0, PT, R3, R4, PT ;  /* 0x000000040300720c */ /* 0x000fc80003f04070 */
[----:B------:R-:W-:-:S05]  /*0c30*/  SEL R7, R7, 0x1f, P0 ;  /* 0x0000001f07077807 */ /* 0x000fca0000000000 */
[----:B------:R-:W0:Y:S01]  /*0c40*/  SHFL.DOWN PT, R2, R9, 0x1, R7 ;  /* 0x0820000009027989 */ /* 0x000e2200000e0007 */
[C---:B-1----:R-:W-:Y:S02]  /*0c50*/  ISETP.GE.AND P0, PT, R8.reuse, R7, PT ;  /* 0x000000070800720c */ /* 0x042fe40003f06270 */
[C---:B------:R-:W-:Y:S02]  /*0c60*/  IADD3 R6, PT, PT, R8.reuse, 0x2, RZ ;  /* 0x0000000208067810 */ /* 0x040fe40007ffe0ff */
[----:B------:R-:W-:-:S09]  /*0c70*/  ISETP.NE.AND P1, PT, R8, RZ, PT ;  /* 0x000000ff0800720c */ /* 0x000fd20003f25270 */
[----:B0-----:R-:W-:Y:S01]  /*0c80*/  @!P0 FADD R9, R2, R9 ;  /* 0x0000000902098221 */ /* 0x001fe20000000000 */
[----:B------:R-:W-:Y:S01]  /*0c90*/  ISETP.GT.AND P0, PT, R6, R7, PT ;  /* 0x000000070600720c */ /* 0x000fe20003f04270 */
[----:B------:R-:W-:Y:S02]  /*0ca0*/  VIADD R6, R8, 0x4 ;  /* 0x0000000408067836 */ /* 0x000fe40000000000 */
[----:B------:R-:W0:Y:S01]  /*0cb0*/  @!P1 S2R R11, SR_CgaCtaId ;  /* 0x00000000000b9919 */ /* 0x000e220000008800 */
[----:B------:R-:W-:Y:S01]  /*0cc0*/  @!P1 SHF.R.U32.HI R3, RZ, 0x3, R5 ;  /* 0x00000003ff039819 */ /* 0x000fe20000011605 */
[----:B------:R-:W1:Y:S03]  /*0cd0*/  SHFL.DOWN PT, R2, R9, 0x2, R7 ;  /* 0x0840000009027989 */ /* 0x000e6600000e0007 */
[----:B------:R-:W-:-:S05]  /*0ce0*/  @!P1 LOP3.LUT R3, R3, 0x7c, RZ, 0xc0, !PT ;  /* 0x0000007c03039812 */ /* 0x000fca00078ec0ff */
[----:B-1----:R-:W-:Y:S01]  /*0cf0*/  @!P0 FADD R9, R9, R2 ;  /* 0x0000000209098221 */ /* 0x002fe20000000000 */
[-C--:B------:R-:W-:Y:S02]  /*0d00*/  ISETP.GT.AND P0, PT, R6, R7.reuse, PT ;  /* 0x000000070600720c */ /* 0x080fe40003f04270 */
[----:B------:R-:W-:Y:S02]  /*0d10*/  IADD3 R6, PT, PT, R8, 0x8, RZ ;  /* 0x0000000808067810 */ /* 0x000fe40007ffe0ff */
[----:B------:R-:W1:Y:S09]  /*0d20*/  SHFL.DOWN PT, R2, R9, 0x4, R7 ;  /* 0x0880000009027989 */ /* 0x000e7200000e0007 */
[----:B-1----:R-:W-:Y:S01]  /*0d30*/  @!P0 FADD R9, R9, R2 ;  /* 0x0000000209098221 */ /* 0x002fe20000000000 */
[----:B------:R-:W-:Y:S01]  /*0d40*/  ISETP.GT.AND P0, PT, R6, R7, PT ;  /* 0x000000070600720c */ /* 0x000fe20003f04270 */
[----:B------:R-:W-:-:S03]  /*0d50*/  VIADD R6, R8, 0x10 ;  /* 0x0000001008067836 */ /* 0x000fc60000000000 */
[----:B------:R-:W1:Y:S09]  /*0d60*/  SHFL.DOWN PT, R2, R9, 0x8, R7 ;  /* 0x0900000009027989 */ /* 0x000e7200000e0007 */
[----:B-1----:R-:W-:Y:S01]  /*0d70*/  @!P0 FADD R9, R9, R2 ;  /* 0x0000000209098221 */ /* 0x002fe20000000000 */
[----:B------:R-:W-:-:S02]  /*0d80*/  ISETP.GT.AND P0, PT, R6, R7, PT ;  /* 0x000000070600720c */ /* 0x000fc40003f04270 */
[----:B------:R-:W-:Y:S02]  /*0d90*/  @!P1 MOV R6, 0x400 ;  /* 0x0000040000069802 */ /* 0x000fe40000000f00 */
[----:B------:R-:W1:Y:S02]  /*0da0*/  SHFL.DOWN PT, R2, R9, 0x10, R7 ;  /* 0x0a00000009027989 */ /* 0x000e6400000e0007 */
[----:B0-----:R-:W-:-:S04]  /*0db0*/  @!P1 LEA R6, R11, R6, 0x18 ;  /* 0x000000060b069211 */ /* 0x001fc800078ec0ff */
[----:B------:R-:W-:-:S03]  /*0dc0*/  @!P1 IADD3 R3, PT, PT, R3, R6, RZ ;  /* 0x0000000603039210 */ /* 0x000fc60007ffe0ff */
[----:B-1----:R-:W-:-:S04]  /*0dd0*/  @!P0 FADD R9, R9, R2 ;  /* 0x0000000209098221 */ /* 0x002fc80000000000 */
[----:B------:R-:W-:-:S05]  /*0de0*/  IMAD.MOV.U32 R8, RZ, RZ, R9 ;  /* 0x000000ffff087224 */ /* 0x000fca00078e0009 */
[----:B------:R0:W-:Y:S01]  /*0df0*/  @!P1 STS [R3+0x8], R8 ;  /* 0x0000080803009388 */ /* 0x0001e20000000800 */
[----:B------:R-:W-:Y:S06]  /*0e00*/  BAR.SYNC.DEFER_BLOCKING 0x0 ;  /* 0x0000000000007b1d */ /* 0x000fec0000010000 */
[----:B------:R-:W-:Y:S05]  /*0e10*/  @P5 BRA `(.L_x_102) ;  /* 0x0000001000845947 */ /* 0x000fea0003800000 */
[----:B------:R-:W1:Y:S01]  /*0e20*/  S2UR UR5, SR_CgaCtaId ;  /* 0x00000000000579c3 */ /* 0x000e620000008800 */
[----:B------:R-:W-:Y:S01]  /*0e30*/  UMOV UR4, 0x400 ;  /* 0x0000040000047882 */ /* 0x000fe20000000000 */
[C---:B------:R-:W-:Y:S02]  /*0e40*/  ISETP.GT.U32.AND P3, PT, R4.reuse, 0x20, PT ;  /* 0x000000200400780c */ /* 0x040fe40003f64070 */
[----:B------:R-:W-:Y:S02]  /*0e50*/  ISETP.GT.U32.AND P1, PT, R4, 0x40, PT ;  /* 0x000000400400780c */ /* 0x000fe40003f24070 */
[----:B------:R-:W-:Y:S02]  /*0e60*/  ISETP.GT.U32.AND.EX P3, PT, R0, RZ, PT, P3 ;  /* 0x000000ff0000720c */ /* 0x000fe40003f64130 */
[----:B------:R-:W-:Y:S02]  /*0e70*/  ISETP.GT.U32.AND P0, PT, R4, 0x60, PT ;  /* 0x000000600400780c */ /* 0x000fe40003f04070 */
[----:B------:R-:W-:-:S02]  /*0e80*/  ISETP.GT.U32.AND.EX P1, PT, R0, RZ, PT, P1 ;  /* 0x000000ff0000720c */ /* 0x000fc40003f24110 */
[----:B------:R-:W-:Y:S02]  /*0e90*/  ISETP.GT.U32.AND P2, PT, R4, 0x80, PT ;  /* 0x000000800400780c */ /* 0x000fe40003f44070 */
[----:B------:R-:W-:Y:S02]  /*0ea0*/  ISETP.GT.U32.AND.EX P0, PT, R0, RZ, PT, P0 ;  /* 0x000000ff0000720c */ /* 0x000fe40003f04100 */
[----:B------:R-:W-:Y:S02]  /*0eb0*/  ISETP.GT.U32.AND P4, PT, R4, 0xa0, PT ;  /* 0x000000a00400780c */ /* 0x000fe40003f84070 */
[C---:B------:R-:W-:Y:S02]  /*0ec0*/  ISETP.GT.U32.AND.EX P2, PT, R0.reuse, RZ, PT, P2 ;  /* 0x000000ff0000720c */ /* 0x040fe40003f44120 */
[----:B------:R-:W-:Y:S01]  /*0ed0*/  ISETP.GT.U32.AND.EX P4, PT, R0, RZ, PT, P4 ;  /* 0x000000ff0000720c */ /* 0x000fe20003f84140 */
[----:B-1----:R-:W-:-:S09]  /*0ee0*/  ULEA UR4, UR5, UR4, 0x18 ;  /* 0x0000000405047291 */ /* 0x002fd2000f8ec0ff */
[----:B0-----:R-:W0:Y:S04]  /*0ef0*/  LDS R3, [UR4+0xc] ;  /* 0x00000c04ff037984 */ /* 0x001e280008000800 */
[----:B------:R-:W1:Y:S04]  /*0f00*/  LDS.128 R12, [UR4+0x10] ;  /* 0x00001004ff0c7984 */ /* 0x000e680008000c00 */
[----:B------:R-:W2:Y:S01]  /*0f10*/  LDS.64 R6, [UR4+0x20] ;  /* 0x00002004ff067984 */ /* 0x000ea20008000a00 */
[----:B0-----:R-:W-:Y:S01]  /*0f20*/  @P3 FADD R8, R8, R3 ;  /* 0x0000000308083221 */ /* 0x001fe20000000000 */
[----:B------:R-:W-:-:S03]  /*0f30*/  ISETP.GT.U32.AND P3, PT, R4, 0xc0, PT ;  /* 0x000000c00400780c */ /* 0x000fc60003f64070 */
[----:B-1----:R-:W-:Y:S01]  /*0f40*/  @P1 FADD R8, R8, R12 ;  /* 0x0000000c08081221 */ /* 0x002fe20000000000 */
[----:B------:R-:W-:Y:S02]  /*0f50*/  ISETP.GT.U32.AND P1, PT, R4, 0xe0, PT ;  /* 0x000000e00400780c */ /* 0x000fe40003f24070 */
[----:B------:R-:W-:Y:S01]  /*0f60*/  ISETP.GT.U32.AND.EX P3, PT, R0, RZ, PT, P3 ;  /* 0x000000ff0000720c */ /* 0x000fe20003f64130 */
[----:B------:R-:W-:Y:S01]  /*0f70*/  @P0 FADD R8, R8, R13 ;  /* 0x0000000d08080221 */ /* 0x000fe20000000000 */
[----:B------:R-:W-:-:S03]  /*0f80*/  ISETP.GT.U32.AND.EX P1, PT, R0, RZ, PT, P1 ;  /* 0x000000ff0000720c */ /* 0x000fc60003f24110 */
[----:B------:R-:W-:-:S04]  /*0f90*/  @P2 FADD R8, R8, R14 ;  /* 0x0000000e08082221 */ /* 0x000fc80000000000 */
[----:B------:R-:W-:-:S04]  /*0fa0*/  @P4 FADD R8, R8, R15 ;  /* 0x0000000f08084221 */ /* 0x000fc80000000000 */
[----:B--2---:R-:W-:-:S04]  /*0fb0*/  @P3 FADD R8, R8, R6 ;  /* 0x0000000608083221 */ /* 0x004fc80000000000 */
[----:B------:R-:W-:Y:S01]  /*0fc0*/  @P1 FADD R8, R8, R7 ;  /* 0x0000000708081221 */ /* 0x000fe20000000000 */
[----:B------:R-:W-:Y:S06]  /*0fd0*/  BRA `(.L_x_102) ;  /* 0x0000001000147947 */ /* 0x000fec0003800000 */
.L_x_88:
[----:B------:R-:W0:Y:S01]  /*0fe0*/  S2R R8, SR_TID.X ;  /* 0x0000000000087919 */ /* 0x000e220000002100 */
[----:B------:R-:W0:Y:S02]  /*0ff0*/  LDC.64 R2, c[0x0][0x380] ;  /* 0x0000e000ff027b82 */ /* 0x000e240000000a00 */
[----:B0-----:R-:W-:-:S05]  /*1000*/  IMAD.WIDE.U32 R2, R8, 0x4, R2 ;  /* 0x0000000408027825 */ /* 0x001fca00078e0002 */
        /* <DEDUP_REMOVED lines=16> */
[----:B--2---:R-:W-:Y:S01]  /*1110*/  FADD R9, R9, R12 ;  /* 0x0000000c09097221 */ /* 0x004fe20000000000 */
[----:B---3--:R-:W-:Y:S01]  /*1120*/  FADD R14, R11, R14 ;  /* 0x0000000e0b0e7221 */ /* 0x008fe20000000000 */
[----:B------:R-:W-:-:S03]  /*1130*/  HFMA2 R11, -RZ, RZ, 0, 0.00048828125 ;  /* 0x00001000ff0b7431 */ /* 0x000fc600000001ff */
[----:B------:R-:W-:Y:S01]  /*1140*/  FADD R14, R9, R14 ;  /* 0x0000000e090e7221 */ /* 0x000fe20000000000 */
[----:B------:R-:W-:Y:S01]  /*1150*/  IADD3 R9, P1, PT, R4, -0x1000, RZ ;  /* 0xfffff00004097810 */ /* 0x000fe20007f3e0ff */
[----:B----4-:R-:W-:-:S03]  /*1160*/  FADD R13, R13, R16 ;  /* 0x000000100d0d7221 */ /* 0x010fc60000000000 */
[----:B------:R-:W-:Y:S02]  /*1170*/  ISETP.GE.U32.AND P0, PT, R9, 0x1000, PT ;  /* 0x000010000900780c */ /* 0x000fe40003f06070 */
[----:B------:R-:W-:-:S04]  /*1180*/  IADD3.X R12, PT, PT, R0, -0x1, RZ, P1, !PT ;  /* 0xffffffff000c7810 */ /* 0x000fc80000ffe4ff */
[----:B------:R-:W-:Y:S01]  /*1190*/  ISETP.GE.U32.AND.EX P0, PT, R12, RZ, PT, P0 ;  /* 0x000000ff0c00720c */ /* 0x000fe20003f06100 */
        /* <DEDUP_REMOVED lines=11> */
[----:B------:R-:W-:Y:S01]  /*1250*/  IMAD.MOV.U32 R13, RZ, RZ, RZ ;  /* 0x000000ffff0d7224 */ /* 0x000fe200078e00ff */
[----:B------:R-:W-:Y:S06]  /*1260*/  @!P0 BRA `(.L_x_103) ;  /* 0x0000000000c08947 */ /* 0x000fec0003800000 */
[----:B------:R-:W0:Y:S01]  /*1270*/  LDC.64 R4, c[0x0][0x390] ;  /* 0x0000e400ff047b82 */ /* 0x000e220000000a00 */
[----:B------:R-:W-:Y:S01]  /*1280*/  MOV R11, 0x1000 ;  /* 0x00001000000b7802 */ /* 0x000fe20000000f00 */
[----:B------:R-:W-:-:S07]  /*1290*/  IMAD.MOV.U32 R13, RZ, RZ, RZ ;  /* 0x000000ffff0d7224 */ /* 0x000fce00078e00ff */
.L_x_105:
[----:B------:R-:W-:-:S04]  /*12a0*/  LEA R6, P0, R11, R2, 0x2 ;  /* 0x000000020b067211 */ /* 0x000fc800078010ff */
[----:B------:R-:W-:-:S05]  /*12b0*/  LEA.HI.X R7, R11, R3, R13, 0x2, P0 ;  /* 0x000000030b077211 */ /* 0x000fca00000f140d */
[----:B------:R-:W2:Y:S04]  /*12c0*/  LDG.E R0, desc[UR6][R6.64+0x2400] ;  /* 0x0024000606007981 */ /* 0x000ea8000c1e1900 */
[----:B------:R-:W2:Y:S04]  /*12d0*/  LDG.E R15, desc[UR6][R6.64+0x2800] ;  /* 0x00280006060f7981 */ /* 0x000ea8000c1e1900 */
        /* <DEDUP_REMOVED lines=13> */
[----:B------:R0:W5:Y:S02]  /*13b0*/  LDG.E R20, desc[UR6][R6.64+0x3c00] ;  /* 0x003c000606147981 */ /* 0x000164000c1e1900 */
[----:B0-----:R-:W-:-:S04]  /*13c0*/  IADD3 R6, P1, PT, -R11, R4, RZ ;  /* 0x000000040b067210 */ /* 0x001fc80007f3e1ff */
[----:B------:R-:W-:Y:S01]  /*13d0*/  ISETP.GE.U32.AND P0, PT, R6, 0x1000, PT ;  /* 0x000010000600780c */ /* 0x000fe20003f06070 */
[----:B--2---:R-:W-:Y:S01]  /*13e0*/  FADD R15, R0, R15 ;  /* 0x0000000f000f7221 */ /* 0x004fe20000000000 */
[----:B------:R-:W-:-:S04]  /*13f0*/  MOV R0, R5 ;  /* 0x0000000500007202 */ /* 0x000fc80000000f00 */
[----:B------:R-:W-:Y:S01]  /*1400*/  IADD3.X R6, PT, PT, ~R13, R0, RZ, P1, !PT ;  /* 0x000000000d067210 */ /* 0x000fe20000ffe5ff */
[----:B---3--:R-:W-:-:S03]  /*1410*/  FADD R10, R27, R10 ;  /* 0x0000000a1b0a7221 */ /* 0x008fc60000000000 */
[----:B------:R-:W-:Y:S01]  /*1420*/  ISETP.GE.U32.AND.EX P0, PT, R6, RZ, PT, P0 ;  /* 0x000000ff0600720c */ /* 0x000fe20003f06100 */
[----:B----4-:R-:W-:-:S04]  /*1430*/  FADD R29, R26, R29 ;  /* 0x0000001d1a1d7221 */ /* 0x010fc80000000000 */
[----:B------:R-:W-:Y:S01]  /*1440*/  FADD R10, R10, R29 ;  /* 0x0000001d0a0a7221 */ /* 0x000fe20000000000 */
[----:B-----5:R-:W-:Y:S01]  /*1450*/  FADD R24, R24, R25 ;  /* 0x0000001918187221 */ /* 0x020fe20000000000 */
[----:B------:R-:W-:-:S04]  /*1460*/  FADD R23, R23, R22 ;  /* 0x0000001617177221 */ /* 0x000fc80000000000 */
        /* <DEDUP_REMOVED lines=11> */
[----:B------:R-:W-:-:S05]  /*1520*/  IADD3 R11, P0, PT, R11, 0x1000, RZ ;  /* 0x000010000b0b7810 */ /* 0x000fca0007f1e0ff */
[----:B------:R-:W-:Y:S01]  /*1530*/  IMAD.X R13, RZ, RZ, R13, P0 ;  /* 0x000000ffff0d7224 */ /* 0x000fe200000e060d */
[----:B------:R-:W-:-:S04]  /*1540*/  ISETP.GT.U32.AND P0, PT, R11, R9, PT ;  /* 0x000000090b00720c */ /* 0x000fc80003f04070 */
[----:B------:R-:W-:-:S13]  /*1550*/  ISETP.GT.U32.AND.EX P0, PT, R13, R12, PT, P0 ;  /* 0x0000000c0d00720c */ /* 0x000fda0003f04100 */
[----:B------:R-:W-:Y:S05]  /*1560*/  @!P0 BRA `(.L_x_105) ;  /* 0xfffffffc004c8947 */ /* 0x000fea000383ffff */
.L_x_103:
[CC--:B------:R-:W-:Y:S01]  /*1570*/  IADD3 R3, PT, PT, -R11.reuse, R4.reuse, RZ ;  /* 0x000000040b037210 */ /* 0x0c0fe20007ffe1ff */
[----:B------:R-:W-:Y:S01]  /*1580*/  BSSY.RECONVERGENT B1, `(.L_x_104) ;  /* 0x0000080000017945 */ /* 0x000fe20003800200 */
[----:B------:R-:W-:Y:S02]  /*1590*/  ISETP.GE.U32.AND P1, PT, R11, R4, PT ;  /* 0x000000040b00720c */ /* 0x000fe40003f26070 */
[----:B------:R-:W-:-:S04]  /*15a0*/  ISETP.GE.AND P0, PT, R8, R3, PT ;  /* 0x000000030800720c */ /* 0x000fc80003f06270 */
[----:B------:R-:W-:-:S13]  /*15b0*/  ISETP.GE.U32.OR.EX P0, PT, R13, R0, P0, P1 ;  /* 0x000000000d00720c */ /* 0x000fda0000706510 */
[----:B------:R-:W-:Y:S05]  /*15c0*/  @P0 BRA `(.L_x_106) ;  /* 0x0000000400ec0947 */ /* 0x000fea0003800000 */
[----:B------:R-:W-:Y:S01]  /*15d0*/  LOP3.LUT R0, RZ, R8, RZ, 0x33, !PT ;  /* 0x00000008ff007212 */ /* 0x000fe200078e33ff */
[----:B------:R-:W-:Y:S03]  /*15e0*/  BSSY.RECONVERGENT B2, `(.L_x_107) ;  /* 0x0000038000027945 */ /* 0x000fe60003800200 */
[----:B------:R-:W-:-:S04]  /*15f0*/  IADD3 R0, PT, PT, -R11, R4, R0 ;  /* 0x000000040b007210 */ /* 0x000fc80007ffe100 */
[C---:B------:R-:W-:Y:S02]  /*1600*/  ISETP.GE.U32.AND P1, PT, R0.reuse, 0xf00, PT ;  /* 0x00000f000000780c */ /* 0x040fe40003f26070 */
[----:B------:R-:W-:Y:S02]  /*1610*/  LEA.HI R4, R0, 0x1, RZ, 0x18 ;  /* 0x0000000100047811 */ /* 0x000fe400078fc0ff */
[----:B------:R-:W-:Y:S02]  /*1620*/  MOV R0, R8 ;  /* 0x0000000800007202 */ /* 0x000fe40000000f00 */
[----:B------:R-:W-:-:S04]  /*1630*/  LOP3.LUT R24, R4, 0xf, RZ, 0xc0, !PT ;  /* 0x0000000f04187812 */ /* 0x000fc800078ec0ff */
[----:B------:R-:W-:-:S03]  /*1640*/  ISETP.NE.AND P0, PT, R24, RZ, PT ;  /* 0x000000ff1800720c */ /* 0x000fc60003f05270 */
[----:B------:R-:W-:Y:S10]  /*1650*/  @!P1 BRA `(.L_x_108) ;  /* 0x0000000000c09947 */ /* 0x000ff40003800000 */
[----:B------:R-:W0:Y:S01]  /*1660*/  LDCU.64 UR4, c[0x0][0x380] ;  /* 0x00007000ff0477ac */ /* 0x000e220008000a00 */
[----:B------:R-:W-:Y:S02]  /*1670*/  IADD3 R3, P1, PT, R8, R11, RZ ;  /* 0x0000000b08037210 */ /* 0x000fe40007f3e0ff */
[----:B------:R-:W-:-:S03]  /*1680*/  LOP3.LUT R9, R4, 0x1fffff0, RZ, 0xc0, !PT ;  /* 0x01fffff004097812 */ /* 0x000fc600078ec0ff */
[----:B------:R-:W-:Y:S01]  /*1690*/  IMAD.X R0, RZ, RZ, R13, P1 ;  /* 0x000000ffff007224 */ /* 0x000fe200008e060d */
[----:B------:R-:W-:Y:S02]  /*16a0*/  IADD3 R9, PT, PT, -R9, RZ, RZ ;  /* 0x000000ff09097210 */ /* 0x000fe40007ffe1ff */
[----:B0-----:R-:W-:-:S04]  /*16b0*/  LEA R2, P2, R3, UR4, 0x2 ;  /* 0x0000000403027c11 */ /* 0x001fc8000f8410ff */
[----:B------:R-:W-:Y:S02]  /*16c0*/  IADD3 R2, P1, PT, R2, 0x2000, RZ ;  /* 0x0000200002027810 */ /* 0x000fe40007f3e0ff */
[----:B------:R-:W-:Y:S02]  /*16d0*/  LEA.HI.X R3, R3, UR5, R0, 0x2, P2 ;  /* 0x0000000503037c11 */ /* 0x000fe400090f1400 */
[----:B------:R-:W-:-:S03]  /*16e0*/  MOV R0, R8 ;  /* 0x0000000800007202 */ /* 0x000fc60000000f00 */
[----:B------:R-:W-:-:S07]  /*16f0*/  IMAD.X R3, RZ, RZ, R3, P1 ;  /* 0x000000ffff037224 */ /* 0x000fce00008e0603 */
.L_x_109:
        /* <DEDUP_REMOVED lines=16> */
[----:B------:R-:W-:Y:S01]  /*1800*/  IADD3 R9, PT, PT, R9, 0x10, RZ ;  /* 0x0000001009097810 */ /* 0x000fe20007ffe0ff */
[----:B------:R-:W-:-:S03]  /*1810*/  VIADD R0, R0, 0x1000 ;  /* 0x0000100000007836 */ /* 0x000fc60000000000 */
[----:B------:R-:W-:Y:S02]  /*1820*/  ISETP.NE.AND P1, PT, R9, RZ, PT ;  /* 0x000000ff0900720c */ /* 0x000fe40003f25270 */
[----:B0-----:R-:W-:-:S04]  /*1830*/  IADD3 R2, P2, PT, R2, 0x4000, RZ ;  /* 0x0000400002027810 */ /* 0x001fc80007f5e0ff */
[----:B------:R-:W-:Y:S01]  /*1840*/  IADD3.X R3, PT, PT, RZ, R3, RZ, P2, !PT ;  /* 0x00000003ff037210 */ /* 0x000fe200017fe4ff */
        /* <DEDUP_REMOVED lines=17> */
.L_x_108:
[----:B------:R-:W-:Y:S05]  /*1960*/  BSYNC.RECONVERGENT B2 ;  /* 0x0000000000027941 */ /* 0x000fea0003800200 */
.L_x_107:
[----:B------:R-:W-:Y:S05]  /*1970*/  @!P0 BRA `(.L_x_106) ;  /* 0x0000000400008947 */ /* 0x000fea0003800000 */
[----:B------:R-:W-:Y:S01]  /*1980*/  ISETP.GE.U32.AND P0, PT, R24, 0x8, PT ;  /* 0x000000081800780c */ /* 0x000fe20003f06070 */
[----:B------:R-:W-:Y:S01]  /*1990*/  BSSY.RECONVERGENT B2, `(.L_x_110) ;  /* 0x000001a000027945 */ /* 0x000fe20003800200 */
[----:B------:R-:W-:-:S04]  /*19a0*/  LOP3.LUT R7, R4, 0x7, RZ, 0xc0, !PT ;  /* 0x0000000704077812 */ /* 0x000fc800078ec0ff */
[----:B------:R-:W-:-:S07]  /*19b0*/  ISETP.NE.AND P1, PT, R7, RZ, PT ;  /* 0x000000ff0700720c */ /* 0x000fce0003f25270 */
[----:B------:R-:W-:Y:S06]  /*19c0*/  @!P0 BRA `(.L_x_111) ;  /* 0x0000000000588947 */ /* 0x000fec0003800000 */
[----:B------:R-:W0:Y:S01]  /*19d0*/  LDCU.64 UR4, c[0x0][0x380] ;  /* 0x00007000ff0477ac */ /* 0x000e220008000a00 */
[----:B------:R-:W-:-:S04]  /*19e0*/  IADD3 R3, P0, PT, R0, R11, RZ ;  /* 0x0000000b00037210 */ /* 0x000fc80007f1e0ff */
[----:B------:R-:W-:Y:S02]  /*19f0*/  IADD3.X R6, PT, PT, RZ, R13, RZ, P0, !PT ;  /* 0x0000000dff067210 */ /* 0x000fe400007fe4ff */
[----:B0-----:R-:W-:-:S04]  /*1a00*/  LEA R2, P0, R3, UR4, 0x2 ;  /* 0x0000000403027c11 */ /* 0x001fc8000f8010ff */
        /* <DEDUP_REMOVED lines=9> */
[----:B------:R-:W-:Y:S01]  /*1aa0*/  IADD3 R0, PT, PT, R0, 0x800, RZ ;  /* 0x0000080000007810 */ /* 0x000fe20007ffe0ff */
        /* <DEDUP_REMOVED lines=8> */
.L_x_111:
[----:B------:R-:W-:Y:S05]  /*1b30*/  BSYNC.RECONVERGENT B2 ;  /* 0x0000000000027941 */ /* 0x000fea0003800200 */
.L_x_110:
[----:B------:R-:W-:Y:S05]  /*1b40*/  @!P1 BRA `(.L_x_106) ;  /* 0x00000000008c9947 */ /* 0x000fea0003800000 */
[----:B------:R-:W-:Y:S01]  /*1b50*/  ISETP.GE.U32.AND P0, PT, R7, 0x4, PT ;  /* 0x000000040700780c */ /* 0x000fe20003f06070 */
[----:B------:R-:W-:Y:S01]  /*1b60*/  BSSY.RECONVERGENT B2, `(.L_x_112) ;  /* 0x0000012000027945 */ /* 0x000fe20003800200 */
[----:B------:R-:W-:-:S04]  /*1b70*/  LOP3.LUT R6, R4, 0x3, RZ, 0xc0, !PT ;  /* 0x0000000304067812 */ /* 0x000fc800078ec0ff */
[----:B------:R-:W-:-:S07]  /*1b80*/  ISETP.NE.AND P1, PT, R6, RZ, PT ;  /* 0x000000ff0600720c */ /* 0x000fce0003f25270 */
[----:B------:R-:W-:Y:S06]  /*1b90*/  @!P0 BRA `(.L_x_113) ;  /* 0x0000000000388947 */ /* 0x000fec0003800000 */
[----:B------:R-:W0:Y:S01]  /*1ba0*/  LDCU.64 UR4, c[0x0][0x380] ;  /* 0x00007000ff0477ac */ /* 0x000e220008000a00 */
[----:B------:R-:W-:-:S05]  /*1bb0*/  IADD3 R3, P0, PT, R0, R11, RZ ;  /* 0x0000000b00037210 */ /* 0x000fca0007f1e0ff */
[----:B------:R-:W-:Y:S01]  /*1bc0*/  IMAD.X R4, RZ, RZ, R13, P0 ;  /* 0x000000ffff047224 */ /* 0x000fe200000e060d */
[----:B0-----:R-:W-:-:S04]  /*1bd0*/  LEA R2, P0, R3, UR4, 0x2 ;  /* 0x0000000403027c11 */ /* 0x001fc8000f8010ff */
[----:B------:R-:W-:-:S05]  /*1be0*/  LEA.HI.X R3, R3, UR5, R4, 0x2, P0 ;  /* 0x0000000503037c11 */ /* 0x000fca00080f1404 */
[----:B------:R-:W2:Y:S04]  /*1bf0*/  LDG.E R5, desc[UR6][R2.64] ;  /* 0x0000000602057981 */ /* 0x000ea8000c1e1900 */
[----:B------:R-:W3:Y:S04]  /*1c00*/  LDG.E R4, desc[UR6][R2.64+0x400] ;  /* 0x0004000602047981 */ /* 0x000ee8000c1e1900 */
[----:B------:R-:W4:Y:S04]  /*1c10*/  LDG.E R7, desc[UR6][R2.64+0x800] ;  /* 0x0008000602077981 */ /* 0x000f28000c1e1900 */
[----:B------:R-:W5:Y:S01]  /*1c20*/  LDG.E R9, desc[UR6][R2.64+0xc00] ;  /* 0x000c000602097981 */ /* 0x000f62000c1e1900 */
[----:B------:R-:W-:Y:S01]  /*1c30*/  IADD3 R0, PT, PT, R0, 0x400, RZ ;  /* 0x0000040000007810 */ /* 0x000fe20007ffe0ff */
[----:B--2---:R-:W-:-:S04]  /*1c40*/  FADD R5, R10, R5 ;  /* 0x000000050a057221 */ /* 0x004fc80000000000 */
[----:B---3--:R-:W-:-:S04]  /*1c50*/  FADD R4, R5, R4 ;  /* 0x0000000405047221 */ /* 0x008fc80000000000 */
[----:B----4-:R-:W-:-:S04]  /*1c60*/  FADD R4, R4, R7 ;  /* 0x0000000704047221 */ /* 0x010fc80000000000 */
[----:B-----5:R-:W-:-:S07]  /*1c70*/  FADD R10, R4, R9 ;  /* 0x00000009040a7221 */ /* 0x020fce0000000000 */
.L_x_113:
[----:B------:R-:W-:Y:S05]  /*1c80*/  BSYNC.RECONVERGENT B2 ;  /* 0x0000000000027941 */ /* 0x000fea0003800200 */
.L_x_112:
[----:B------:R-:W-:Y:S05]  /*1c90*/  @!P1 BRA `(.L_x_106) ;  /* 0x0000000000389947 */ /* 0x000fea0003800000 */
[----:B------:R-:W0:Y:S01]  /*1ca0*/  LDCU.64 UR4, c[0x0][0x380] ;  /* 0x00007000ff0477ac */ /* 0x000e220008000a00 */
[----:B------:R-:W-:Y:S01]  /*1cb0*/  IADD3 R5, P0, PT, R0, R11, RZ ;  /* 0x0000000b00057210 */ /* 0x000fe20007f1e0ff */
[----:B------:R-:W-:-:S03]  /*1cc0*/  IMAD.MOV R0, RZ, RZ, -R6 ;  /* 0x000000ffff007224 */ /* 0x000fc600078e0a06 */
[----:B------:R-:W-:Y:S02]  /*1cd0*/  IADD3.X R4, PT, PT, RZ, R13, RZ, P0, !PT ;  /* 0x0000000dff047210 */ /* 0x000fe400007fe4ff */
[----:B0-----:R-:W-:-:S04]  /*1ce0*/  LEA R2, P1, R5, UR4, 0x2 ;  /* 0x0000000405027c11 */ /* 0x001fc8000f8210ff */
[----:B------:R-:W-:-:S09]  /*1cf0*/  LEA.HI.X R5, R5, UR5, R4, 0x2, P1 ;  /* 0x0000000505057c11 */ /* 0x000fd200088f1404 */
.L_x_114:
[----:B------:R-:W-:-:S06]  /*1d00*/  MOV R3, R5 ;  /* 0x0000000500037202 */ /* 0x000fcc0000000f00 */
[----:B------:R0:W2:Y:S01]  /*1d10*/  LDG.E R3, desc[UR6][R2.64] ;  /* 0x0000000602037981 */ /* 0x0000a2000c1e1900 */
[----:B------:R-:W-:-:S04]  /*1d20*/  IADD3 R0, PT, PT, R0, 0x1, RZ ;  /* 0x0000000100007810 */ /* 0x000fc80007ffe0ff */
[----:B------:R-:W-:Y:S02]  /*1d30*/  ISETP.NE.AND P0, PT, R0, RZ, PT ;  /* 0x000000ff0000720c */ /* 0x000fe40003f05270 */
[----:B0-----:R-:W-:-:S05]  /*1d40*/  IADD3 R2, P1, PT, R2, 0x400, RZ ;  /* 0x0000040002027810 */ /* 0x001fca0007f3e0ff */
[----:B------:R-:W-:Y:S02]  /*1d50*/  IMAD.X R5, RZ, RZ, R5, P1 ;  /* 0x000000ffff057224 */ /* 0x000fe400008e0605 */
[----:B--2---:R-:W-:-:S04]  /*1d60*/  FADD R10, R3, R10 ;  /* 0x0000000a030a7221 */ /* 0x004fc80000000000 */
[----:B------:R-:W-:Y:S05]  /*1d70*/  @P0 BRA `(.L_x_114) ;  /* 0xfffffffc00e00947 */ /* 0x000fea000383ffff */
.L_x_106:
[----:B------:R-:W-:Y:S05]  /*1d80*/  BSYNC.RECONVERGENT B1 ;  /* 0x0000000000017941 */ /* 0x000fea0003800200 */
.L_x_104:
[----:B------:R-:W0:Y:S01]  /*1d90*/  S2R R6, SR_LANEID ;  /* 0x0000000000067919 */ /* 0x000e220000000000 */
[----:B------:R-:W-:Y:S02]  /*1da0*/  MOV R3, R10 ;  /* 0x0000000a00037202 */ /* 0x000fe40000000f00 */
[----:B------:R-:W-:-:S03]  /*1db0*/  ISETP.NE.AND P5, PT, R8, RZ, PT ;  /* 0x000000ff0800720c */ /* 0x000fc60003fa5270 */
        /* <DEDUP_REMOVED lines=39> */
.L_x_102:
[----:B------:R-:W-:Y:S05]  /*2030*/  BSYNC.RECONVERGENT B0 ;  /* 0x0000000000007941 */ /* 0x000fea0003800200 */
.L_x_87:
[----:B------:R-:W-:Y:S05]  /*2040*/  @P5 EXIT ;  /* 0x000000000000594d */ /* 0x000fea0003800000 */
[----:B01----:R-:W0:Y:S01]  /*2050*/  LDC.64 R2, c[0x0][0x388] ;  /* 0x0000e200ff027b82 */ /* 0x003e220000000a00 */
[----:B------:R-:W2:Y:S02]  /*2060*/  LDCU UR4, c[0x0][0x39c] ;  /* 0x00007380ff0477ac */ /* 0x000ea40008000800 */
[----:B--2---:R-:W-:-:S05]  /*2070*/  FADD R5, R8, UR4 ;  /* 0x0000000408057e21 */ /* 0x004fca0008000000 */
[----:B0-----:R-:W-:Y:S01]  /*2080*/  STG.E desc[UR6][R2.64], R5 ;  /* 0x0000000502007986 */ /* 0x001fe2000c101906 */
[----:B------:R-:W-:Y:S05]  /*2090*/  EXIT ;  /* 0x000000000000794d */ /* 0x000fea0003800000 */
.L_x_115:
        /* <DEDUP_REMOVED lines=14> */
.L_x_267:


//--------------------- .text._ZN3cub18CUB_300001_SM_10006detail6reduce28DeviceReduceSingleTileKernelINS2_10policy_hubIfjN4cuda3std3__44plusIfEEE10Policy1000EPfSC_iS9_ffNS7_10__identityEEEvT0_T1_T2_T3_T4_T6_ --------------------------
	.section	.text._ZN3cub18CUB_300001_SM_10006detail6reduce28DeviceReduceSingleTileKernelINS2_10policy_hubIfjN4cuda3std3__44plusIfEEE10Policy1000EPfSC_iS9_ffNS7_10__identityEEEvT0_T1_T2_T3_T4_T6_,"ax",@progbits
	.align	128
        .global         _ZN3cub18CUB_300001_SM_10006detail6reduce28DeviceReduceSingleTileKernelINS2_10policy_hubIfjN4cuda3std3__44plusIfEEE10Policy1000EPfSC_iS9_ffNS7_10__identityEEEvT0_T1_T2_T3_T4_T6_
        .type           _ZN3cub18CUB_300001_SM_10006detail6reduce28DeviceReduceSingleTileKernelINS2_10policy_hubIfjN4cuda3std3__44plusIfEEE10Policy1000EPfSC_iS9_ffNS7_10__identityEEEvT0_T1_T2_T3_T4_T6_,@function
        .size           _ZN3cub18CUB_300001_SM_10006detail6reduce28DeviceReduceSingleTileKernelINS2_10policy_hubIfjN4cuda3std3__44plusIfEEE10Policy1000EPfSC_iS9_ffNS7_10__identityEEEvT0_T1_T2_T3_T4_T6_,(.L_x_268 - _ZN3cub18CUB_300001_SM_10006detail6reduce28DeviceReduceSingleTileKernelINS2_10policy_hubIfjN4cuda3std3__44plusIfEEE10Policy1000EPfSC_iS9_ffNS7_10__identityEEEvT0_T1_T2_T3_T4_T6_)
        .other          _ZN3cub18CUB_300001_SM_10006detail6reduce28DeviceReduceSingleTileKernelINS2_10policy_hubIfjN4cuda3std3__44plusIfEEE10Policy1000EPfSC_iS9_ffNS7_10__identityEEEvT0_T1_T2_T3_T4_T6_,@"STO_CUDA_ENTRY STV_DEFAULT"
_ZN3cub18CUB_300001_SM_10006detail6reduce28DeviceReduceSingleTileKernelINS2_10policy_hubIfjN4cuda3std3__44plusIfEEE10Policy1000EPfSC_iS9_ffNS7_10__identityEEEvT0_T1_T2_T3_T4_T6_:
.text._ZN3cub18CUB_300001_SM_10006detail6reduce28DeviceReduceSingleTileKernelINS2_10policy_hubIfjN4cuda3std3__44plusIfEEE10Policy1000EPfSC_iS9_ffNS7_10__identityEEEvT0_T1_T2_T3_T4_T6_:
        /* <DEDUP_REMOVED lines=13> */
.L_x_116:
        /* <DEDUP_REMOVED lines=16> */
.L_x_121:
[----:B------:R-:W-:Y:S05]  /*01d0*/  BSYNC.RECONVERGENT B1 ;  /* 0x0000000000017941 */ /* 0x000fea0003800200 */
.L_x_120:
        /* <DEDUP_REMOVED lines=16> */
.L_x_126:
        /* <DEDUP_REMOVED lines=9> */
.L_x_125:
[----:B------:R-:W-:Y:S05]  /*0370*/  BSYNC.RECONVERGENT B2 ;  /* 0x0000000000027941 */ /* 0x000fea0003800200 */
.L_x_124:
        /* <DEDUP_REMOVED lines=8> */
.L_x_129:
        /* <DEDUP_REMOVED lines=43> */
.L_x_128:
[----:B------:R-:W-:Y:S05]  /*06b0*/  BSYNC.RECONVERGENT B2 ;  /* 0x0000000000027941 */ /* 0x000fea0003800200 */
.L_x_127:
        /* <DEDUP_REMOVED lines=26> */
.L_x_131:
[----:B------:R-:W-:Y:S05]  /*0860*/  BSYNC.RECONVERGENT B2 ;  /* 0x0000000000027941 */ /* 0x000fea0003800200 */
.L_x_130:
        /* <DEDUP_REMOVED lines=12> */
.L_x_123:
[----:B------:R-:W-:Y:S05]  /*0930*/  BSYNC.RECONVERGENT B1 ;  /* 0x0000000000017941 */ /* 0x000fea0003800200 */
.L_x_122:
        /* <DEDUP_REMOVED lines=10> */
[----:B------:R-:W1:Y:S06]  /*09e0*/  SHFL.DOWN PT, R3, R0, 0x2, 0x1f ;  /* 0x08401f0000037f89 */ /* 0x000e6c00000e0000 */
[----:B------:R-:W2:Y:S01]  /*09f0*/  @!P1 S2R R6, SR_CgaCtaId ;  /* 0x0000000000069919 */ /* 0x000ea20000008800 */
[----:B0-----:R-:W-:Y:S02]  /*0a00*/  @!P1 MOV R5, 0x400 ;  /* 0x0000040000059802 */ /* 0x001fe40000000f00 */
[----:B------:R-:W-:-:S04]  /*0a10*/  @!P1 SHF.R.U32.HI R4, RZ, 0x3, R2 ;  /* 0x00000003ff049819 */ /* 0x000fc80000011602 */
[----:B------:R-:W-:Y:S01]  /*0a20*/  @!P1 LOP3.LUT R4, R4, 0x7c, RZ, 0xc0, !PT ;  /* 0x0000007c04049812 */ /* 0x000fe200078ec0ff */
[----:B-1----:R-:W-:Y:S01]  /*0a30*/  @!P0 FADD R0, R0, R3 ;  /* 0x0000000300008221 */ /* 0x002fe20000000000 */
[----:B------:R-:W-:-:S04]  /*0a40*/  ISETP.GT.AND P0, PT, R8, 0x1b, PT ;  /* 0x0000001b0800780c */ /* 0x000fc80003f04270 */
[----:B------:R-:W0:Y:S01]  /*0a50*/  SHFL.DOWN PT, R3, R0, 0x4, 0x1f ;  /* 0x08801f0000037f89 */ /* 0x000e2200000e0000 */
[----:B--2---:R-:W-:-:S04]  /*0a60*/  @!P1 LEA R5, R6, R5, 0x18 ;  /* 0x0000000506059211 */ /* 0x004fc800078ec0ff */
        /* <DEDUP_REMOVED lines=16> */
[----:B0-----:R-:W0:Y:S04]  /*0b70*/  LDS.128 R4, [UR4+0x10] ;  /* 0x00001004ff047984 */ /* 0x001e280008000c00 */
[----:B------:R-:W1:Y:S04]  /*0b80*/  LDS.128 R12, [UR4+0x20] ;  /* 0x00002004ff0c7984 */ /* 0x000e680008000c00 */
[----:B------:R-:W2:Y:S04]  /*0b90*/  LDS.128 R8, [UR4+0x30] ;  /* 0x00003004ff087984 */ /* 0x000ea80008000c00 */
[----:B------:R-:W3:Y:S01]  /*0ba0*/  LDS.128 R16, [UR4+0x40] ;  /* 0x00004004ff107984 */ /* 0x000ee20008000c00 */
[----:B0-----:R-:W-:-:S04]  /*0bb0*/  FADD R5, R0, R5 ;  /* 0x0000000500057221 */ /* 0x001fc80000000000 */
[----:B------:R-:W-:-:S04]  /*0bc0*/  FADD R6, R5, R6 ;  /* 0x0000000605067221 */ /* 0x000fc80000000000 */
[----:B------:R-:W-:-:S04]  /*0bd0*/  FADD R7, R6, R7 ;  /* 0x0000000706077221 */ /* 0x000fc80000000000 */
[----:B-1----:R-:W-:-:S04]  /*0be0*/  FADD R12, R7, R12 ;  /* 0x0000000c070c7221 */ /* 0x002fc80000000000 */
[----:B------:R-:W-:-:S04]  /*0bf0*/  FADD R13, R12, R13 ;  /* 0x0000000d0c0d7221 */ /* 0x000fc80000000000 */
[----:B------:R-:W-:-:S04]  /*0c00*/  FADD R14, R13, R14 ;  /* 0x0000000e0d0e7221 */ /* 0x000fc80000000000 */
[----:B------:R-:W-:-:S04]  /*0c10*/  FADD R15, R14, R15 ;  /* 0x0000000f0e0f7221 */ /* 0x000fc80000000000 */
[----:B--2---:R-:W-:-:S04]  /*0c20*/  FADD R8, R15, R8 ;  /* 0x000000080f087221 */ /* 0x004fc80000000000 */
[----:B------:R-:W-:-:S04]  /*0c30*/  FADD R9, R8, R9 ;  /* 0x0000000908097221 */ /* 0x000fc80000000000 */
[----:B------:R-:W-:-:S04]  /*0c40*/  FADD R10, R9, R10 ;  /* 0x0000000a090a7221 */ /* 0x000fc80000000000 */
[----:B------:R-:W-:-:S04]  /*0c50*/  FADD R11, R10, R11 ;  /* 0x0000000b0a0b7221 */ /* 0x000fc80000000000 */
[----:B---3--:R-:W-:-:S04]  /*0c60*/  FADD R16, R11, R16 ;  /* 0x000000100b107221 */ /* 0x008fc80000000000 */
[----:B------:R-:W-:-:S04]  /*0c70*/  FADD R17, R16, R17 ;  /* 0x0000001110117221 */ /* 0x000fc80000000000 */
[----:B------:R-:W-:-:S04]  /*0c80*/  FADD R18, R17, R18 ;  /* 0x0000001211127221 */ /* 0x000fc80000000000 */
[----:B------:R-:W-:Y:S01]  /*0c90*/  FADD R0, R18, R19 ;  /* 0x0000001312007221 */ /* 0x000fe20000000000 */
[----:B------:R-:W-:Y:S06]  /*0ca0*/  BRA `(.L_x_133) ;  /* 0x0000003400707947 */ /* 0x000fec0003800000 */
.L_x_132:
        /* <DEDUP_REMOVED lines=23> */
[-C--:B------:R-:W-:Y:S02]  /*0e20*/  ISETP.GT.AND P0, PT, R5, R4.reuse, PT ;  /* 0x000000040500720c */ /* 0x080fe40003f04270 */
[----:B------:R-:W-:Y:S02]  /*0e30*/  IADD3 R5, PT, PT, R9, 0x10, RZ ;  /* 0x0000001009057810 */ /* 0x000fe40007ffe0ff */
        /* <DEDUP_REMOVED lines=20> */
[----:B------:R-:W0:Y:S04]  /*0f80*/  LDS.128 R16, [UR4+0x10] ;  /* 0x00001004ff107984 */ /* 0x000e280008000c00 */
[----:B----4-:R-:W1:Y:S04]  /*0f90*/  LDS.128 R4, [UR4+0x20] ;  /* 0x00002004ff047984 */ /* 0x010e680008000c00 */
[----:B------:R-:W2:Y:S04]  /*0fa0*/  LDS.128 R8, [UR4+0x30] ;  /* 0x00003004ff087984 */ /* 0x000ea80008000c00 */
[----:B------:R-:W3:Y:S01]  /*0fb0*/  LDS.128 R12, [UR4+0x40] ;  /* 0x00004004ff0c7984 */ /* 0x000ee20008000c00 */
[----:B0-----:R-:W-:Y:S01]  /*0fc0*/  @P2 FADD R0, R0, R17 ;  /* 0x0000001100002221 */ /* 0x001fe20000000000 */
[----:B------:R-:W-:-:S03]  /*0fd0*/  ISETP.GT.AND P2, PT, R3, 0x80, PT ;  /* 0x000000800300780c */ /* 0x000fc60003f44270 */
[----:B------:R-:W-:Y:S01]  /*0fe0*/  @P3 FADD R0, R0, R18 ;  /* 0x0000001200003221 */ /* 0x000fe20000000000 */
[----:B------:R-:W-:-:S03]  /*0ff0*/  ISETP.GT.AND P3, PT, R3, 0xa0, PT ;  /* 0x000000a00300780c */ /* 0x000fc60003f64270 */
[----:B------:R-:W-:Y:S01]  /*1000*/  @P1 FADD R0, R0, R19 ;  /* 0x0000001300001221 */ /* 0x000fe20000000000 */
[----:B------:R-:W-:-:S05]  /*1010*/  ISETP.GT.AND P1, PT, R3, 0xe0, PT ;  /* 0x000000e00300780c */ /* 0x000fca0003f24270 */
[----:B-1----:R-:W-:Y:S01]  /*1020*/  @P2 FADD R0, R0, R4 ;  /* 0x0000000400002221 */ /* 0x002fe20000000000 */
[----:B------:R-:W-:-:S03]  /*1030*/  ISETP.GT.AND P2, PT, R3, 0x100, PT ;  /* 0x000001000300780c */ /* 0x000fc60003f44270 */
[----:B------:R-:W-:Y:S01]  /*1040*/  @P3 FADD R0, R0, R5 ;  /* 0x0000000500003221 */ /* 0x000fe20000000000 */
[----:B------:R-:W-:-:S03]  /*1050*/  ISETP.GT.AND P3, PT, R3, 0x120, PT ;  /* 0x000001200300780c */ /* 0x000fc60003f64270 */
[----:B------:R-:W-:Y:S01]  /*1060*/  @P4 FADD R0, R0, R6 ;  /* 0x0000000600004221 */ /* 0x000fe20000000000 */
[----:B------:R-:W-:-:S03]  /*1070*/  ISETP.GT.AND P4, PT, R3, 0x140, PT ;  /* 0x000001400300780c */ /* 0x000fc60003f84270 */
[----:B------:R-:W-:Y:S01]  /*1080*/  @P1 FADD R0, R0, R7 ;  /* 0x0000000700001221 */ /* 0x000fe20000000000 */
[----:B------:R-:W-:-:S03]  /*1090*/  ISETP.GT.AND P1, PT, R3, 0x160, PT ;  /* 0x000001600300780c */ /* 0x000fc60003f24270 */
[----:B--2---:R-:W-:Y:S01]  /*10a0*/  @P2 FADD R0, R0, R8 ;  /* 0x0000000800002221 */ /* 0x004fe20000000000 */
[----:B------:R-:W-:-:S03]  /*10b0*/  ISETP.GT.AND P2, PT, R3, 0x180, PT ;  /* 0x000001800300780c */ /* 0x000fc60003f44270 */
[----:B------:R-:W-:Y:S01]  /*10c0*/  @P3 FADD R0, R0, R9 ;  /* 0x0000000900003221 */ /* 0x000fe20000000000 */
[----:B------:R-:W-:-:S03]  /*10d0*/  ISETP.GT.AND P3, PT, R3, 0x1a0, PT ;  /* 0x000001a00300780c */ /* 0x000fc60003f64270 */
[----:B------:R-:W-:Y:S01]  /*10e0*/  @P4 FADD R0, R0, R10 ;  /* 0x0000000a00004221 */ /* 0x000fe20000000000 */
[----:B------:R-:W-:-:S03]  /*10f0*/  ISETP.GT.AND P4, PT, R3, 0x1c0, PT ;  /* 0x000001c00300780c */ /* 0x000fc60003f84270 */
[----:B------:R-:W-:Y:S01]  /*1100*/  @P1 FADD R0, R0, R11 ;  /* 0x0000000b00001221 */ /* 0x000fe20000000000 */
[----:B------:R-:W-:-:S03]  /*1110*/  ISETP.GT.AND P1, PT, R3, 0x1e0, PT ;  /* 0x000001e00300780c */ /* 0x000fc60003f24270 */
[----:B---3--:R-:W-:-:S04]  /*1120*/  @P2 FADD R0, R0, R12 ;  /* 0x0000000c00002221 */ /* 0x008fc80000000000 */
[----:B------:R-:W-:-:S04]  /*1130*/  @P3 FADD R0, R0, R13 ;  /* 0x0000000d00003221 */ /* 0x000fc80000000000 */
[----:B------:R-:W-:-:S04]  /*1140*/  @P4 FADD R0, R0, R14 ;  /* 0x0000000e00004221 */ /* 0x000fc80000000000 */
[----:B------:R-:W-:Y:S01]  /*1150*/  @P1 FADD R0, R0, R15 ;  /* 0x0000000f00001221 */ /* 0x000fe20000000000 */
[----:B------:R-:W-:Y:S06]  /*1160*/  BRA `(.L_x_133) ;  /* 0x0000003000407947 */ /* 0x000fec0003800000 */
.L_x_119:
[----:B------:R-:W0:Y:S01]  /*1170*/  S2R R2, SR_TID.X ;  /* 0x0000000000027919 */ /* 0x000e220000002100 */
[----:B------:R-:W1:Y:S01]  /*1180*/  LDC.64 R4, c[0x0][0x380] ;  /* 0x0000e000ff047b82 */ /* 0x000e620000000a00 */
[----:B0-----:R-:W-:-:S05]  /*1190*/  SHF.L.U32 R7, R2, 0x1, RZ ;  /* 0x0000000102077819 */ /* 0x001fca00000006ff */
[----:B-1----:R-:W-:-:S05]  /*11a0*/  IMAD.WIDE.U32 R4, R7, 0x4, R4 ;  /* 0x0000000407047825 */ /* 0x002fca00078e0004 */
[----:B------:R-:W2:Y:S04]  /*11b0*/  LDG.E.64.CONSTANT R14, desc[UR6][R4.64] ;  /* 0x00000006040e7981 */ /* 0x000ea8000c1e9b00 */
[----:B------:R-:W3:Y:S04]  /*11c0*/  LDG.E.64.CONSTANT R16, desc[UR6][R4.64+0x1000] ;  /* 0x0010000604107981 */ /* 0x000ee8000c1e9b00 */
[----:B------:R-:W4:Y:S04]  /*11d0*/  LDG.E.64.CONSTANT R18, desc[UR6][R4.64+0x2000] ;  /* 0x0020000604127981 */ /* 0x000f28000c1e9b00 */
[----:B------:R-:W5:Y:S04]  /*11e0*/  LDG.E.64.CONSTANT R20, desc[UR6][R4.64+0x3000] ;  /* 0x0030000604147981 */ /* 0x000f68000c1e9b00 */
[----:B------:R-:W5:Y:S04]  /*11f0*/  LDG.E.64.CONSTANT R12, desc[UR6][R4.64+0x4000] ;  /* 0x00400006040c7981 */ /* 0x000f68000c1e9b00 */
[----:B------:R-:W5:Y:S04]  /*1200*/  LDG.E.64.CONSTANT R10, desc[UR6][R4.64+0x5000] ;  /* 0x00500006040a7981 */ /* 0x000f68000c1e9b00 */
[----:B------:R-:W5:Y:S04]  /*1210*/  LDG.E.64.CONSTANT R6, desc[UR6][R4.64+0x6000] ;  /* 0x0060000604067981 */ /* 0x000f68000c1e9b00 */
[----:B------:R-:W5:Y:S01]  /*1220*/  LDG.E.64.CONSTANT R8, desc[UR6][R4.64+0x7000] ;  /* 0x0070000604087981 */ /* 0x000f62000c1e9b00 */
[----:B------:R-:W-:Y:S01]  /*1230*/  ISETP.GE.U32.AND P0, PT, R3, 0x4000, PT ;  /* 0x000040000300780c */ /* 0x000fe20003f06070 */
[----:B--2---:R-:W-:Y:S01]  /*1240*/  FADD R14, R14, R15 ;  /* 0x0000000f0e0e7221 */ /* 0x004fe20000000000 */
[----:B---3--:R-:W-:Y:S01]  /*1250*/  FADD R17, R16, R17 ;  /* 0x0000001110117221 */ /* 0x008fe20000000000 */
[----:B----4-:R-:W-:-:S03]  /*1260*/  FADD R18, R18, R19 ;  /* 0x0000001312127221 */ /* 0x010fc60000000000 */
[----:B------:R-:W-:Y:S01]  /*1270*/  FADD R14, R14, R17 ;  /* 0x000000110e0e7221 */ /* 0x000fe20000000000 */
[----:B-----5:R-:W-:Y:S01]  /*1280*/  FADD R21, R20, R21 ;  /* 0x0000001514157221 */ /* 0x020fe20000000000 */
[----:B------:R-:W-:Y:S02]  /*1290*/  HFMA2 R20, -RZ, RZ, 0, 0.0078125 ;  /* 0x00002000ff147431 */ /* 0x000fe400000001ff */
[----:B------:R-:W-:Y:S01]  /*12a0*/  FADD R12, R12, R13 ;  /* 0x0000000d0c0c7221 */ /* 0x000fe20000000000 */
[----:B------:R-:W-:Y:S01]  /*12b0*/  FADD R21, R18, R21 ;  /* 0x0000001512157221 */ /* 0x000fe20000000000 */
[----:B------:R-:W-:-:S03]  /*12c0*/  FADD R11, R10, R11 ;  /* 0x0000000b0a0b7221 */ /* 0x000fc60000000000 */
[----:B------:R-:W-:Y:S01]  /*12d0*/  FADD R14, R14, R21 ;  /* 0x000000150e0e7221 */ /* 0x000fe20000000000 */
[----:B------:R-:W-:Y:S01]  /*12e0*/  FADD R6, R6, R7 ;  /* 0x0000000706067221 */ /* 0x000fe20000000000 */
[----:B------:R-:W-:Y:S01]  /*12f0*/  FADD R11, R12, R11 ;  /* 0x0000000b0c0b7221 */ /* 0x000fe20000000000 */
[----:B------:R-:W-:-:S04]  /*1300*/  FADD R9, R8, R9 ;  /* 0x0000000908097221 */ /* 0x000fc80000000000 */
[----:B------:R-:W-:-:S04]  /*1310*/  FADD R6, R6, R9 ;  /* 0x0000000906067221 */ /* 0x000fc80000000000 */
[----:B------:R-:W-:-:S04]  /*1320*/  FADD R11, R11, R6 ;  /* 0x000000060b0b7221 */ /* 0x000fc80000000000 */
[----:B------:R-:W-:Y:S01]  /*1330*/  FADD R0, R14, R11 ;  /* 0x0000000b0e007221 */ /* 0x000fe20000000000 */
[----:B------:R-:W-:Y:S06]  /*1340*/  @!P0 BRA `(.L_x_134) ;  /* 0x00000000008c8947 */ /* 0x000fec0003800000 */
[----:B------:R-:W0:Y:S01]  /*1350*/  LDC R24, c[0x0][0x390] ;  /* 0x0000e400ff187b82 */ /* 0x000e220000000800 */
[----:B------:R-:W-:Y:S02]  /*1360*/  IADD3 R21, PT, PT, R3, -0x2000, RZ ;  /* 0xffffe00003157810 */ /* 0x000fe40007ffe0ff */
[----:B------:R-:W-:-:S07]  /*1370*/  MOV R20, 0x2000 ;  /* 0x0000200000147802 */ /* 0x000fce0000000f00 */
.L_x_136:
[----:B------:R-:W-:-:S05]  /*1380*/  IMAD.WIDE R26, R20, 0x4, R4 ;  /* 0x00000004141a7825 */ /* 0x000fca00078e0204 */
[----:B------:R-:W2:Y:S04]  /*1390*/  LDG.E.64.CONSTANT R14, desc[UR6][R26.64+0x6000] ;  /* 0x006000061a0e7981 */ /* 0x000ea8000c1e9b00 */
[----:B------:R-:W2:Y:S04]  /*13a0*/  LDG.E.64.CONSTANT R6, desc[UR6][R26.64+0x7000] ;  /* 0x007000061a067981 */ /* 0x000ea8000c1e9b00 */
[----:B------:R-:W3:Y:S04]  /*13b0*/  LDG.E.64.CONSTANT R22, desc[UR6][R26.64] ;  /* 0x000000061a167981 */ /* 0x000ee8000c1e9b00 */
[----:B------:R-:W4:Y:S04]  /*13c0*/  LDG.E.64.CONSTANT R18, desc[UR6][R26.64+0x1000] ;  /* 0x001000061a127981 */ /* 0x000f28000c1e9b00 */
[----:B------:R-:W5:Y:S04]  /*13d0*/  LDG.E.64.CONSTANT R16, desc[UR6][R26.64+0x2000] ;  /* 0x002000061a107981 */ /* 0x000f68000c1e9b00 */
[----:B------:R-:W5:Y:S04]  /*13e0*/  LDG.E.64.CONSTANT R12, desc[UR6][R26.64+0x3000] ;  /* 0x003000061a0c7981 */ /* 0x000f68000c1e9b00 */
[----:B------:R-:W5:Y:S04]  /*13f0*/  LDG.E.64.CONSTANT R10, desc[UR6][R26.64+0x4000] ;  /* 0x004000061a0a7981 */ /* 0x000f68000c1e9b00 */
[----:B------:R-:W5:Y:S01]  /*1400*/  LDG.E.64.CONSTANT R8, desc[UR6][R26.64+0x5000] ;  /* 0x005000061a087981 */ /* 0x000f62000c1e9b00 */
[----:B0-----:R-:W-:Y:S01]  /*1410*/  MOV R3, R24 ;  /* 0x0000001800037202 */ /* 0x001fe20000000f00 */
[----:B--2---:R-:W-:-:S03]  /*1420*/  FADD R15, R15, R6 ;  /* 0x000000060f0f7221 */ /* 0x004fc60000000000 */
[----:B------:R-:W-:Y:S01]  /*1430*/  IADD3 R6, PT, PT, -R20, R3, RZ ;  /* 0x0000000314067210 */ /* 0x000fe20007ffe1ff */
[----:B---3--:R-:W-:-:S03]  /*1440*/  FADD R0, R22, R0 ;  /* 0x0000000016007221 */ /* 0x008fc60000000000 */
[----:B------:R-:W-:Y:S01]  /*1450*/  ISETP.GE.AND P0, PT, R6, 0x2000, PT ;  /* 0x000020000600780c */ /* 0x000fe20003f06270 */
[----:B----4-:R-:W-:Y:S01]  /*1460*/  FADD R23, R23, R18 ;  /* 0x0000001217177221 */ /* 0x010fe20000000000 */
[----:B-----5:R-:W-:Y:S01]  /*1470*/  FADD R18, R19, R16 ;  /* 0x0000001013127221 */ /* 0x020fe20000000000 */
[----:B------:R-:W-:Y:S01]  /*1480*/  FADD R17, R17, R12 ;  /* 0x0000000c11117221 */ /* 0x000fe20000000000 */
[----:B------:R-:W-:Y:S01]  /*1490*/  FADD R12, R13, R10 ;  /* 0x0000000a0d0c7221 */ /* 0x000fe20000000000 */
[----:B------:R-:W-:Y:S01]  /*14a0*/  FADD R11, R11, R8 ;  /* 0x000000080b0b7221 */ /* 0x000fe20000000000 */
[----:B------:R-:W-:Y:S01]  /*14b0*/  FADD R8, R9, R14 ;  /* 0x0000000e09087221 */ /* 0x000fe20000000000 */
[----:B------:R-:W-:Y:S01]  /*14c0*/  FADD R0, R0, R23 ;  /* 0x0000001700007221 */ /* 0x000fe20000000000 */
[----:B------:R-:W-:Y:S01]  /*14d0*/  FADD R17, R18, R17 ;  /* 0x0000001112117221 */ /* 0x000fe20000000000 */
[----:B------:R-:W-:Y:S01]  /*14e0*/  FADD R11, R12, R11 ;  /* 0x0000000b0c0b7221 */ /* 0x000fe20000000000 */
[----:B------:R-:W-:-:S02]  /*14f0*/  FADD R8, R8, R15 ;  /* 0x0000000f08087221 */ /* 0x000fc40000000000 */
[----:B------:R-:W-:Y:S02]  /*1500*/  FADD R0, R0, R17 ;  /* 0x0000001100007221 */ /* 0x000fe40000000000 */
[----:B------:R-:W-:-:S04]  /*1510*/  FADD R11, R11, R8 ;  /* 0x000000080b0b7221 */ /* 0x000fc80000000000 */
[----:B------:R-:W-:-:S04]  /*1520*/  FADD R11, R0, R11 ;  /* 0x0000000b000b7221 */ /* 0x000fc80000000000 */
[----:B------:R-:W-:Y:S01]  /*1530*/  FADD R0, R7, R11 ;  /* 0x0000000b07007221 */ /* 0x000fe20000000000 */
[----:B------:R-:W-:Y:S06]  /*1540*/  @!P0 BRA `(.L_x_135) ;  /* 0x0000000800308947 */ /* 0x000fec0003800000 */
[----:B------:R-:W-:-:S04]  /*1550*/  IADD3 R20, PT, PT, R20, 0x2000, RZ ;  /* 0x0000200014147810 */ /* 0x000fc80007ffe0ff */
[----:B------:R-:W-:-:S13]  /*1560*/  ISETP.GT.AND P0, PT, R20, R21, PT ;  /* 0x000000151400720c */ /* 0x000fda0003f04270 */
[----:B------:R-:W-:Y:S05]  /*1570*/  @!P0 BRA `(.L_x_136) ;  /* 0xfffffffc00808947 */ /* 0x000fea000383ffff */
.L_x_134:
        /* <DEDUP_REMOVED lines=20> */
.L_x_140:
        /* <DEDUP_REMOVED lines=8> */
.L_x_139:
[----:B------:R-:W-:Y:S05]  /*1740*/  BSYNC.RECONVERGENT B2 ;  /* 0x0000000000027941 */ /* 0x000fea0003800200 */
.L_x_138:
[----:B------:R-:W-:Y:S05]  /*1750*/  @!P1 BRA `(.L_x_137) ;  /* 0x0000000400a89947 */ /* 0x000fea0003800000 */
[----:B------:R-:W0:Y:S01]  /*1760*/  LDCU.64 UR4, c[0x0][0x380] ;  /* 0x00007000ff0477ac */ /* 0x000e220008000a00 */
[----:B------:R-:W-:Y:S01]  /*1770*/  IADD3 R5, PT, PT, R11, -R10, RZ ;  /* 0x8000000a0b057210 */ /* 0x000fe20007ffe0ff */
[----:B------:R-:W-:Y:S01]  /*1780*/  BSSY.RECONVERGENT B2, `(.L_x_141) ;  /* 0x000003b000027945 */ /* 0x000fe20003800200 */
[----:B------:R-:W-:Y:S02]  /*1790*/  IADD3 R3, P0, PT, R10, R20, RZ ;  /* 0x000000140a037210 */ /* 0x000fe40007f1e0ff */
[----:B------:R-:W-:Y:S02]  /*17a0*/  ISETP.GT.AND P1, PT, R5, 0x1800, PT ;  /* 0x000018000500780c */ /* 0x000fe40003f24270 */
[----:B------:R-:W-:Y:S02]  /*17b0*/  IADD3.X R6, PT, PT, RZ, RZ, RZ, P0, !PT ;  /* 0x000000ffff067210 */ /* 0x000fe400007fe4ff */
[----:B0-----:R-:W-:-:S04]  /*17c0*/  LEA R4, P0, R3, UR4, 0x2 ;  /* 0x0000000403047c11 */ /* 0x001fc8000f8010ff */
[----:B------:R-:W-:Y:S02]  /*17d0*/  LEA.HI.X R3, R3, UR5, R6, 0x2, P0 ;  /* 0x0000000503037c11 */ /* 0x000fe400080f1406 */
[----:B------:R-:W-:-:S04]  /*17e0*/  IADD3 R4, P0, PT, R4, 0x1000, RZ ;  /* 0x0000100004047810 */ /* 0x000fc80007f1e0ff */
[----:B------:R-:W-:Y:S02]  /*17f0*/  IADD3.X R5, PT, PT, RZ, R3, RZ, P0, !PT ;  /* 0x00000003ff057210 */ /* 0x000fe400007fe4ff */
[----:B------:R-:W-:Y:S02]  /*1800*/  PLOP3.LUT P0, PT, PT, PT, PT, 0x80, 0x8 ;  /* 0x000000000008781c */ /* 0x000fe40003f0f070 */
[----:B------:R-:W-:Y:S01]  /*1810*/  IADD3 R3, PT, PT, R10, R20, RZ ;  /* 0x000000140a037210 */ /* 0x000fe20007ffe0ff */
[----:B------:R-:W-:Y:S10]  /*1820*/  @!P1 BRA `(.L_x_142) ;  /* 0x0000000000c09947 */ /* 0x000ff40003800000 */
[----:B------:R-:W-:Y:S02]  /*1830*/  PLOP3.LUT P0, PT, PT, PT, PT, 0x8, 0x80 ;  /* 0x000000000080781c */ /* 0x000fe40003f0e170 */
[----:B------:R-:W-:-:S11]  /*1840*/  IADD3 R13, PT, PT, R11, -0x1800, RZ ;  /* 0xffffe8000b0d7810 */ /* 0x000fd60007ffe0ff */
.L_x_143:
        /* <DEDUP_REMOVED lines=46> */
.L_x_142:
[----:B------:R-:W-:Y:S05]  /*1b30*/  BSYNC.RECONVERGENT B2 ;  /* 0x0000000000027941 */ /* 0x000fea0003800200 */
.L_x_141:
        /* <DEDUP_REMOVED lines=31> */
.L_x_145:
[----:B------:R-:W-:Y:S05]  /*1d30*/  BSYNC.RECONVERGENT B2 ;  /* 0x0000000000027941 */ /* 0x000fea0003800200 */
.L_x_144:
        /* <DEDUP_REMOVED lines=9> */
[----:B----4-:R-:W-:-:S04]  /*1dd0*/  FADD R0, R0, R3 ;  /* 0x0000000300007221 */ /* 0x010fc80000000000 */
[----:B--2---:R-:W-:-:S04]  /*1de0*/  FADD R0, R0, R9 ;  /* 0x0000000900007221 */ /* 0x004fc80000000000 */
[----:B---3--:R-:W-:-:S07]  /*1df0*/  FADD R0, R0, R11 ;  /* 0x0000000b00007221 */ /* 0x008fce0000000000 */
.L_x_137:
[----:B------:R-:W-:Y:S05]  /*1e00*/  BSYNC.RECONVERGENT B1 ;  /* 0x0000000000017941 */ /* 0x000fea0003800200 */
.L_x_135:
        /* <DEDUP_REMOVED lines=32> */
[----:B---3--:R-:W0:Y:S04]  /*2010*/  LDS.128 R4, [UR4+0x10] ;  /* 0x00001004ff047984 */ /* 0x008e280008000c00 */
        /* <DEDUP_REMOVED lines=19> */
.L_x_118:
        /* <DEDUP_REMOVED lines=12> */
.L_x_148:
[----:B------:R-:W-:Y:S05]  /*2210*/  BSYNC.RECONVERGENT B1 ;  /* 0x0000000000017941 */ /* 0x000fea0003800200 */
.L_x_147:
        /* <DEDUP_REMOVED lines=16> */
.L_x_153:
        /* <DEDUP_REMOVED lines=9> */
.L_x_152:
[----:B------:R-:W-:Y:S05]  /*23b0*/  BSYNC.RECONVERGENT B2 ;  /* 0x0000000000027941 */ /* 0x000fea0003800200 */
.L_x_151:
        /* <DEDUP_REMOVED lines=8> */
.L_x_156:
        /* <DEDUP_REMOVED lines=43> */
.L_x_155:
[----:B------:R-:W-:Y:S05]  /*26f0*/  BSYNC.RECONVERGENT B2 ;  /* 0x0000000000027941 */ /* 0x000fea0003800200 */
.L_x_154:
        /* <DEDUP_REMOVED lines=26> */
.L_x_158:
[----:B------:R-:W-:Y:S05]  /*28a0*/  BSYNC.RECONVERGENT B2 ;  /* 0x0000000000027941 */ /* 0x000fea0003800200 */
.L_x_157:
        /* <DEDUP_REMOVED lines=12> */
.L_x_150:
[----:B------:R-:W-:Y:S05]  /*2970*/  BSYNC.RECONVERGENT B1 ;  /* 0x0000000000017941 */ /* 0x000fea0003800200 */
.L_x_149:
[----:B------:R-:W-:Y:S02]  /*2980*/  ISETP.GE.AND P0, PT, R3, 0x200, PT ;  /* 0x000002000300780c */ /* 0x000fe40003f06270 */
[----:B0----5:R-:W-:-:S11]  /*2990*/  MOV R5, R0 ;  /* 0x0000000000057202 */ /* 0x021fd60000000f00 */
[----:B------:R-:W-:Y:S05]  /*29a0*/  @!P0 BRA `(.L_x_159) ;  /* 0x0000000000d08947 */ /* 0x000fea0003800000 */
[----:B------:R-:W0:Y:S01]  /*29b0*/  S2R R7, SR_LANEID ;  /* 0x0000000000077919 */ /* 0x000e220000000000 */
[----:B------:R-:W1:Y:S02]  /*29c0*/  SHFL.DOWN PT, R0, R5, 0x1, 0x1f ;  /* 0x08201f0005007f89 */ /* 0x000e6400000e0000 */
[----:B-1----:R-:W-:Y:S01]  /*29d0*/  FADD R0, R0, R5 ;  /* 0x0000000500007221 */ /* 0x002fe20000000000 */
[C---:B0-----:R-:W-:Y:S02]  /*29e0*/  ISETP.GT.AND P0, PT, R7.reuse, 0x1e, PT ;  /* 0x0000001e0700780c */ /* 0x041fe40003f04270 */
[----:B------:R-:W-:Y:S02]  /*29f0*/  ISETP.NE.AND P1, PT, R7, RZ, PT ;  /* 0x000000ff0700720c */ /* 0x000fe40003f25270 */
[----:B------:R-:W-:Y:S02]  /*2a00*/  FSEL R0, R5, R0, P0 ;  /* 0x0000000005007208 */ /* 0x000fe40000000000 */
[----:B------:R-:W-:-:S03]  /*2a10*/  ISETP.GT.AND P0, PT, R7, 0x1d, PT ;  /* 0x0000001d0700780c */ /* 0x000fc60003f04270 */
[----:B------:R-:W0:Y:S06]  /*2a20*/  SHFL.DOWN PT, R3, R0, 0x2, 0x1f ;  /* 0x08401f0000037f89 */ /* 0x000e2c00000e0000 */
        /* <DEDUP_REMOVED lines=24> */
[----:B--2---:R-:W0:Y:S04]  /*2bb0*/  LDS.128 R4, [UR4+0x10] ;  /* 0x00001004ff047984 */ /* 0x004e280008000c00 */
        /* <DEDUP_REMOVED lines=19> */
.L_x_159:
[----:B------:R-:W0:Y:S01]  /*2cf0*/  S2R R4, SR_LANEID ;  /* 0x0000000000047919 */ /* 0x000e220000000000 */
[----:B------:R-:W-:-:S04]  /*2d00*/  LOP3.LUT R0, R2, 0x3e0, RZ, 0xc0, !PT ;  /* 0x000003e002007812 */ /* 0x000fc800078ec0ff */
[----:B------:R-:W-:Y:S02]  /*2d10*/  IADD3 R6, PT, PT, R0, 0x20, RZ ;  /* 0x0000002000067810 */ /* 0x000fe40007ffe0ff */
[----:B------:R-:W-:Y:S02]  /*2d20*/  LOP3.LUT R0, RZ, R0, RZ, 0x33, !PT ;  /* 0x00000000ff007212 */ /* 0x000fe400078e33ff */
[-C--:B------:R-:W-:Y:S02]  /*2d30*/  ISETP.GT.AND P0, PT, R6, R3.reuse, PT ;  /* 0x000000030600720c */ /* 0x080fe40003f04270 */
[----:B------:R-:W-:-:S04]  /*2d40*/  IADD3 R0, PT, PT, R0, R3, RZ ;  /* 0x0000000300007210 */ /* 0x000fc80007ffe0ff */
[----:B------:R-:W-:-:S05]  /*2d50*/  SEL R6, R0, 0x1f, P0 ;  /* 0x0000001f00067807 */ /* 0x000fca0000000000 */
[----:B------:R-:W1:Y:S01]  /*2d60*/  SHFL.DOWN PT, R0, R5, 0x1, R6 ;  /* 0x0820000005007989 */ /* 0x000e6200000e0006 */
[C---:B0-----:R-:W-:Y:S02]  /*2d70*/  ISETP.GE.AND P0, PT, R4.reuse, R6, PT ;  /* 0x000000060400720c */ /* 0x041fe40003f06270 */
[C---:B------:R-:W-:Y:S02]  /*2d80*/  IADD3 R7, PT, PT, R4.reuse, 0x2, RZ ;  /* 0x0000000204077810 */ /* 0x040fe40007ffe0ff */
[----:B------:R-:W-:-:S09]  /*2d90*/  ISETP.NE.AND P1, PT, R4, RZ, PT ;  /* 0x000000ff0400720c */ /* 0x000fd20003f25270 */
[----:B-1----:R-:W-:Y:S01]  /*2da0*/  @!P0 FADD R5, R0, R5 ;  /* 0x0000000500058221 */ /* 0x002fe20000000000 */
[-C--:B------:R-:W-:Y:S02]  /*2db0*/  ISETP.GT.AND P0, PT, R7, R6.reuse, PT ;  /* 0x000000060700720c */ /* 0x080fe40003f04270 */
[----:B------:R-:W-:Y:S01]  /*2dc0*/  IADD3 R7, PT, PT, R4, 0x4, RZ ;  /* 0x0000000404077810 */ /* 0x000fe20007ffe0ff */
[----:B------:R-:W0:Y:S01]  /*2dd0*/  @!P1 S2R R8, SR_CgaCtaId ;  /* 0x0000000000089919 */ /* 0x000e220000008800 */
        /* <DEDUP_REMOVED lines=31> */
[----:B-1----:R-:W1:Y:S04]  /*2fd0*/  LDS.128 R4, [UR4+0x20] ;  /* 0x00002004ff047984 */ /* 0x002e680008000c00 */
        /* <DEDUP_REMOVED lines=29> */
.L_x_146:
        /* <DEDUP_REMOVED lines=28> */
[----:B------:R-:W-:Y:S02]  /*3370*/  HFMA2 R11, -RZ, RZ, 0, 0.0078125 ;  /* 0x00002000ff0b7431 */ /* 0x000fe400000001ff */
        /* <DEDUP_REMOVED lines=11> */
.L_x_162:
[----:B------:R-:W-:-:S05]  /*3430*/  IMAD.WIDE R2, R11, 0x4, R4 ;  /* 0x000000040b027825 */ /* 0x000fca00078e0204 */
        /* <DEDUP_REMOVED lines=15> */
[----:B------:R0:W5:Y:S02]  /*3530*/  LDG.E.CONSTANT R18, desc[UR6][R2.64+0x7800] ;  /* 0x0078000602127981 */ /* 0x000164000c1e9900 */
[----:B0-----:R-:W-:-:S04]  /*3540*/  MOV R3, R7 ;  /* 0x0000000700037202 */ /* 0x001fc80000000f00 */
[----:B------:R-:W-:-:S04]  /*3550*/  IADD3 R2, PT, PT, -R11, R3, RZ ;  /* 0x000000030b027210 */ /* 0x000fc80007ffe1ff */
[----:B------:R-:W-:Y:S01]  /*3560*/  ISETP.GE.AND P0, PT, R2, 0x2000, PT ;  /* 0x000020000200780c */ /* 0x000fe20003f06270 */
        /* <DEDUP_REMOVED lines=17> */
[----:B------:R-:W-:-:S04]  /*3680*/  IADD3 R11, PT, PT, R11, 0x2000, RZ ;  /* 0x000020000b0b7810 */ /* 0x000fc80007ffe0ff */
[----:B------:R-:W-:-:S13]  /*3690*/  ISETP.GT.AND P0, PT, R11, R6, PT ;  /* 0x000000060b00720c */ /* 0x000fda0003f04270 */
[----:B------:R-:W-:Y:S05]  /*36a0*/  @!P0 BRA `(.L_x_162) ;  /* 0xfffffffc00608947 */ /* 0x000fea000383ffff */
.L_x_160:
        /* <DEDUP_REMOVED lines=20> */
.L_x_166:
        /* <DEDUP_REMOVED lines=8> */
.L_x_165:
[----:B------:R-:W-:Y:S05]  /*3870*/  BSYNC.RECONVERGENT B2 ;  /* 0x0000000000027941 */ /* 0x000fea0003800200 */
.L_x_164:
        /* <DEDUP_REMOVED lines=16> */
.L_x_169:
        /* <DEDUP_REMOVED lines=46> */
.L_x_168:
[----:B------:R-:W-:Y:S05]  /*3c60*/  BSYNC.RECONVERGENT B2 ;  /* 0x0000000000027941 */ /* 0x000fea0003800200 */
.L_x_167:
        /* <DEDUP_REMOVED lines=31> */
.L_x_171:
[----:B------:R-:W-:Y:S05]  /*3e60*/  BSYNC.RECONVERGENT B2 ;  /* 0x0000000000027941 */ /* 0x000fea0003800200 */
.L_x_170:
        /* <DEDUP_REMOVED lines=12> */
.L_x_163:
[----:B------:R-:W-:Y:S05]  /*3f30*/  BSYNC.RECONVERGENT B1 ;  /* 0x0000000000017941 */ /* 0x000fea0003800200 */
.L_x_161:
        /* <DEDUP_REMOVED lines=50> */
[----:B------:R-:W-:-:S07]  /*4260*/  FADD R0, R18, R19 ;  /* 0x0000001312007221 */ /* 0x000fce0000000000 */
.L_x_133:
[----:B------:R-:W-:Y:S05]  /*4270*/  BSYNC.RECONVERGENT B0 ;  /* 0x0000000000007941 */ /* 0x000fea0003800200 */
.L_x_117:
[----:B------:R-:W-:Y:S05]  /*4280*/  @P0 EXIT ;  /* 0x000000000000094d */ /* 0x000fea0003800000 */
[----:B0-23--:R-:W0:Y:S01]  /*4290*/  LDC.64 R2, c[0x0][0x388] ;  /* 0x0000e200ff027b82 */ /* 0x00de220000000a00 */
[----:B------:R-:W4:Y:S02]  /*42a0*/  LDCU UR4, c[0x0][0x398] ;  /* 0x00007300ff0477ac */ /* 0x000f240008000800 */
[----:B----4-:R-:W-:-:S05]  /*42b0*/  FADD R5, R0, UR4 ;  /* 0x0000000400057e21 */ /* 0x010fca0008000000 */
[----:B0-----:R-:W-:Y:S01]  /*42c0*/  STG.E desc[UR6][R2.64], R5 ;  /* 0x0000000502007986 */ /* 0x001fe2000c101906 */
[----:B------:R-:W-:Y:S05]  /*42d0*/  EXIT ;  /* 0x000000000000794d */ /* 0x000fea0003800000 */
.L_x_172:
        /* <DEDUP_REMOVED lines=10> */
.L_x_268:


//--------------------- .text._ZN3cub18CUB_300001_SM_10006detail6reduce18DeviceReduceKernelINS2_10policy_hubIfjN4cuda3std3__44plusIfEEE10Policy1000EN6thrust24THRUST_300001_SM_1000_NS6detail15normal_iteratorINSD_10device_ptrIfEEEEjS9_fNS7_10__identityEEEvT0_PT3_T1_NS0_13GridEvenShareISN_EET2_T4_ --------------------------
	.section	.text._ZN3cub18CUB_300001_SM_10006detail6reduce18DeviceReduceKernelINS2_10policy_hubIfjN4cuda3std3__44plusIfEEE10Policy1000EN6thrust24THRUST_300001_SM_1000_NS6detail15normal_iteratorINSD_10device_ptrIfEEEEjS9_fNS7_10__identityEEEvT0_PT3_T1_NS0_13GridEvenShareISN_EET2_T4_,"ax",@progbits
	.align	128
        .global         _ZN3cub18CUB_300001_SM_10006detail6reduce18DeviceReduceKernelINS2_10policy_hubIfjN4cuda3std3__44plusIfEEE10Policy1000EN6thrust24THRUST_300001_SM_1000_NS6detail15normal_iteratorINSD_10device_ptrIfEEEEjS9_fNS7_10__identityEEEvT0_PT3_T1_NS0_13GridEvenShareISN_EET2_T4_
        .type           _ZN3cub18CUB_300001_SM_10006detail6reduce18DeviceReduceKernelINS2_10policy_hubIfjN4cuda3std3__44plusIfEEE10Policy1000EN6thrust24THRUST_300001_SM_1000_NS6detail15normal_iteratorINSD_10device_ptrIfEEEEjS9_fNS7_10__identityEEEvT0_PT3_T1_NS0_13GridEvenShareISN_EET2_T4_,@function
        .size           _ZN3cub18CUB_300001_SM_10006detail6reduce18DeviceReduceKernelINS2_10policy_hubIfjN4cuda3std3__44plusIfEEE10Policy1000EN6thrust24THRUST_300001_SM_1000_NS6detail15normal_iteratorINSD_10device_ptrIfEEEEjS9_fNS7_10__identityEEEvT0_PT3_T1_NS0_13GridEvenShareISN_EET2_T4_,(.L_x_269 - _ZN3cub18CUB_300001_SM_10006detail6reduce18DeviceReduceKernelINS2_10policy_hubIfjN4cuda3std3__44plusIfEEE10Policy1000EN6thrust24THRUST_300001_SM_1000_NS6detail15normal_iteratorINSD_10device_ptrIfEEEEjS9_fNS7_10__identityEEEvT0_PT3_T1_NS0_13GridEvenShareISN_EET2_T4_)
        .other          _ZN3cub18CUB_300001_SM_10006detail6reduce18DeviceReduceKernelINS2_10policy_hubIfjN4cuda3std3__44plusIfEEE10Policy1000EN6thrust24THRUST_300001_SM_1000_NS6detail15normal_iteratorINSD_10device_ptrIfEEEEjS9_fNS7_10__identityEEEvT0_PT3_T1_NS0_13GridEvenShareISN_EET2_T4_,@"STO_CUDA_ENTRY STV_DEFAULT"
_ZN3cub18CUB_300001_SM_10006detail6reduce18DeviceReduceKernelINS2_10policy_hubIfjN4cuda3std3__44plusIfEEE10Policy1000EN6thrust24THRUST_300001_SM_1000_NS6detail15normal_iteratorINSD_10device_ptrIfEEEEjS9_fNS7_10__identityEEEvT0_PT3_T1_NS0_13GridEvenShareISN_EET2_T4_:
.text._ZN3cub18CUB_300001_SM_10006detail6reduce18DeviceReduceKernelINS2_10policy_hubIfjN4cuda3std3__44plusIfEEE10Policy1000EN6thrust24THRUST_300001_SM_1000_NS6detail15normal_iteratorINSD_10device_ptrIfEEEEjS9_fNS7_10__identityEEEvT0_PT3_T1_NS0_13GridEvenShareISN_EET2_T4_:
[----:B------:R-:W-:Y:S01]  /*0000*/  LDC R1, c[0x0][0x37c] ;  /* 0x0000df00ff017b82 */ /* 0x000fe20000000800 */
[----:B------:R-:W0:Y:S07]  /*0010*/  S2R R3, SR_CTAID.X ;  /* 0x0000000000037919 */ /* 0x000e2e0000002500 */
[----:B------:R-:W1:Y:S01]  /*0020*/  LDC.64 R6, c[0x0][0x3a8] ;  /* 0x0000ea00ff067b82 */ /* 0x000e620000000a00 */
[----:B------:R-:W2:Y:S01]  /*0030*/  LDCU.64 UR6, c[0x0][0x358] ;  /* 0x00006b00ff0677ac */ /* 0x000ea20008000a00 */
[----:B------:R-:W-:Y:S01]  /*0040*/  BSSY.RECONVERGENT B0, `(.L_x_173) ;  /* 0x000027a000007945 */ /* 0x000fe20003800200 */
[----:B-1----:R-:W-:Y:S01]  /*0050*/  SHF.L.U32 R13, R7, 0xd, RZ ;  /* 0x0000000d070d7819 */ /* 0x002fe200000006ff */
[----:B0-----:R-:W-:-:S05]  /*0060*/  IMAD R0, R3, -0x2000, R6 ;  /* 0xffffe00003007824 */ /* 0x001fca00078e0206 */
[----:B------:R-:W-:-:S13]  /*0070*/  ISETP.GT.U32.AND P0, PT, R0, 0x1fff, PT ;  /* 0x00001fff0000780c */ /* 0x000fda0003f04070 */
[----:B--2---:R-:W-:Y:S05]  /*0080*/  @P0 BRA `(.L_x_174) ;  /* 0x0000001000d40947 */ /* 0x004fea0003800000 */
[----:B------:R-:W0:Y:S01]  /*0090*/  S2R R2, SR_TID.X ;  /* 0x0000000000027919 */ /* 0x000e220000002100 */
[----:B------:R-:W-:Y:S01]  /*00a0*/  BSSY.RECONVERGENT B1, `(.L_x_175) ;  /* 0x000000a000017945 */ /* 0x000fe20003800200 */
[----:B------:R-:W-:Y:S01]  /*00b0*/  HFMA2 R15, -RZ, RZ, 0, 0 ;  /* 0x00000000ff0f7431 */ /* 0x000fe200000001ff */
[----:B0-----:R-:W-:Y:S02]  /*00c0*/  ISETP.GE.U32.AND P0, PT, R2, R0, PT ;  /* 0x000000000200720c */ /* 0x001fe40003f06070 */
[----:B------:R-:W-:-:S11]  /*00d0*/  MOV R4, R2 ;  /* 0x0000000200047202 */ /* 0x000fd60000000f00 */
[----:B------:R-:W-:Y:S05]  /*00e0*/  @P0 BRA `(.L_x_176) ;  /* 0x0000000000140947 */ /* 0x000fea0003800000 */
[----:B------:R-:W0:Y:S01]  /*00f0*/  LDC.64 R8, c[0x0][0x380] ;  /* 0x0000e000ff087b82 */ /* 0x000e220000000a00 */
[----:B------:R-:W-:-:S05]  /*0100*/  LEA R5, R3, R2, 0xd ;  /* 0x0000000203057211 */ /* 0x000fca00078e68ff */
[----:B0-----:R-:W-:-:S05]  /*0110*/  IMAD.WIDE.U32 R8, R5, 0x4, R8 ;  /* 0x0000000405087825 */ /* 0x001fca00078e0008 */
[----:B------:R0:W5:Y:S01]  /*0120*/  LDG.E R15, desc[UR6][R8.64] ;  /* 0x00000006080f7981 */ /* 0x000162000c1e1900 */
[----:B------:R-:W-:-:S07]  /*0130*/  IADD3 R4, PT, PT, R2, 0x200, RZ ;  /* 0x0000020002047810 */ /* 0x000fce0007ffe0ff */
.L_x_176:
[----:B------:R-:W-:Y:S05]  /*0140*/  BSYNC.RECONVERGENT B1 ;  /* 0x0000000000017941 */ /* 0x000fea0003800200 */
.L_x_175:
[----:B------:R-:W-:Y:S01]  /*0150*/  ISETP.GE.U32.AND P0, PT, R4, R0, PT ;  /* 0x000000000400720c */ /* 0x000fe20003f06070 */
[----:B------:R-:W-:-:S12]  /*0160*/  BSSY.RECONVERGENT B1, `(.L_x_177) ;  /* 0x00000a5000017945 */ /* 0x000fd80003800200 */
[----:B------:R-:W-:Y:S05]  /*0170*/  @P0 BRA `(.L_x_178) ;  /* 0x00000008008c0947 */ /* 0x000fea0003800000 */
[----:B------:R-:W-:Y:S01]  /*0180*/  LOP3.LUT R5, RZ, R4, RZ, 0x33, !PT ;  /* 0x00000004ff057212 */ /* 0x000fe200078e33ff */
[----:B------:R-:W-:Y:S03]  /*0190*/  BSSY.RECONVERGENT B2, `(.L_x_179) ;  /* 0x0000053000027945 */ /* 0x000fe60003800200 */
[----:B------:R-:W-:-:S05]  /*01a0*/  IADD3 R6, PT, PT, R5, R6, RZ ;  /* 0x0000000605067210 */ /* 0x000fca0007ffe0ff */
[----:B------:R-:W-:-:S05]  /*01b0*/  IMAD R6, R3, -0x2000, R6 ;  /* 0xffffe00003067824 */ /* 0x000fca00078e0206 */
[C---:B------:R-:W-:Y:S02]  /*01c0*/  ISETP.GE.U32.AND P0, PT, R6.reuse, 0x1e00, PT ;  /* 0x00001e000600780c */ /* 0x040fe40003f06070 */
[----:B------:R-:W-:-:S04]  /*01d0*/  LEA.HI R5, R6, 0x1, RZ, 0x17 ;  /* 0x0000000106057811 */ /* 0x000fc800078fb8ff */
[----:B------:R-:W-:-:S07]  /*01e0*/  LOP3.LUT R6, R5, 0xf, RZ, 0xc0, !PT ;  /* 0x0000000f05067812 */ /* 0x000fce00078ec0ff */
[----:B------:R-:W-:Y:S05]  /*01f0*/  @!P0 BRA `(.L_x_180) ;  /* 0x0000000400308947 */ /* 0x000fea0003800000 */
[----:B------:R-:W-:Y:S01]  /*0200*/  LOP3.LUT R10, R5, 0xfffff0, RZ, 0xc0, !PT ;  /* 0x00fffff0050a7812 */ /* 0x000fe200078ec0ff */
[----:B------:R-:W-:Y:S01]  /*0210*/  BSSY.RECONVERGENT B3, `(.L_x_181) ;  /* 0x0000049000037945 */ /* 0x000fe20003800200 */
[----:B0-----:R-:W-:Y:S02]  /*0220*/  LOP3.LUT R9, R4, 0x1000, RZ, 0xfc, !PT ;  /* 0x0000100004097812 */ /* 0x001fe400078efcff */
[----:B------:R-:W-:Y:S02]  /*0230*/  LEA R4, R3, R4, 0xd ;  /* 0x0000000403047211 */ /* 0x000fe400078e68ff */
[----:B------:R-:W-:-:S07]  /*0240*/  IADD3 R10, PT, PT, -R10, RZ, RZ ;  /* 0x000000ff0a0a7210 */ /* 0x000fce0007ffe1ff */
.L_x_182:
[----:B------:R-:W0:Y:S02]  /*0250*/  LDC.64 R12, c[0x0][0x380] ;  /* 0x0000e000ff0c7b82 */ /* 0x000e240000000a00 */
[----:B0-----:R-:W-:-:S05]  /*0260*/  IMAD.WIDE.U32 R22, R4, 0x4, R12 ;  /* 0x0000000404167825 */ /* 0x001fca00078e000c */
[----:B------:R0:W2:Y:S01]  /*0270*/  LDG.E R8, desc[UR6][R22.64] ;  /* 0x0000000616087981 */ /* 0x0000a2000c1e1900 */
[C---:B------:R-:W-:Y:S02]  /*0280*/  IADD3 R25, PT, PT, R4.reuse, 0x200, RZ ;  /* 0x0000020004197810 */ /* 0x040fe40007ffe0ff */
[C---:B------:R-:W-:Y:S02]  /*0290*/  IADD3 R21, PT, PT, R4.reuse, 0x400, RZ ;  /* 0x0000040004157810 */ /* 0x040fe40007ffe0ff */
[C---:B------:R-:W-:Y:S01]  /*02a0*/  IADD3 R17, PT, PT, R4.reuse, 0x600, RZ ;  /* 0x0000060004117810 */ /* 0x040fe20007ffe0ff */
[----:B------:R-:W-:Y:S01]  /*02b0*/  IMAD.WIDE.U32 R24, R25, 0x4, R12 ;  /* 0x0000000419187825 */ /* 0x000fe200078e000c */
[----:B------:R-:W-:-:S03]  /*02c0*/  IADD3 R19, PT, PT, R4, 0x800, RZ ;  /* 0x0000080004137810 */ /* 0x000fc60007ffe0ff */
[--C-:B------:R-:W-:Y:S01]  /*02d0*/  IMAD.WIDE.U32 R20, R21, 0x4, R12.reuse ;  /* 0x0000000415147825 */ /* 0x100fe200078e000c */
[----:B------:R-:W3:Y:S01]  /*02e0*/  LDG.E R7, desc[UR6][R24.64] ;  /* 0x0000000618077981 */ /* 0x000ee2000c1e1900 */
[C---:B------:R-:W-:Y:S02]  /*02f0*/  IADD3 R11, PT, PT, R4.reuse, 0xa00, RZ ;  /* 0x00000a00040b7810 */ /* 0x040fe40007ffe0ff */
[--C-:B------:R-:W-:Y:S01]  /*0300*/  IMAD.WIDE.U32 R16, R17, 0x4, R12.reuse ;  /* 0x0000000411107825 */ /* 0x100fe200078e000c */
[----:B------:R1:W4:Y:S01]  /*0310*/  LDG.E R29, desc[UR6][R20.64] ;  /* 0x00000006141d7981 */ /* 0x000322000c1e1900 */
[C---:B------:R-:W-:Y:S02]  /*0320*/  IADD3 R14, PT, PT, R4.reuse, 0xc00, RZ ;  /* 0x00000c00040e7810 */ /* 0x040fe40007ffe0ff */
[--C-:B------:R-:W-:Y:S01]  /*0330*/  IMAD.WIDE.U32 R18, R19, 0x4, R12.reuse ;  /* 0x0000000413127825 */ /* 0x100fe200078e000c */
[----:B------:R1:W4:Y:S03]  /*0340*/  LDG.E R28, desc[UR6][R16.64] ;  /* 0x00000006101c7981 */ /* 0x000326000c1e1900 */
[----:B0-----:R-:W-:Y:S01]  /*0350*/  IMAD.WIDE.U32 R22, R11, 0x4, R12 ;  /* 0x000000040b167825 */ /* 0x001fe200078e000c */
[----:B------:R-:W4:Y:S01]  /*0360*/  LDG.E R27, desc[UR6][R18.64] ;  /* 0x00000006121b7981 */ /* 0x000f22000c1e1900 */
[----:B------:R-:W-:-:S02]  /*0370*/  IADD3 R11, PT, PT, R4, 0xe00, RZ ;  /* 0x00000e00040b7810 */ /* 0x000fc40007ffe0ff */
[--C-:B-1----:R-:W-:Y:S01]  /*0380*/  IMAD.WIDE.U32 R20, R14, 0x4, R12.reuse ;  /* 0x000000040e147825 */ /* 0x102fe200078e000c */
[----:B------:R0:W4:Y:S01]  /*0390*/  LDG.E R26, desc[UR6][R22.64] ;  /* 0x00000006161a7981 */ /* 0x000122000c1e1900 */
[C---:B------:R-:W-:Y:S02]  /*03a0*/  IADD3 R14, PT, PT, R4.reuse, 0x1000, RZ ;  /* 0x00001000040e7810 */ /* 0x040fe40007ffe0ff */
[C---:B------:R-:W-:Y:S01]  /*03b0*/  IADD3 R24, PT, PT, R4.reuse, 0x1200, RZ ;  /* 0x0000120004187810 */ /* 0x040fe20007ffe0ff */
[--C-:B------:R-:W-:Y:S01]  /*03c0*/  IMAD.WIDE.U32 R16, R11, 0x4, R12.reuse ;  /* 0x000000040b107825 */ /* 0x100fe200078e000c */
[----:B------:R1:W4:Y:S01]  /*03d0*/  LDG.E R25, desc[UR6][R20.64] ;  /* 0x0000000614197981 */ /* 0x000322000c1e1900 */
[----:B------:R-:W-:Y:S02]  /*03e0*/  IADD3 R11, PT, PT, R4, 0x1400, RZ ;  /* 0x00001400040b7810 */ /* 0x000fe40007ffe0ff */
[--C-:B0-----:R-:W-:Y:S02]  /*03f0*/  IMAD.WIDE.U32 R22, R24, 0x4, R12.reuse ;  /* 0x0000000418167825 */ /* 0x101fe400078e000c */
[----:B------:R0:W4:Y:S02]  /*0400*/  LDG.E R24, desc[UR6][R16.64] ;  /* 0x0000000610187981 */ /* 0x000124000c1e1900 */
[--C-:B-1----:R-:W-:Y:S01]  /*0410*/  IMAD.WIDE.U32 R20, R14, 0x4, R12.reuse ;  /* 0x000000040e147825 */ /* 0x102fe200078e000c */
[C---:B------:R-:W-:Y:S01]  /*0420*/  IADD3 R14, PT, PT, R4.reuse, 0x1600, RZ ;  /* 0x00001600040e7810 */ /* 0x040fe20007ffe0ff */
[----:B------:R1:W4:Y:S04]  /*0430*/  LDG.E R18, desc[UR6][R22.64] ;  /* 0x0000000616127981 */ /* 0x000328000c1e1900 */
[----:B------:R1:W4:Y:S01]  /*0440*/  LDG.E R19, desc[UR6][R20.64] ;  /* 0x0000000614137981 */ /* 0x000322000c1e1900 */
[----:B0-----:R-:W-:Y:S01]  /*0450*/  IMAD.WIDE.U32 R16, R11, 0x4, R12 ;  /* 0x000000040b107825 */ /* 0x001fe200078e000c */
[----:B-1----:R-:W-:-:S04]  /*0460*/  IADD3 R23, PT, PT, R4, 0x1800, RZ ;  /* 0x0000180004177810 */ /* 0x002fc80007ffe0ff */
[----:B------:R0:W4:Y:S01]  /*0470*/  LDG.E R11, desc[UR6][R16.64] ;  /* 0x00000006100b7981 */ /* 0x000122000c1e1900 */
[C---:B------:R-:W-:Y:S01]  /*0480*/  IADD3 R21, PT, PT, R4.reuse, 0x1a00, RZ ;  /* 0x00001a0004157810 */ /* 0x040fe20007ffe0ff */
[----:B0-----:R-:W-:Y:S01]  /*0490*/  IMAD.WIDE.U32 R16, R23, 0x4, R12 ;  /* 0x0000000417107825 */ /* 0x001fe200078e000c */
[----:B------:R-:W-:-:S03]  /*04a0*/  IADD3 R23, PT, PT, R4, 0x1c00, RZ ;  /* 0x00001c0004177810 */ /* 0x000fc60007ffe0ff */
[--C-:B------:R-:W-:Y:S02]  /*04b0*/  IMAD.WIDE.U32 R20, R21, 0x4, R12.reuse ;  /* 0x0000000415147825 */ /* 0x100fe400078e000c */
[----:B------:R-:W4:Y:S02]  /*04c0*/  LDG.E R16, desc[UR6][R16.64] ;  /* 0x0000000610107981 */ /* 0x000f24000c1e1900 */
[----:B------:R-:W-:Y:S02]  /*04d0*/  IMAD.WIDE.U32 R22, R23, 0x4, R12 ;  /* 0x0000000417167825 */ /* 0x000fe400078e000c */
[----:B------:R-:W4:Y:S04]  /*04e0*/  LDG.E R20, desc[UR6][R20.64] ;  /* 0x0000000614147981 */ /* 0x000f28000c1e1900 */
[----:B------:R-:W4:Y:S01]  /*04f0*/  LDG.E R22, desc[UR6][R22.64] ;  /* 0x0000000616167981 */ /* 0x000f22000c1e1900 */
[----:B--2--5:R-:W-:Y:S01]  /*0500*/  FADD R8, R8, R15 ;  /* 0x0000000f08087221 */ /* 0x024fe20000000000 */
[----:B------:R-:W-:-:S06]  /*0510*/  IMAD.WIDE.U32 R14, R14, 0x4, R12 ;  /* 0x000000040e0e7825 */ /* 0x000fcc00078e000c */
[----:B------:R0:W2:Y:S02]  /*0520*/  LDG.E R14, desc[UR6][R14.64] ;  /* 0x000000060e0e7981 */ /* 0x0000a4000c1e1900 */
[----:B0-----:R-:W-:-:S05]  /*0530*/  IADD3 R15, PT, PT, R4, 0x1e00, RZ ;  /* 0x00001e00040f7810 */ /* 0x001fca0007ffe0ff */
[----:B------:R-:W-:-:S06]  /*0540*/  IMAD.WIDE.U32 R12, R15, 0x4, R12 ;  /* 0x000000040f0c7825 */ /* 0x000fcc00078e000c */
[----:B------:R-:W2:Y:S01]  /*0550*/  LDG.E R12, desc[UR6][R12.64] ;  /* 0x000000060c0c7981 */ /* 0x000ea2000c1e1900 */
        /* <DEDUP_REMOVED lines=8> */
[----:B------:R-:W-:Y:S01]  /*05e0*/  FADD R18, R19, R18 ;  /* 0x0000001213127221 */ /* 0x000fe20000000000 */
[----:B------:R-:W-:-:S03]  /*05f0*/  IADD3 R10, PT, PT, R10, 0x10, RZ ;  /* 0x000000100a0a7810 */ /* 0x000fc60007ffe0ff */
[----:B------:R-:W-:Y:S01]  /*0600*/  FADD R11, R18, R11 ;  /* 0x0000000b120b7221 */ /* 0x000fe20000000000 */
[----:B------:R-:W-:Y:S02]  /*0610*/  ISETP.NE.AND P0, PT, R10, RZ, PT ;  /* 0x000000ff0a00720c */ /* 0x000fe40003f05270 */
[----:B------:R-:W-:Y:S02]  /*0620*/  IADD3 R9, PT, PT, R9, 0x2000, RZ ;  /* 0x0000200009097810 */ /* 0x000fe40007ffe0ff */
[----:B------:R-:W-:Y:S01]  /*0630*/  IADD3 R4, PT, PT, R4, 0x2000, RZ ;  /* 0x0000200004047810 */ /* 0x000fe20007ffe0ff */
[----:B--2---:R-:W-:-:S04]  /*0640*/  FADD R11, R11, R14 ;  /* 0x0000000e0b0b7221 */ /* 0x004fc80000000000 */
[----:B------:R-:W-:-:S04]  /*0650*/  FADD R11, R11, R16 ;  /* 0x000000100b0b7221 */ /* 0x000fc80000000000 */
[----:B------:R-:W-:-:S04]  /*0660*/  FADD R11, R11, R20 ;  /* 0x000000140b0b7221 */ /* 0x000fc80000000000 */
[----:B------:R-:W-:-:S04]  /*0670*/  FADD R11, R11, R22 ;  /* 0x000000160b0b7221 */ /* 0x000fc80000000000 */
[----:B------:R-:W-:Y:S01]  /*0680*/  FADD R15, R11, R12 ;  /* 0x0000000c0b0f7221 */ /* 0x000fe20000000000 */
[----:B------:R-:W-:Y:S06]  /*0690*/  @P0 BRA `(.L_x_182) ;  /* 0xfffffff800ec0947 */ /* 0x000fec000383ffff */
[----:B------:R-:W-:Y:S05]  /*06a0*/  BSYNC.RECONVERGENT B3 ;  /* 0x0000000000037941 */ /* 0x000fea0003800200 */
.L_x_181:
[----:B------:R-:W-:-:S07]  /*06b0*/  IADD3 R4, PT, PT, R9, -0x1000, RZ ;  /* 0xfffff00009047810 */ /* 0x000fce0007ffe0ff */
.L_x_180:
[----:B------:R-:W-:Y:S05]  /*06c0*/  BSYNC.RECONVERGENT B2 ;  /* 0x0000000000027941 */ /* 0x000fea0003800200 */
.L_x_179:
[----:B------:R-:W-:-:S13]  /*06d0*/  ISETP.NE.AND P0, PT, R6, RZ, PT ;  /* 0x000000ff0600720c */ /* 0x000fda0003f05270 */
[----:B------:R-:W-:Y:S05]  /*06e0*/  @!P0 BRA `(.L_x_178) ;  /* 0x0000000400308947 */ /* 0x000fea0003800000 */
[----:B------:R-:W-:Y:S01]  /*06f0*/  ISETP.GE.U32.AND P0, PT, R6, 0x8, PT ;  /* 0x000000080600780c */ /* 0x000fe20003f06070 */
[----:B------:R-:W-:Y:S01]  /*0700*/  BSSY.RECONVERGENT B2, `(.L_x_183) ;  /* 0x0000026000027945 */ /* 0x000fe20003800200 */
[----:B------:R-:W-:-:S04]  /*0710*/  LOP3.LUT R22, R5, 0x7, RZ, 0xc0, !PT ;  /* 0x0000000705167812 */ /* 0x000fc800078ec0ff */
[----:B------:R-:W-:-:S07]  /*0720*/  ISETP.NE.AND P1, PT, R22, RZ, PT ;  /* 0x000000ff1600720c */ /* 0x000fce0003f25270 */
[----:B------:R-:W-:Y:S06]  /*0730*/  @!P0 BRA `(.L_x_184) ;  /* 0x0000000000888947 */ /* 0x000fec0003800000 */
[----:B------:R-:W1:Y:S01]  /*0740*/  LDC.64 R6, c[0x0][0x380] ;  /* 0x0000e000ff067b82 */ /* 0x000e620000000a00 */
[----:B------:R-:W-:-:S04]  /*0750*/  LEA R19, R3, R4, 0xd ;  /* 0x0000000403137211 */ /* 0x000fc800078e68ff */
[C---:B------:R-:W-:Y:S02]  /*0760*/  IADD3 R17, PT, PT, R19.reuse, 0x200, RZ ;  /* 0x0000020013117810 */ /* 0x040fe40007ffe0ff */
[C---:B------:R-:W-:Y:S02]  /*0770*/  IADD3 R21, PT, PT, R19.reuse, 0x400, RZ ;  /* 0x0000040013157810 */ /* 0x040fe40007ffe0ff */
[C---:B------:R-:W-:Y:S02]  /*0780*/  IADD3 R13, PT, PT, R19.reuse, 0x600, RZ ;  /* 0x00000600130d7810 */ /* 0x040fe40007ffe0ff */
[C---:B0-----:R-:W-:Y:S01]  /*0790*/  IADD3 R9, PT, PT, R19.reuse, 0x800, RZ ;  /* 0x0000080013097810 */ /* 0x041fe20007ffe0ff */
[----:B-1----:R-:W-:-:S04]  /*07a0*/  IMAD.WIDE.U32 R10, R19, 0x4, R6 ;  /* 0x00000004130a7825 */ /* 0x002fc800078e0006 */
[--C-:B------:R-:W-:Y:S01]  /*07b0*/  IMAD.WIDE.U32 R16, R17, 0x4, R6.reuse ;  /* 0x0000000411107825 */ /* 0x100fe200078e0006 */
[----:B------:R0:W2:Y:S03]  /*07c0*/  LDG.E R14, desc[UR6][R10.64] ;  /* 0x000000060a0e7981 */ /* 0x0000a6000c1e1900 */
[--C-:B------:R-:W-:Y:S01]  /*07d0*/  IMAD.WIDE.U32 R20, R21, 0x4, R6.reuse ;  /* 0x0000000415147825 */ /* 0x100fe200078e0006 */
[----:B------:R1:W3:Y:S03]  /*07e0*/  LDG.E R18, desc[UR6][R16.64] ;  /* 0x0000000610127981 */ /* 0x0002e6000c1e1900 */
[--C-:B------:R-:W-:Y:S01]  /*07f0*/  IMAD.WIDE.U32 R12, R13, 0x4, R6.reuse ;  /* 0x000000040d0c7825 */ /* 0x100fe200078e0006 */
[----:B------:R-:W-:Y:S01]  /*0800*/  IADD3 R23, PT, PT, R19, 0xa00, RZ ;  /* 0x00000a0013177810 */ /* 0x000fe20007ffe0ff */
[----:B------:R-:W4:Y:S02]  /*0810*/  LDG.E R20, desc[UR6][R20.64] ;  /* 0x0000000614147981 */ /* 0x000f24000c1e1900 */
[--C-:B------:R-:W-:Y:S01]  /*0820*/  IMAD.WIDE.U32 R8, R9, 0x4, R6.reuse ;  /* 0x0000000409087825 */ /* 0x100fe200078e0006 */
[----:B------:R-:W-:Y:S01]  /*0830*/  IADD3 R25, PT, PT, R19, 0xc00, RZ ;  /* 0x00000c0013197810 */ /* 0x000fe20007ffe0ff */
[----:B------:R-:W4:Y:S02]  /*0840*/  LDG.E R12, desc[UR6][R12.64] ;  /* 0x000000060c0c7981 */ /* 0x000f24000c1e1900 */
[--C-:B0-----:R-:W-:Y:S01]  /*0850*/  IMAD.WIDE.U32 R10, R23, 0x4, R6.reuse ;  /* 0x00000004170a7825 */ /* 0x101fe200078e0006 */
[----:B------:R-:W-:Y:S01]  /*0860*/  IADD3 R19, PT, PT, R19, 0xe00, RZ ;  /* 0x00000e0013137810 */ /* 0x000fe20007ffe0ff */
[----:B------:R-:W4:Y:S02]  /*0870*/  LDG.E R8, desc[UR6][R8.64] ;  /* 0x0000000608087981 */ /* 0x000f24000c1e1900 */
[----:B-1----:R-:W-:-:S02]  /*0880*/  IMAD.WIDE.U32 R16, R25, 0x4, R6 ;  /* 0x0000000419107825 */ /* 0x002fc400078e0006 */
[----:B------:R-:W4:Y:S02]  /*0890*/  LDG.E R11, desc[UR6][R10.64] ;  /* 0x000000060a0b7981 */ /* 0x000f24000c1e1900 */
[----:B------:R-:W-:Y:S02]  /*08a0*/  IMAD.WIDE.U32 R6, R19, 0x4, R6 ;  /* 0x0000000413067825 */ /* 0x000fe400078e0006 */
[----:B------:R-:W4:Y:S04]  /*08b0*/  LDG.E R17, desc[UR6][R16.64] ;  /* 0x0000000610117981 */ /* 0x000f28000c1e1900 */
[----:B------:R-:W4:Y:S01]  /*08c0*/  LDG.E R7, desc[UR6][R6.64] ;  /* 0x0000000606077981 */ /* 0x000f22000c1e1900 */
        /* <DEDUP_REMOVED lines=9> */
.L_x_184:
[----:B------:R-:W-:Y:S05]  /*0960*/  BSYNC.RECONVERGENT B2 ;  /* 0x0000000000027941 */ /* 0x000fea0003800200 */
.L_x_183:
[----:B------:R-:W-:Y:S05]  /*0970*/  @!P1 BRA `(.L_x_178) ;  /* 0x00000000008c9947 */ /* 0x000fea0003800000 */
[----:B------:R-:W-:Y:S01]  /*0980*/  ISETP.GE.U32.AND P0, PT, R22, 0x4, PT ;  /* 0x000000041600780c */ /* 0x000fe20003f06070 */
[----:B------:R-:W-:Y:S01]  /*0990*/  BSSY.RECONVERGENT B2, `(.L_x_185) ;  /* 0x0000016000027945 */ /* 0x000fe20003800200 */
[----:B------:R-:W-:-:S04]  /*09a0*/  LOP3.LUT R5, R5, 0x3, RZ, 0xc0, !PT ;  /* 0x0000000305057812 */ /* 0x000fc800078ec0ff */
[----:B------:R-:W-:-:S07]  /*09b0*/  ISETP.NE.AND P1, PT, R5, RZ, PT ;  /* 0x000000ff0500720c */ /* 0x000fce0003f25270 */
[----:B------:R-:W-:Y:S06]  /*09c0*/  @!P0 BRA `(.L_x_186) ;  /* 0x0000000000488947 */ /* 0x000fec0003800000 */
[----:B------:R-:W0:Y:S01]  /*09d0*/  LDC.64 R6, c[0x0][0x380] ;  /* 0x0000e000ff067b82 */ /* 0x000e220000000a00 */
[----:B------:R-:W-:-:S04]  /*09e0*/  LEA R13, R3, R4, 0xd ;  /* 0x00000004030d7211 */ /* 0x000fc800078e68ff */
[C---:B------:R-:W-:Y:S02]  /*09f0*/  IADD3 R11, PT, PT, R13.reuse, 0x200, RZ ;  /* 0x000002000d0b7810 */ /* 0x040fe40007ffe0ff */
[C---:B------:R-:W-:Y:S02]  /*0a00*/  IADD3 R17, PT, PT, R13.reuse, 0x400, RZ ;  /* 0x000004000d117810 */ /* 0x040fe40007ffe0ff */
[C---:B------:R-:W-:Y:S01]  /*0a10*/  IADD3 R19, PT, PT, R13.reuse, 0x600, RZ ;  /* 0x000006000d137810 */ /* 0x040fe20007ffe0ff */
[----:B0-----:R-:W-:-:S04]  /*0a20*/  IMAD.WIDE.U32 R8, R13, 0x4, R6 ;  /* 0x000000040d087825 */ /* 0x001fc800078e0006 */
[--C-:B------:R-:W-:Y:S02]  /*0a30*/  IMAD.WIDE.U32 R10, R11, 0x4, R6.reuse ;  /* 0x000000040b0a7825 */ /* 0x100fe400078e0006 */
[----:B------:R-:W2:Y:S02]  /*0a40*/  LDG.E R8, desc[UR6][R8.64] ;  /* 0x0000000608087981 */ /* 0x000ea4000c1e1900 */
[--C-:B------:R-:W-:Y:S02]  /*0a50*/  IMAD.WIDE.U32 R12, R17, 0x4, R6.reuse ;  /* 0x00000004110c7825 */ /* 0x100fe400078e0006 */
[----:B------:R-:W3:Y:S02]  /*0a60*/  LDG.E R10, desc[UR6][R10.64] ;  /* 0x000000060a0a7981 */ /* 0x000ee4000c1e1900 */
[----:B------:R-:W-:Y:S02]  /*0a70*/  IMAD.WIDE.U32 R6, R19, 0x4, R6 ;  /* 0x0000000413067825 */ /* 0x000fe400078e0006 */
[----:B------:R-:W4:Y:S04]  /*0a80*/  LDG.E R12, desc[UR6][R12.64] ;  /* 0x000000060c0c7981 */ /* 0x000f28000c1e1900 */
[----:B------:R-:W4:Y:S01]  /*0a90*/  LDG.E R6, desc[UR6][R6.64] ;  /* 0x0000000606067981 */ /* 0x000f22000c1e1900 */
[----:B------:R-:W-:Y:S01]  /*0aa0*/  IADD3 R4, PT, PT, R4, 0x800, RZ ;  /* 0x0000080004047810 */ /* 0x000fe20007ffe0ff */
[----:B--2--5:R-:W-:-:S04]  /*0ab0*/  FADD R15, R15, R8 ;  /* 0x000000080f0f7221 */ /* 0x024fc80000000000 */
[----:B---3--:R-:W-:-:S04]  /*0ac0*/  FADD R15, R15, R10 ;  /* 0x0000000a0f0f7221 */ /* 0x008fc80000000000 */
[----:B----4-:R-:W-:-:S04]  /*0ad0*/  FADD R15, R15, R12 ;  /* 0x0000000c0f0f7221 */ /* 0x010fc80000000000 */
[----:B------:R-:W-:-:S07]  /*0ae0*/  FADD R15, R15, R6 ;  /* 0x000000060f0f7221 */ /* 0x000fce0000000000 */
.L_x_186:
[----:B------:R-:W-:Y:S05]  /*0af0*/  BSYNC.RECONVERGENT B2 ;  /* 0x0000000000027941 */ /* 0x000fea0003800200 */
.L_x_185:
[----:B------:R-:W-:Y:S05]  /*0b00*/  @!P1 BRA `(.L_x_178) ;  /* 0x0000000000289947 */ /* 0x000fea0003800000 */
[----:B------:R-:W1:Y:S01]  /*0b10*/  LDC.64 R6, c[0x0][0x380] ;  /* 0x0000e000ff067b82 */ /* 0x000e620000000a00 */
[----:B0-----:R-:W-:Y:S02]  /*0b20*/  LEA R9, R3, R4, 0xd ;  /* 0x0000000403097211 */ /* 0x001fe400078e68ff */
[----:B------:R-:W-:-:S07]  /*0b30*/  IADD3 R8, PT, PT, -R5, RZ, RZ ;  /* 0x000000ff05087210 */ /* 0x000fce0007ffe1ff */
.L_x_187:
[----:B-1----:R-:W-:-:S06]  /*0b40*/  IMAD.WIDE.U32 R4, R9, 0x4, R6 ;  /* 0x0000000409047825 */ /* 0x002fcc00078e0006 */
[----:B------:R-:W2:Y:S01]  /*0b50*/  LDG.E R4, desc[UR6][R4.64] ;  /* 0x0000000604047981 */ /* 0x000ea2000c1e1900 */
[----:B------:R-:W-:Y:S02]  /*0b60*/  IADD3 R8, PT, PT, R8, 0x1, RZ ;  /* 0x0000000108087810 */ /* 0x000fe40007ffe0ff */
[----:B------:R-:W-:Y:S02]  /*0b70*/  IADD3 R9, PT, PT, R9, 0x200, RZ ;  /* 0x0000020009097810 */ /* 0x000fe40007ffe0ff */
[----:B------:R-:W-:Y:S01]  /*0b80*/  ISETP.NE.AND P0, PT, R8, RZ, PT ;  /* 0x000000ff0800720c */ /* 0x000fe20003f05270 */
[----:B--2--5:R-:W-:-:S12]  /*0b90*/  FADD R15, R4, R15 ;  /* 0x0000000f040f7221 */ /* 0x024fd80000000000 */
[----:B------:R-:W-:Y:S05]  /*0ba0*/  @P0 BRA `(.L_x_187) ;  /* 0xfffffffc00e40947 */ /* 0x000fea000383ffff */
.L_x_178:
[----:B------:R-:W-:Y:S05]  /*0bb0*/  BSYNC.RECONVERGENT B1 ;  /* 0x0000000000017941 */ /* 0x000fea0003800200 */
.L_x_177:
[----:B------:R-:W-:-:S13]  /*0bc0*/  ISETP.GE.U32.AND P0, PT, R0, 0x200, PT ;  /* 0x000002000000780c */ /* 0x000fda0003f06070 */
[----:B------:R-:W-:Y:S05]  /*0bd0*/  @!P0 BRA `(.L_x_188) ;  /* 0x0000000000d08947 */ /* 0x000fea0003800000 */
[----:B0-----:R-:W0:Y:S01]  /*0be0*/  S2R R8, SR_LANEID ;  /* 0x0000000000087919 */ /* 0x001e220000000000 */
[----:B-----5:R-:W1:Y:S02]  /*0bf0*/  SHFL.DOWN PT, R0, R15, 0x1, 0x1f ;  /* 0x08201f000f007f89 */ /* 0x020e6400000e0000 */
[----:B-1----:R-:W-:Y:S01]  /*0c00*/  FADD R0, R0, R15 ;  /* 0x0000000f00007221 */ /* 0x002fe20000000000 */
[C---:B0-----:R-:W-:Y:S02]  /*0c10*/  ISETP.GT.AND P0, PT, R8.reuse, 0x1e, PT ;  /* 0x0000001e0800780c */ /* 0x041fe40003f04270 */
[C---:B------:R-:W-:Y:S02]  /*0c20*/  ISETP.NE.AND P1, PT, R8.reuse, RZ, PT ;  /* 0x000000ff0800720c */ /* 0x040fe40003f25270 */
        /* <DEDUP_REMOVED lines=27> */
[----:B------:R-:W0:Y:S04]  /*0de0*/  LDS.128 R12, [UR4+0x10] ;  /* 0x00001004ff0c7984 */ /* 0x000e280008000c00 */
[----:B------:R-:W2:Y:S04]  /*0df0*/  LDS.128 R8, [UR4+0x20] ;  /* 0x00002004ff087984 */ /* 0x000ea80008000c00 */
[----:B-1----:R-:W1:Y:S04]  /*0e00*/  LDS.128 R4, [UR4+0x30] ;  /* 0x00003004ff047984 */ /* 0x002e680008000c00 */
[----:B------:R-:W3:Y:S01]  /*0e10*/  LDS.128 R16, [UR4+0x40] ;  /* 0x00004004ff107984 */ /* 0x000ee20008000c00 */
[----:B0-----:R-:W-:-:S04]  /*0e20*/  FADD R13, R20, R13 ;  /* 0x0000000d140d7221 */ /* 0x001fc80000000000 */
[----:B------:R-:W-:-:S04]  /*0e30*/  FADD R14, R13, R14 ;  /* 0x0000000e0d0e7221 */ /* 0x000fc80000000000 */
[----:B------:R-:W-:-:S04]  /*0e40*/  FADD R15, R14, R15 ;  /* 0x0000000f0e0f7221 */ /* 0x000fc80000000000 */
[----:B--2---:R-:W-:-:S04]  /*0e50*/  FADD R8, R15, R8 ;  /* 0x000000080f087221 */ /* 0x004fc80000000000 */
[----:B------:R-:W-:-:S04]  /*0e60*/  FADD R9, R8, R9 ;  /* 0x0000000908097221 */ /* 0x000fc80000000000 */
[----:B------:R-:W-:-:S04]  /*0e70*/  FADD R10, R9, R10 ;  /* 0x0000000a090a7221 */ /* 0x000fc80000000000 */
[----:B------:R-:W-:-:S04]  /*0e80*/  FADD R11, R10, R11 ;  /* 0x0000000b0a0b7221 */ /* 0x000fc80000000000 */
[----:B-1----:R-:W-:-:S04]  /*0e90*/  FADD R4, R11, R4 ;  /* 0x000000040b047221 */ /* 0x002fc80000000000 */
        /* <DEDUP_REMOVED lines=8> */
.L_x_188:
[----:B0-----:R-:W0:Y:S01]  /*0f20*/  S2R R8, SR_LANEID ;  /* 0x0000000000087919 */ /* 0x001e220000000000 */
[----:B------:R-:W-:-:S04]  /*0f30*/  LOP3.LUT R4, R2, 0x3e0, RZ, 0xc0, !PT ;  /* 0x000003e002047812 */ /* 0x000fc800078ec0ff */
[----:B------:R-:W-:Y:S02]  /*0f40*/  IADD3 R5, PT, PT, R4, 0x20, RZ ;  /* 0x0000002004057810 */ /* 0x000fe40007ffe0ff */
[----:B------:R-:W-:Y:S02]  /*0f50*/  LOP3.LUT R7, RZ, R4, RZ, 0x33, !PT ;  /* 0x00000004ff077212 */ /* 0x000fe400078e33ff */
[----:B------:R-:W-:Y:S02]  /*0f60*/  ISETP.GT.U32.AND P0, PT, R5, R0, PT ;  /* 0x000000000500720c */ /* 0x000fe40003f04070 */
[----:B------:R-:W-:-:S04]  /*0f70*/  IADD3 R7, PT, PT, R0, R7, RZ ;  /* 0x0000000700077210 */ /* 0x000fc80007ffe0ff */
[----:B------:R-:W-:-:S05]  /*0f80*/  SEL R7, R7, 0x1f, P0 ;  /* 0x0000001f07077807 */ /* 0x000fca0000000000 */
[----:B-----5:R-:W1:Y:S01]  /*0f90*/  SHFL.DOWN PT, R4, R15, 0x1, R7 ;  /* 0x082000000f047989 */ /* 0x020e6200000e0007 */
[C---:B0-----:R-:W-:Y:S02]  /*0fa0*/  ISETP.GE.AND P0, PT, R8.reuse, R7, PT ;  /* 0x000000070800720c */ /* 0x041fe40003f06270 */
[C---:B------:R-:W-:Y:S02]  /*0fb0*/  IADD3 R6, PT, PT, R8.reuse, 0x2, RZ ;  /* 0x0000000208067810 */ /* 0x040fe40007ffe0ff */
[----:B------:R-:W-:-:S09]  /*0fc0*/  ISETP.NE.AND P1, PT, R8, RZ, PT ;  /* 0x000000ff0800720c */ /* 0x000fd20003f25270 */
[----:B-1----:R-:W-:Y:S01]  /*0fd0*/  @!P0 FADD R15, R4, R15 ;  /* 0x0000000f040f8221 */ /* 0x002fe20000000000 */
[----:B------:R-:W-:Y:S02]  /*0fe0*/  ISETP.GT.AND P0, PT, R6, R7, PT ;  /* 0x000000070600720c */ /* 0x000fe40003f04270 */
[----:B------:R-:W-:Y:S01]  /*0ff0*/  IADD3 R6, PT, PT, R8, 0x4, RZ ;  /* 0x0000000408067810 */ /* 0x000fe20007ffe0ff */
        /* <DEDUP_REMOVED lines=24> */
[----:B------:R-:W1:Y:S01]  /*1180*/  S2UR UR5, SR_CgaCtaId ;  /* 0x00000000000579c3 */ /* 0x000e620000008800 */
[----:B------:R-:W-:Y:S01]  /*1190*/  UMOV UR4, 0x400 ;  /* 0x0000040000047882 */ /* 0x000fe20000000000 */
[C---:B------:R-:W-:Y:S02]  /*11a0*/  ISETP.GT.U32.AND P2, PT, R0.reuse, 0x20, PT ;  /* 0x000000200000780c */ /* 0x040fe40003f44070 */
[C---:B------:R-:W-:Y:S02]  /*11b0*/  ISETP.GT.U32.AND P3, PT, R0.reuse, 0x40, PT ;  /* 0x000000400000780c */ /* 0x040fe40003f64070 */
[C---:B------:R-:W-:Y:S02]  /*11c0*/  ISETP.GT.U32.AND P1, PT, R0.reuse, 0x60, PT ;  /* 0x000000600000780c */ /* 0x040fe40003f24070 */
[----:B------:R-:W-:Y:S01]  /*11d0*/  ISETP.GT.U32.AND P4, PT, R0, 0xc0, PT ;  /* 0x000000c00000780c */ /* 0x000fe20003f84070 */
[----:B-1----:R-:W-:-:S09]  /*11e0*/  ULEA UR4, UR5, UR4, 0x18 ;  /* 0x0000000405047291 */ /* 0x002fd2000f8ec0ff */
[----:B0-----:R-:W0:Y:S04]  /*11f0*/  LDS.128 R4, [UR4+0x10] ;  /* 0x00001004ff047984 */ /* 0x001e280008000c00 */
[----:B------:R-:W1:Y:S04]  /*1200*/  LDS.128 R8, [UR4+0x20] ;  /* 0x00002004ff087984 */ /* 0x000e680008000c00 */
[----:B------:R-:W2:Y:S04]  /*1210*/  LDS.128 R12, [UR4+0x30] ;  /* 0x00003004ff0c7984 */ /* 0x000ea80008000c00 */
[----:B------:R-:W3:Y:S01]  /*1220*/  LDS.128 R16, [UR4+0x40] ;  /* 0x00004004ff107984 */ /* 0x000ee20008000c00 */
[----:B0-----:R-:W-:Y:S01]  /*1230*/  @P2 FADD R20, R20, R5 ;  /* 0x0000000514142221 */ /* 0x001fe20000000000 */
[----:B------:R-:W-:-:S03]  /*1240*/  ISETP.GT.U32.AND P2, PT, R0, 0x80, PT ;  /* 0x000000800000780c */ /* 0x000fc60003f44070 */
[----:B------:R-:W-:Y:S01]  /*1250*/  @P3 FADD R20, R20, R6 ;  /* 0x0000000614143221 */ /* 0x000fe20000000000 */
[----:B------:R-:W-:-:S03]  /*1260*/  ISETP.GT.U32.AND P3, PT, R0, 0xa0, PT ;  /* 0x000000a00000780c */ /* 0x000fc60003f64070 */
[----:B------:R-:W-:Y:S01]  /*1270*/  @P1 FADD R20, R20, R7 ;  /* 0x0000000714141221 */ /* 0x000fe20000000000 */
[----:B------:R-:W-:-:S05]  /*1280*/  ISETP.GT.U32.AND P1, PT, R0, 0xe0, PT ;  /* 0x000000e00000780c */ /* 0x000fca0003f24070 */
[----:B-1----:R-:W-:Y:S01]  /*1290*/  @P2 FADD R20, R20, R8 ;  /* 0x0000000814142221 */ /* 0x002fe20000000000 */
[----:B------:R-:W-:-:S03]  /*12a0*/  ISETP.GT.U32.AND P2, PT, R0, 0x100, PT ;  /* 0x000001000000780c */ /* 0x000fc60003f44070 */
[----:B------:R-:W-:Y:S01]  /*12b0*/  @P3 FADD R20, R20, R9 ;  /* 0x0000000914143221 */ /* 0x000fe20000000000 */
[----:B------:R-:W-:-:S03]  /*12c0*/  ISETP.GT.U32.AND P3, PT, R0, 0x120, PT ;  /* 0x000001200000780c */ /* 0x000fc60003f64070 */
[----:B------:R-:W-:Y:S01]  /*12d0*/  @P4 FADD R20, R20, R10 ;  /* 0x0000000a14144221 */ /* 0x000fe20000000000 */
[----:B------:R-:W-:-:S03]  /*12e0*/  ISETP.GT.U32.AND P4, PT, R0, 0x140, PT ;  /* 0x000001400000780c */ /* 0x000fc60003f84070 */
[----:B------:R-:W-:Y:S01]  /*12f0*/  @P1 FADD R20, R20, R11 ;  /* 0x0000000b14141221 */ /* 0x000fe20000000000 */
[----:B------:R-:W-:-:S03]  /*1300*/  ISETP.GT.U32.AND P1, PT, R0, 0x160, PT ;  /* 0x000001600000780c */ /* 0x000fc60003f24070 */
[----:B--2---:R-:W-:Y:S01]  /*1310*/  @P2 FADD R20, R20, R12 ;  /* 0x0000000c14142221 */ /* 0x004fe20000000000 */
[----:B------:R-:W-:-:S03]  /*1320*/  ISETP.GT.U32.AND P2, PT, R0, 0x180, PT ;  /* 0x000001800000780c */ /* 0x000fc60003f44070 */
[----:B------:R-:W-:Y:S01]  /*1330*/  @P3 FADD R20, R20, R13 ;  /* 0x0000000d14143221 */ /* 0x000fe20000000000 */
[----:B------:R-:W-:-:S03]  /*1340*/  ISETP.GT.U32.AND P3, PT, R0, 0x1a0, PT ;  /* 0x000001a00000780c */ /* 0x000fc60003f64070 */
[----:B------:R-:W-:Y:S01]  /*1350*/  @P4 FADD R20, R20, R14 ;  /* 0x0000000e14144221 */ /* 0x000fe20000000000 */
[----:B------:R-:W-:-:S03]  /*1360*/  ISETP.GT.U32.AND P4, PT, R0, 0x1c0, PT ;  /* 0x000001c00000780c */ /* 0x000fc60003f84070 */
[----:B------:R-:W-:Y:S01]  /*1370*/  @P1 FADD R20, R20, R15 ;  /* 0x0000000f14141221 */ /* 0x000fe20000000000 */
[----:B------:R-:W-:-:S03]  /*1380*/  ISETP.GT.U32.AND P1, PT, R0, 0x1e0, PT ;  /* 0x000001e00000780c */ /* 0x000fc60003f24070 */
[----:B---3--:R-:W-:-:S04]  /*1390*/  @P2 FADD R20, R20, R16 ;  /* 0x0000001014142221 */ /* 0x008fc80000000000 */
[----:B------:R-:W-:-:S04]  /*13a0*/  @P3 FADD R20, R20, R17 ;  /* 0x0000001114143221 */ /* 0x000fc80000000000 */
[----:B------:R-:W-:-:S04]  /*13b0*/  @P4 FADD R20, R20, R18 ;  /* 0x0000001214144221 */ /* 0x000fc80000000000 */
[----:B------:R-:W-:Y:S01]  /*13c0*/  @P1 FADD R20, R20, R19 ;  /* 0x0000001314141221 */ /* 0x000fe20000000000 */
[----:B------:R-:W-:Y:S06]  /*13d0*/  BRA `(.L_x_189) ;  /* 0x0000001400007947 */ /* 0x000fec0003800000 */
.L_x_174:
[----:B------:R-:W0:Y:S01]  /*13e0*/  S2R R2, SR_TID.X ;  /* 0x0000000000027919 */ /* 0x000e220000002100 */
[----:B------:R-:W1:Y:S02]  /*13f0*/  LDCU.64 UR4, c[0x0][0x380] ;  /* 0x00007000ff0477ac */ /* 0x000e640008000a00 */
[----:B-1----:R-:W-:Y:S02]  /*1400*/  MOV R4, UR4 ;  /* 0x0000000400047c02 */ /* 0x002fe40008000f00 */
[----:B------:R-:W-:Y:S02]  /*1410*/  MOV R5, UR5 ;  /* 0x0000000500057c02 */ /* 0x000fe40008000f00 */
[----:B0-----:R-:W-:-:S05]  /*1420*/  LEA R9, R3, R2, 0xd ;  /* 0x0000000203097211 */ /* 0x001fca00078e68ff */
[----:B------:R-:W-:-:S05]  /*1430*/  IMAD.WIDE.U32 R8, R9, 0x4, R4 ;  /* 0x0000000409087825 */ /* 0x000fca00078e0004 */
        /* <DEDUP_REMOVED lines=16> */
[----:B------:R-:W-:Y:S01]  /*1540*/  ISETP.GE.U32.AND P0, PT, R0, R13, PT ;  /* 0x0000000d0000720c */ /* 0x000fe20003f06070 */
        /* <DEDUP_REMOVED lines=16> */
[----:B------:R-:W-:Y:S01]  /*1650*/  LEA R9, R3, R13, 0xd ;  /* 0x0000000d03097211 */ /* 0x000fe200078e68ff */
[----:B------:R-:W-:Y:S01]  /*1660*/  UMOV UR4, URZ ;  /* 0x000000ff00047c82 */ /* 0x000fe20008000000 */
[----:B------:R-:W-:Y:S02]  /*1670*/  IADD3 R8, PT, PT, R6, -0x2000, RZ ;  /* 0xffffe00006087810 */ /* 0x000fe40007ffe0ff */
[----:B------:R-:W-:Y:S02]  /*1680*/  LOP3.LUT R0, RZ, R2, RZ, 0x33, !PT ;  /* 0x00000002ff007212 */ /* 0x000fe400078e33ff */
[----:B------:R-:W-:Y:S02]  /*1690*/  ISETP.GT.U32.AND P0, PT, R9, R8, PT ;  /* 0x000000080900720c */ /* 0x000fe40003f04070 */
[----:B------:R-:W-:Y:S02]  /*16a0*/  IADD3 R10, PT, PT, -R13, R6, R0 ;  /* 0x000000060d0a7210 */ /* 0x000fe40007ffe100 */
[----:B------:R-:W-:-:S02]  /*16b0*/  IADD3 R7, PT, PT, R9, 0x1000, R2 ;  /* 0x0000100009077810 */ /* 0x000fc40007ffe002 */
[----:B------:R-:W-:Y:S01]  /*16c0*/  MOV R0, R9 ;  /* 0x0000000900007202 */ /* 0x000fe20000000f00 */
[----:B------:R-:W-:-:S06]  /*16d0*/  IMAD R2, R3, -0x2000, R10 ;  /* 0xffffe00003027824 */ /* 0x000fcc00078e020a */
[----:B------:R-:W-:Y:S05]  /*16e0*/  @P0 BRA `(.L_x_191) ;  /* 0x0000000000bc0947 */ /* 0x000fea0003800000 */
[----:B------:R-:W0:Y:S08]  /*16f0*/  LDC R6, c[0x0][0x3a8] ;  /* 0x0000ea00ff067b82 */ /* 0x000e300000000800 */
[----:B------:R-:W1:Y:S02]  /*1700*/  LDC.64 R4, c[0x0][0x380] ;  /* 0x0000e000ff047b82 */ /* 0x000e640000000a00 */
.L_x_192:
[----:B------:R-:W2:Y:S02]  /*1710*/  S2R R10, SR_TID.X ;  /* 0x00000000000a7919 */ /* 0x000ea40000002100 */
[----:B--2---:R-:W-:-:S05]  /*1720*/  IADD3 R11, PT, PT, R10, R9, RZ ;  /* 0x000000090a0b7210 */ /* 0x004fca0007ffe0ff */
[----:B-1----:R-:W-:-:S05]  /*1730*/  IMAD.WIDE.U32 R10, R11, 0x4, R4 ;  /* 0x000000040b0a7825 */ /* 0x002fca00078e0004 */
        /* <DEDUP_REMOVED lines=13> */
[----:B---3--:R-:W-:-:S02]  /*1810*/  FADD R14, R14, R15 ;  /* 0x0000000f0e0e7221 */ /* 0x008fc40000000000 */
[----:B------:R-:W2:Y:S01]  /*1820*/  LDG.E R15, desc[UR6][R10.64+0x7000] ;  /* 0x007000060a0f7981 */ /* 0x000ea2000c1e1900 */
[----:B----4-:R-:W-:-:S03]  /*1830*/  FADD R12, R16, R17 ;  /* 0x00000011100c7221 */ /* 0x010fc60000000000 */
[----:B------:R-:W3:Y:S04]  /*1840*/  LDG.E R17, desc[UR6][R10.64+0x5800] ;  /* 0x005800060a117981 */ /* 0x000ee8000c1e1900 */
[----:B------:R-:W2:Y:S01]  /*1850*/  LDG.E R16, desc[UR6][R10.64+0x6800] ;  /* 0x006800060a107981 */ /* 0x000ea2000c1e1900 */
[----:B------:R-:W-:-:S03]  /*1860*/  FADD R14, R23, R14 ;  /* 0x0000000e170e7221 */ /* 0x000fc60000000000 */
[----:B------:R-:W4:Y:S01]  /*1870*/  LDG.E R23, desc[UR6][R10.64+0x7800] ;  /* 0x007800060a177981 */ /* 0x000f22000c1e1900 */
[----:B-----5:R-:W-:-:S04]  /*1880*/  FADD R19, R19, R20 ;  /* 0x0000001413137221 */ /* 0x020fc80000000000 */
[----:B------:R-:W-:Y:S01]  /*1890*/  FADD R19, R12, R19 ;  /* 0x000000130c137221 */ /* 0x000fe20000000000 */
[----:B0-----:R-:W-:Y:S01]  /*18a0*/  IADD3 R12, PT, PT, -R9, R6, RZ ;  /* 0x00000006090c7210 */ /* 0x001fe20007ffe1ff */
[----:B------:R-:W-:-:S03]  /*18b0*/  FADD R21, R21, R22 ;  /* 0x0000001615157221 */ /* 0x000fc60000000000 */
[----:B------:R-:W-:Y:S01]  /*18c0*/  ISETP.GE.U32.AND P0, PT, R12, R13, PT ;  /* 0x0000000d0c00720c */ /* 0x000fe20003f06070 */
[----:B------:R-:W-:-:S04]  /*18d0*/  FADD R24, R24, R25 ;  /* 0x0000001918187221 */ /* 0x000fc80000000000 */
[----:B------:R-:W-:Y:S01]  /*18e0*/  FADD R21, R21, R24 ;  /* 0x0000001815157221 */ /* 0x000fe20000000000 */
[----:B------:R-:W-:Y:S01]  /*18f0*/  FADD R14, R14, R19 ;  /* 0x000000130e0e7221 */ /* 0x000fe20000000000 */
[----:B---3--:R-:W-:Y:S01]  /*1900*/  FADD R17, R17, R18 ;  /* 0x0000001211117221 */ /* 0x008fe20000000000 */
[----:B--2---:R-:W-:-:S04]  /*1910*/  FADD R16, R16, R15 ;  /* 0x0000000f10107221 */ /* 0x004fc80000000000 */
[----:B------:R-:W-:-:S04]  /*1920*/  FADD R16, R17, R16 ;  /* 0x0000001011107221 */ /* 0x000fc80000000000 */
[----:B------:R-:W-:-:S04]  /*1930*/  FADD R21, R21, R16 ;  /* 0x0000001015157221 */ /* 0x000fc80000000000 */
[----:B------:R-:W-:-:S04]  /*1940*/  FADD R14, R14, R21 ;  /* 0x000000150e0e7221 */ /* 0x000fc80000000000 */
[----:B----4-:R-:W-:Y:S01]  /*1950*/  FADD R23, R23, R14 ;  /* 0x0000000e17177221 */ /* 0x010fe20000000000 */
[----:B------:R-:W-:Y:S06]  /*1960*/  @!P0 BRA `(.L_x_190) ;  /* 0x0000000800d08947 */ /* 0x000fec0003800000 */
[C---:B------:R-:W-:Y:S01]  /*1970*/  IADD3 R9, PT, PT, R13.reuse, R9, RZ ;  /* 0x000000090d097210 */ /* 0x040fe20007ffe0ff */
[----:B------:R-:W-:Y:S01]  /*1980*/  UIADD3 UR4, UPT, UPT, UR4, 0x1, URZ ;  /* 0x0000000104047890 */ /* 0x000fe2000fffe0ff */
[----:B------:R-:W-:Y:S02]  /*1990*/  IADD3 R0, PT, PT, R13, R0, RZ ;  /* 0x000000000d007210 */ /* 0x000fe40007ffe0ff */
[----:B------:R-:W-:Y:S02]  /*19a0*/  ISETP.GT.U32.AND P0, PT, R9, R8, PT ;  /* 0x000000080900720c */ /* 0x000fe40003f04070 */
[C---:B------:R-:W-:Y:S02]  /*19b0*/  IADD3 R2, PT, PT, -R13.reuse, R2, RZ ;  /* 0x000000020d027210 */ /* 0x040fe40007ffe1ff */
[----:B------:R-:W-:-:S09]  /*19c0*/  IADD3 R7, PT, PT, R13, R7, RZ ;  /* 0x000000070d077210 */ /* 0x000fd20007ffe0ff */
[----:B------:R-:W-:Y:S05]  /*19d0*/  @!P0 BRA `(.L_x_192) ;  /* 0xfffffffc004c8947 */ /* 0x000fea000383ffff */
.L_x_191:
[----:B------:R-:W0:Y:S01]  /*19e0*/  S2R R16, SR_TID.X ;  /* 0x0000000000107919 */ /* 0x000e220000002100 */
[----:B------:R-:W-:Y:S01]  /*19f0*/  IADD3 R8, PT, PT, -R9, R6, RZ ;  /* 0x0000000609087210 */ /* 0x000fe20007ffe1ff */
[----:B------:R-:W-:Y:S03]  /*1a00*/  BSSY.RECONVERGENT B1, `(.L_x_190) ;  /* 0x00000aa000017945 */ /* 0x000fe60003800200 */
[----:B0-----:R-:W-:-:S04]  /*1a10*/  ISETP.GE.AND P0, PT, R16, R8, PT ;  /* 0x000000081000720c */ /* 0x001fc80003f06270 */
[----:B------:R-:W-:-:S13]  /*1a20*/  ISETP.GE.U32.OR P0, PT, R9, R6, P0 ;  /* 0x000000060900720c */ /* 0x000fda0000706470 */
[----:B------:R-:W-:Y:S05]  /*1a30*/  @P0 BRA `(.L_x_193) ;  /* 0x0000000800980947 */ /* 0x000fea0003800000 */
[----:B------:R-:W0:Y:S01]  /*1a40*/  LDC R10, c[0x0][0x3ac] ;  /* 0x0000eb00ff0a7b82 */ /* 0x000e220000000800 */
[----:B------:R-:W-:Y:S01]  /*1a50*/  LOP3.LUT R11, RZ, R16, RZ, 0x33, !PT ;  /* 0x00000010ff0b7212 */ /* 0x000fe200078e33ff */
[----:B------:R-:W-:Y:S06]  /*1a60*/  BSSY.RECONVERGENT B2, `(.L_x_194) ;  /* 0x0000056000027945 */ /* 0x000fec0003800200 */
[----:B------:R-:W1:Y:S01]  /*1a70*/  LDC R8, c[0x0][0x3ac] ;  /* 0x0000eb00ff087b82 */ /* 0x000e620000000800 */
[----:B0-----:R-:W-:-:S04]  /*1a80*/  SHF.L.U32 R10, R10, 0xd, RZ ;  /* 0x0000000d0a0a7819 */ /* 0x001fc800000006ff */
[----:B------:R-:W-:-:S04]  /*1a90*/  LEA R10, R3, R10, 0xd ;  /* 0x0000000a030a7211 */ /* 0x000fc800078e68ff */
[----:B------:R-:W-:Y:S01]  /*1aa0*/  IADD3 R6, PT, PT, -R10, R6, R11 ;  /* 0x000000060a067210 */ /* 0x000fe20007ffe10b */
[----:B-1----:R-:W-:-:S04]  /*1ab0*/  IMAD R11, R8, UR4, RZ ;  /* 0x00000004080b7c24 */ /* 0x002fc8000f8e02ff */
[----:B------:R-:W-:-:S05]  /*1ac0*/  IMAD R6, R11, -0x2000, R6 ;  /* 0xffffe0000b067824 */ /* 0x000fca00078e0206 */
[C---:B------:R-:W-:Y:S02]  /*1ad0*/  ISETP.GE.U32.AND P0, PT, R6.reuse, 0x1e00, PT ;  /* 0x00001e000600780c */ /* 0x040fe40003f06070 */
[----:B------:R-:W-:-:S04]  /*1ae0*/  LEA.HI R6, R6, 0x1, RZ, 0x17 ;  /* 0x0000000106067811 */ /* 0x000fc800078fb8ff */
[----:B------:R-:W-:-:S07]  /*1af0*/  LOP3.LUT R8, R6, 0xf, RZ, 0xc0, !PT ;  /* 0x0000000f06087812 */ /* 0x000fce00078ec0ff */
[----:B------:R-:W-:Y:S05]  /*1b00*/  @!P0 BRA `(.L_x_195) ;  /* 0x00000004002c8947 */ /* 0x000fea0003800000 */
[----:B------:R-:W-:Y:S01]  /*1b10*/  LEA.HI R10, R2, 0x1, RZ, 0x17 ;  /* 0x00000001020a7811 */ /* 0x000fe200078fb8ff */
[----:B------:R-:W-:Y:S01]  /*1b20*/  BSSY.RECONVERGENT B3, `(.L_x_196) ;  /* 0x0000048000037945 */ /* 0x000fe20003800200 */
[----:B------:R-:W-:Y:S02]  /*1b30*/  LOP3.LUT R11, R16, 0x1000, RZ, 0xfc, !PT ;  /* 0x00001000100b7812 */ /* 0x000fe400078efcff */
[----:B------:R-:W-:-:S04]  /*1b40*/  LOP3.LUT R10, R10, 0xfffff0, RZ, 0xc0, !PT ;  /* 0x00fffff00a0a7812 */ /* 0x000fc800078ec0ff */
[----:B------:R-:W-:-:S07]  /*1b50*/  IADD3 R13, PT, PT, -R10, RZ, RZ ;  /* 0x000000ff0a0d7210 */ /* 0x000fce0007ffe1ff */
.L_x_197:
[C---:B------:R-:W-:Y:S02]  /*1b60*/  IADD3 R15, PT, PT, R7.reuse, -0x1000, RZ ;  /* 0xfffff000070f7810 */ /* 0x040fe40007ffe0ff */
[----:B------:R-:W-:-:S03]  /*1b70*/  IADD3 R25, PT, PT, R7, -0xe00, RZ ;  /* 0xfffff20007197810 */ /* 0x000fc60007ffe0ff */
[----:B------:R-:W-:Y:S01]  /*1b80*/  IMAD.WIDE.U32 R14, R15, 0x4, R4 ;  /* 0x000000040f0e7825 */ /* 0x000fe200078e0004 */
[----:B------:R-:W-:-:S04]  /*1b90*/  IADD3 R21, PT, PT, R7, -0xc00, RZ ;  /* 0xfffff40007157810 */ /* 0x000fc80007ffe0ff */
[----:B------:R0:W2:Y:S01]  /*1ba0*/  LDG.E R22, desc[UR6][R14.64] ;  /* 0x000000060e167981 */ /* 0x0000a2000c1e1900 */
[----:B------:R-:W-:-:S04]  /*1bb0*/  IMAD.WIDE.U32 R24, R25, 0x4, R4 ;  /* 0x0000000419187825 */ /* 0x000fc800078e0004 */
[--C-:B------:R-:W-:Y:S01]  /*1bc0*/  IMAD.WIDE.U32 R20, R21, 0x4, R4.reuse ;  /* 0x0000000415147825 */ /* 0x100fe200078e0004 */
[----:B------:R-:W3:Y:S04]  /*1bd0*/  LDG.E R16, desc[UR6][R24.64] ;  /* 0x0000000618107981 */ /* 0x000ee8000c1e1900 */
[----:B------:R1:W4:Y:S01]  /*1be0*/  LDG.E R17, desc[UR6][R20.64] ;  /* 0x0000000614117981 */ /* 0x000322000c1e1900 */
[C---:B------:R-:W-:Y:S02]  /*1bf0*/  IADD3 R19, PT, PT, R7.reuse, -0xa00, RZ ;  /* 0xfffff60007137810 */ /* 0x040fe40007ffe0ff */
[C---:B------:R-:W-:Y:S02]  /*1c00*/  IADD3 R29, PT, PT, R7.reuse, -0x800, RZ ;  /* 0xfffff800071d7810 */ /* 0x040fe40007ffe0ff */
[----:B------:R-:W-:Y:S01]  /*1c10*/  IADD3 R27, PT, PT, R7, -0x600, RZ ;  /* 0xfffffa00071b7810 */ /* 0x000fe20007ffe0ff */
[----:B------:R-:W-:Y:S01]  /*1c20*/  IMAD.WIDE.U32 R18, R19, 0x4, R4 ;  /* 0x0000000413127825 */ /* 0x000fe200078e0004 */
[----:B------:R-:W-:-:S03]  /*1c30*/  IADD3 R12, PT, PT, R7, -0x400, RZ ;  /* 0xfffffc00070c7810 */ /* 0x000fc60007ffe0ff */
[--C-:B------:R-:W-:Y:S01]  /*1c40*/  IMAD.WIDE.U32 R28, R29, 0x4, R4.reuse ;  /* 0x000000041d1c7825 */ /* 0x100fe200078e0004 */
[----:B------:R-:W5:Y:S03]  /*1c50*/  LDG.E R10, desc[UR6][R18.64] ;  /* 0x00000006120a7981 */ /* 0x000f66000c1e1900 */
[----:B0-----:R-:W-:Y:S01]  /*1c60*/  IMAD.WIDE.U32 R14, R27, 0x4, R4 ;  /* 0x000000041b0e7825 */ /* 0x001fe200078e0004 */
[----:B------:R-:W-:-:S03]  /*1c70*/  IADD3 R27, PT, PT, R7, -0x200, RZ ;  /* 0xfffffe00071b7810 */ /* 0x000fc60007ffe0ff */
[--C-:B-1----:R-:W-:Y:S02]  /*1c80*/  IMAD.WIDE.U32 R20, R12, 0x4, R4.reuse ;  /* 0x000000040c147825 */ /* 0x102fe400078e0004 */
[----:B------:R0:W5:Y:S04]  /*1c90*/  LDG.E R12, desc[UR6][R14.64] ;  /* 0x000000060e0c7981 */ /* 0x000168000c1e1900 */
[----:B------:R1:W5:Y:S01]  /*1ca0*/  LDG.E R18, desc[UR6][R28.64] ;  /* 0x000000061c127981 */ /* 0x000362000c1e1900 */
[----:B------:R-:W-:-:S04]  /*1cb0*/  IMAD.WIDE.U32 R24, R7, 0x4, R4 ;  /* 0x0000000407187825 */ /* 0x000fc800078e0004 */
[----:B0-----:R-:W-:Y:S01]  /*1cc0*/  IMAD.WIDE.U32 R14, R27, 0x4, R4 ;  /* 0x000000041b0e7825 */ /* 0x001fe200078e0004 */
[----:B------:R-:W5:Y:S04]  /*1cd0*/  LDG.E R19, desc[UR6][R24.64] ;  /* 0x0000000618137981 */ /* 0x000f68000c1e1900 */
[----:B------:R0:W5:Y:S01]  /*1ce0*/  LDG.E R27, desc[UR6][R20.64] ;  /* 0x00000006141b7981 */ /* 0x000162000c1e1900 */
[----:B-1----:R-:W-:-:S03]  /*1cf0*/  IADD3 R29, PT, PT, R7, 0x200, RZ ;  /* 0x00000200071d7810 */ /* 0x002fc60007ffe0ff */
[----:B------:R1:W5:Y:S01]  /*1d00*/  LDG.E R26, desc[UR6][R14.64] ;  /* 0x000000060e1a7981 */ /* 0x000362000c1e1900 */
[----:B0-----:R-:W-:Y:S01]  /*1d10*/  IADD3 R21, PT, PT, R7, 0x400, RZ ;  /* 0x0000040007157810 */ /* 0x001fe20007ffe0ff */
[----:B------:R-:W-:Y:S01]  /*1d20*/  IMAD.WIDE.U32 R28, R29, 0x4, R4 ;  /* 0x000000041d1c7825 */ /* 0x000fe200078e0004 */
[----:B-1----:R-:W-:-:S05]  /*1d30*/  IADD3 R15, PT, PT, R7, 0x800, RZ ;  /* 0x00000800070f7810 */ /* 0x002fca0007ffe0ff */
[----:B------:R-:W5:Y:S01]  /*1d40*/  LDG.E R28, desc[UR6][R28.64] ;  /* 0x000000061c1c7981 */ /* 0x000f62000c1e1900 */
[----:B------:R-:W-:-:S06]  /*1d50*/  IMAD.WIDE.U32 R14, R15, 0x4, R4 ;  /* 0x000000040f0e7825 */ /* 0x000fcc00078e0004 */
[----:B------:R-:W5:Y:S01]  /*1d60*/  LDG.E R14, desc[UR6][R14.64] ;  /* 0x000000060e0e7981 */ /* 0x000f62000c1e1900 */
[----:B--2---:R-:W-:Y:S01]  /*1d70*/  FADD R25, R22, R23 ;  /* 0x0000001716197221 */ /* 0x004fe20000000000 */
[----:B------:R-:W-:Y:S01]  /*1d80*/  IMAD.WIDE.U32 R22, R21, 0x4, R4 ;  /* 0x0000000415167825 */ /* 0x000fe200078e0004 */
[----:B------:R-:W-:-:S03]  /*1d90*/  IADD3 R21, PT, PT, R7, 0x600, RZ ;  /* 0x0000060007157810 */ /* 0x000fc60007ffe0ff */
[----:B---3--:R-:W-:Y:S02]  /*1da0*/  FADD R16, R25, R16 ;  /* 0x0000001019107221 */ /* 0x008fe40000000000 */
[----:B------:R-:W-:Y:S01]  /*1db0*/  IMAD.WIDE.U32 R20, R21, 0x4, R4 ;  /* 0x0000000415147825 */ /* 0x000fe200078e0004 */
[----:B------:R-:W-:Y:S01]  /*1dc0*/  IADD3 R25, PT, PT, R7, 0xa00, RZ ;  /* 0x00000a0007197810 */ /* 0x000fe20007ffe0ff */
[----:B------:R-:W2:Y:S04]  /*1dd0*/  LDG.E R29, desc[UR6][R22.64] ;  /* 0x00000006161d7981 */ /* 0x000ea8000c1e1900 */
[----:B------:R4:W3:Y:S02]  /*1de0*/  LDG.E R20, desc[UR6][R20.64] ;  /* 0x0000000614147981 */ /* 0x0008e4000c1e1900 */
[----:B----4-:R-:W-:Y:S01]  /*1df0*/  FADD R21, R16, R17 ;  /* 0x0000001110157221 */ /* 0x010fe20000000000 */
[----:B------:R-:W-:Y:S01]  /*1e00*/  IMAD.WIDE.U32 R16, R25, 0x4, R4 ;  /* 0x0000000419107825 */ /* 0x000fe200078e0004 */
[----:B------:R-:W-:-:S05]  /*1e10*/  IADD3 R25, PT, PT, R7, 0xc00, RZ ;  /* 0x00000c0007197810 */ /* 0x000fca0007ffe0ff */
[--C-:B------:R-:W-:Y:S01]  /*1e20*/  IMAD.WIDE.U32 R22, R25, 0x4, R4.reuse ;  /* 0x0000000419167825 */ /* 0x100fe200078e0004 */
[----:B------:R-:W-:Y:S01]  /*1e30*/  IADD3 R25, PT, PT, R7, 0xe00, RZ ;  /* 0x00000e0007197810 */ /* 0x000fe20007ffe0ff */
[----:B------:R-:W4:Y:S04]  /*1e40*/  LDG.E R16, desc[UR6][R16.64] ;  /* 0x0000000610107981 */ /* 0x000f28000c1e1900 */
[----:B------:R-:W-:Y:S01]  /*1e50*/  IMAD.WIDE.U32 R24, R25, 0x4, R4 ;  /* 0x0000000419187825 */ /* 0x000fe200078e0004 */
[----:B------:R-:W4:Y:S05]  /*1e60*/  LDG.E R22, desc[UR6][R22.64] ;  /* 0x0000000616167981 */ /* 0x000f2a000c1e1900 */
[----:B------:R-:W4:Y:S01]  /*1e70*/  LDG.E R24, desc[UR6][R24.64] ;  /* 0x0000000618187981 */ /* 0x000f22000c1e1900 */
[----:B-----5:R-:W-:-:S04]  /*1e80*/  FADD R21, R21, R10 ;  /* 0x0000000a15157221 */ /* 0x020fc80000000000 */
[----:B------:R-:W-:-:S04]  /*1e90*/  FADD R21, R21, R18 ;  /* 0x0000001215157221 */ /* 0x000fc80000000000 */
[----:B------:R-:W-:-:S04]  /*1ea0*/  FADD R12, R21, R12 ;  /* 0x0000000c150c7221 */ /* 0x000fc80000000000 */
[----:B------:R-:W-:-:S04]  /*1eb0*/  FADD R27, R12, R27 ;  /* 0x0000001b0c1b7221 */ /* 0x000fc80000000000 */
[----:B------:R-:W-:-:S04]  /*1ec0*/  FADD R26, R27, R26 ;  /* 0x0000001a1b1a7221 */ /* 0x000fc80000000000 */
[----:B------:R-:W-:-:S04]  /*1ed0*/  FADD R19, R26, R19 ;  /* 0x000000131a137221 */ /* 0x000fc80000000000 */
[----:B------:R-:W-:Y:S01]  /*1ee0*/  FADD R28, R19, R28 ;  /* 0x0000001c131c7221 */ /* 0x000fe20000000000 */
[----:B------:R-:W-:-:S04]  /*1ef0*/  IADD3 R13, PT, PT, R13, 0x10, RZ ;  /* 0x000000100d0d7810 */ /* 0x000fc80007ffe0ff */
[----:B------:R-:W-:Y:S02]  /*1f00*/  ISETP.NE.AND P0, PT, R13, RZ, PT ;  /* 0x000000ff0d00720c */ /* 0x000fe40003f05270 */
[----:B------:R-:W-:Y:S02]  /*1f10*/  IADD3 R11, PT, PT, R11, 0x2000, RZ ;  /* 0x000020000b0b7810 */ /* 0x000fe40007ffe0ff */
[----:B------:R-:W-:Y:S01]  /*1f20*/  IADD3 R7, PT, PT, R7, 0x2000, RZ ;  /* 0x0000200007077810 */ /* 0x000fe20007ffe0ff */
[----:B--2---:R-:W-:-:S04]  /*1f30*/  FADD R29, R28, R29 ;  /* 0x0000001d1c1d7221 */ /* 0x004fc80000000000 */
[----:B---3--:R-:W-:-:S04]  /*1f40*/  FADD R29, R29, R20 ;  /* 0x000000141d1d7221 */ /* 0x008fc80000000000 */
[----:B------:R-:W-:-:S04]  /*1f50*/  FADD R29, R29, R14 ;  /* 0x0000000e1d1d7221 */ /* 0x000fc80000000000 */
[----:B----4-:R-:W-:-:S04]  /*1f60*/  FADD R29, R29, R16 ;  /* 0x000000101d1d7221 */ /* 0x010fc80000000000 */
[----:B------:R-:W-:-:S04]  /*1f70*/  FADD R29, R29, R22 ;  /* 0x000000161d1d7221 */ /* 0x000fc80000000000 */
[----:B------:R-:W-:Y:S01]  /*1f80*/  FADD R23, R29, R24 ;  /* 0x000000181d177221 */ /* 0x000fe20000000000 */
[----:B------:R-:W-:Y:S06]  /*1f90*/  @P0 BRA `(.L_x_197) ;  /* 0xfffffff800f00947 */ /* 0x000fec000383ffff */
[----:B------:R-:W-:Y:S05]  /*1fa0*/  BSYNC.RECONVERGENT B3 ;  /* 0x0000000000037941 */ /* 0x000fea0003800200 */
.L_x_196:
[----:B------:R-:W-:-:S07]  /*1fb0*/  IADD3 R16, PT, PT, R11, -0x1000, RZ ;  /* 0xfffff0000b107810 */ /* 0x000fce0007ffe0ff */
.L_x_195:
[----:B------:R-:W-:Y:S05]  /*1fc0*/  BSYNC.RECONVERGENT B2 ;  /* 0x0000000000027941 */ /* 0x000fea0003800200 */
.L_x_194:
[----:B------:R-:W-:-:S13]  /*1fd0*/  ISETP.NE.AND P0, PT, R8, RZ, PT ;  /* 0x000000ff0800720c */ /* 0x000fda0003f05270 */
[----:B------:R-:W-:Y:S05]  /*1fe0*/  @!P0 BRA `(.L_x_193) ;  /* 0x00000004002c8947 */ /* 0x000fea0003800000 */
[----:B------:R-:W-:Y:S01]  /*1ff0*/  ISETP.GE.U32.AND P0, PT, R8, 0x8, PT ;  /* 0x000000080800780c */ /* 0x000fe20003f06070 */
[----:B------:R-:W-:Y:S01]  /*2000*/  BSSY.RECONVERGENT B2, `(.L_x_198) ;  /* 0x0000025000027945 */ /* 0x000fe20003800200 */
[----:B------:R-:W-:-:S04]  /*2010*/  LOP3.LUT R22, R6, 0x7, RZ, 0xc0, !PT ;  /* 0x0000000706167812 */ /* 0x000fc800078ec0ff */
[----:B------:R-:W-:-:S07]  /*2020*/  ISETP.NE.AND P1, PT, R22, RZ, PT ;  /* 0x000000ff1600720c */ /* 0x000fce0003f25270 */
[----:B------:R-:W-:Y:S06]  /*2030*/  @!P0 BRA `(.L_x_199) ;  /* 0x0000000000848947 */ /* 0x000fec0003800000 */
[----:B------:R-:W-:-:S04]  /*2040*/  IADD3 R7, PT, PT, R16, R9, RZ ;  /* 0x0000000910077210 */ /* 0x000fc80007ffe0ff */
[C---:B------:R-:W-:Y:S01]  /*2050*/  IADD3 R21, PT, PT, R7.reuse, 0x200, RZ ;  /* 0x0000020007157810 */ /* 0x040fe20007ffe0ff */
[C---:B------:R-:W-:Y:S01]  /*2060*/  IMAD.WIDE.U32 R14, R7.reuse, 0x4, R4 ;  /* 0x00000004070e7825 */ /* 0x040fe200078e0004 */
[----:B------:R-:W-:-:S03]  /*2070*/  IADD3 R19, PT, PT, R7, 0x400, RZ ;  /* 0x0000040007137810 */ /* 0x000fc60007ffe0ff */
[--C-:B------:R-:W-:Y:S01]  /*2080*/  IMAD.WIDE.U32 R20, R21, 0x4, R4.reuse ;  /* 0x0000000415147825 */ /* 0x100fe200078e0004 */
[----:B------:R0:W2:Y:S01]  /*2090*/  LDG.E R8, desc[UR6][R14.64] ;  /* 0x000000060e087981 */ /* 0x0000a2000c1e1900 */
[----:B------:R-:W-:Y:S02]  /*20a0*/  IADD3 R11, PT, PT, R7, 0x600, RZ ;  /* 0x00000600070b7810 */ /* 0x000fe40007ffe0ff */
[--C-:B------:R-:W-:Y:S01]  /*20b0*/  IMAD.WIDE.U32 R18, R19, 0x4, R4.reuse ;  /* 0x0000000413127825 */ /* 0x100fe200078e0004 */
[----:B------:R1:W3:Y:S01]  /*20c0*/  LDG.E R17, desc[UR6][R20.64] ;  /* 0x0000000614117981 */ /* 0x0002e2000c1e1900 */
[----:B------:R-:W-:Y:S02]  /*20d0*/  IADD3 R13, PT, PT, R7, 0x800, RZ ;  /* 0x00000800070d7810 */ /* 0x000fe40007ffe0ff */
[--C-:B------:R-:W-:Y:S01]  /*20e0*/  IMAD.WIDE.U32 R10, R11, 0x4, R4.reuse ;  /* 0x000000040b0a7825 */ /* 0x100fe200078e0004 */
[----:B------:R-:W-:Y:S01]  /*20f0*/  IADD3 R25, PT, PT, R7, 0xa00, RZ ;  /* 0x00000a0007197810 */ /* 0x000fe20007ffe0ff */
[----:B------:R-:W4:Y:S02]  /*2100*/  LDG.E R18, desc[UR6][R18.64] ;  /* 0x0000000612127981 */ /* 0x000f24000c1e1900 */
[--C-:B------:R-:W-:Y:S01]  /*2110*/  IMAD.WIDE.U32 R12, R13, 0x4, R4.reuse ;  /* 0x000000040d0c7825 */ /* 0x100fe200078e0004 */
[----:B------:R-:W-:Y:S01]  /*2120*/  IADD3 R27, PT, PT, R7, 0xc00, RZ ;  /* 0x00000c00071b7810 */ /* 0x000fe20007ffe0ff */
[----:B------:R-:W5:Y:S02]  /*2130*/  LDG.E R10, desc[UR6][R10.64] ;  /* 0x000000060a0a7981 */ /* 0x000f64000c1e1900 */
[--C-:B0-----:R-:W-:Y:S01]  /*2140*/  IMAD.WIDE.U32 R14, R25, 0x4, R4.reuse ;  /* 0x00000004190e7825 */ /* 0x101fe200078e0004 */
[----:B------:R-:W-:Y:S01]  /*2150*/  IADD3 R25, PT, PT, R7, 0xe00, RZ ;  /* 0x00000e0007197810 */ /* 0x000fe20007ffe0ff */
[----:B------:R-:W5:Y:S02]  /*2160*/  LDG.E R12, desc[UR6][R12.64] ;  /* 0x000000060c0c7981 */ /* 0x000f64000c1e1900 */
[----:B-1----:R-:W-:-:S02]  /*2170*/  IMAD.WIDE.U32 R20, R27, 0x4, R4 ;  /* 0x000000041b147825 */ /* 0x002fc400078e0004 */
[----:B------:R-:W5:Y:S02]  /*2180*/  LDG.E R15, desc[UR6][R14.64] ;  /* 0x000000060e0f7981 */ /* 0x000f64000c1e1900 */
[----:B------:R-:W-:Y:S02]  /*2190*/  IMAD.WIDE.U32 R24, R25, 0x4, R4 ;  /* 0x0000000419187825 */ /* 0x000fe400078e0004 */
        /* <DEDUP_REMOVED lines=11> */
.L_x_199:
[----:B------:R-:W-:Y:S05]  /*2250*/  BSYNC.RECONVERGENT B2 ;  /* 0x0000000000027941 */ /* 0x000fea0003800200 */
.L_x_198:
[----:B------:R-:W-:Y:S05]  /*2260*/  @!P1 BRA `(.L_x_193) ;  /* 0x00000000008c9947 */ /* 0x000fea0003800000 */
[----:B------:R-:W-:Y:S01]  /*2270*/  ISETP.GE.U32.AND P0, PT, R22, 0x4, PT ;  /* 0x000000041600780c */ /* 0x000fe20003f06070 */
[----:B------:R-:W-:Y:S01]  /*2280*/  BSSY.RECONVERGENT B2, `(.L_x_200) ;  /* 0x0000014000027945 */ /* 0x000fe20003800200 */
[----:B------:R-:W-:-:S11]  /*2290*/  LOP3.LUT P1, RZ, R6, 0x3, RZ, 0xc0, !PT ;  /* 0x0000000306ff7812 */ /* 0x000fd6000782c0ff */
[----:B------:R-:W-:Y:S05]  /*22a0*/  @!P0 BRA `(.L_x_201) ;  /* 0x0000000000448947 */ /* 0x000fea0003800000 */
[----:B------:R-:W-:-:S04]  /*22b0*/  IADD3 R11, PT, PT, R16, R9, RZ ;  /* 0x00000009100b7210 */ /* 0x000fc80007ffe0ff */
[C---:B------:R-:W-:Y:S01]  /*22c0*/  IADD3 R9, PT, PT, R11.reuse, 0x200, RZ ;  /* 0x000002000b097810 */ /* 0x040fe20007ffe0ff */
[C---:B------:R-:W-:Y:S01]  /*22d0*/  IMAD.WIDE.U32 R6, R11.reuse, 0x4, R4 ;  /* 0x000000040b067825 */ /* 0x040fe200078e0004 */
[----:B------:R-:W-:-:S03]  /*22e0*/  IADD3 R13, PT, PT, R11, 0x400, RZ ;  /* 0x000004000b0d7810 */ /* 0x000fc60007ffe0ff */
[--C-:B------:R-:W-:Y:S01]  /*22f0*/  IMAD.WIDE.U32 R8, R9, 0x4, R4.reuse ;  /* 0x0000000409087825 */ /* 0x100fe200078e0004 */
[----:B------:R-:W-:Y:S01]  /*2300*/  IADD3 R15, PT, PT, R11, 0x600, RZ ;  /* 0x000006000b0f7810 */ /* 0x000fe20007ffe0ff */
[----:B------:R-:W2:Y:S02]  /*2310*/  LDG.E R6, desc[UR6][R6.64] ;  /* 0x0000000606067981 */ /* 0x000ea4000c1e1900 */
[--C-:B------:R-:W-:Y:S02]  /*2320*/  IMAD.WIDE.U32 R10, R13, 0x4, R4.reuse ;  /* 0x000000040d0a7825 */ /* 0x100fe400078e0004 */
[----:B------:R-:W3:Y:S02]  /*2330*/  LDG.E R8, desc[UR6][R8.64] ;  /* 0x0000000608087981 */ /* 0x000ee4000c1e1900 */
[----:B------:R-:W-:Y:S02]  /*2340*/  IMAD.WIDE.U32 R12, R15, 0x4, R4 ;  /* 0x000000040f0c7825 */ /* 0x000fe400078e0004 */
[----:B------:R-:W4:Y:S04]  /*2350*/  LDG.E R10, desc[UR6][R10.64] ;  /* 0x000000060a0a7981 */ /* 0x000f28000c1e1900 */
[----:B------:R-:W5:Y:S01]  /*2360*/  LDG.E R12, desc[UR6][R12.64] ;  /* 0x000000060c0c7981 */ /* 0x000f62000c1e1900 */
[----:B------:R-:W-:Y:S01]  /*2370*/  IADD3 R16, PT, PT, R16, 0x800, RZ ;  /* 0x0000080010107810 */ /* 0x000fe20007ffe0ff */
[----:B--2---:R-:W-:-:S04]  /*2380*/  FADD R23, R23, R6 ;  /* 0x0000000617177221 */ /* 0x004fc80000000000 */
[----:B---3--:R-:W-:-:S04]  /*2390*/  FADD R23, R23, R8 ;  /* 0x0000000817177221 */ /* 0x008fc80000000000 */
[----:B----4-:R-:W-:-:S04]  /*23a0*/  FADD R23, R23, R10 ;  /* 0x0000000a17177221 */ /* 0x010fc80000000000 */
[----:B-----5:R-:W-:-:S07]  /*23b0*/  FADD R23, R23, R12 ;  /* 0x0000000c17177221 */ /* 0x020fce0000000000 */
.L_x_201:
[----:B------:R-:W-:Y:S05]  /*23c0*/  BSYNC.RECONVERGENT B2 ;  /* 0x0000000000027941 */ /* 0x000fea0003800200 */
.L_x_200:
[----:B------:R-:W-:Y:S05]  /*23d0*/  @!P1 BRA `(.L_x_193) ;  /* 0x0000000000309947 */ /* 0x000fea0003800000 */
[----:B------:R-:W-:Y:S02]  /*23e0*/  LOP3.LUT R2, R2, 0xffff, RZ, 0xc0, !PT ;  /* 0x0000ffff02027812 */ /* 0x000fe400078ec0ff */
[----:B------:R-:W-:Y:S02]  /*23f0*/  IADD3 R9, PT, PT, R16, R0, RZ ;  /* 0x0000000010097210 */ /* 0x000fe40007ffe0ff */
[----:B------:R-:W-:-:S04]  /*2400*/  LEA.HI R2, R2, 0x1, RZ, 0x17 ;  /* 0x0000000102027811 */ /* 0x000fc800078fb8ff */
[----:B------:R-:W-:-:S04]  /*2410*/  LOP3.LUT R2, R2, 0x3, RZ, 0xc0, !PT ;  /* 0x0000000302027812 */ /* 0x000fc800078ec0ff */
[----:B------:R-:W-:-:S07]  /*2420*/  IADD3 R2, PT, PT, -R2, RZ, RZ ;  /* 0x000000ff02027210 */ /* 0x000fce0007ffe1ff */
.L_x_202:
[----:B------:R-:W-:-:S06]  /*2430*/  IMAD.WIDE.U32 R6, R9, 0x4, R4 ;  /* 0x0000000409067825 */ /* 0x000fcc00078e0004 */
[----:B------:R-:W2:Y:S01]  /*2440*/  LDG.E R6, desc[UR6][R6.64] ;  /* 0x0000000606067981 */ /* 0x000ea2000c1e1900 */
[----:B------:R-:W-:Y:S02]  /*2450*/  IADD3 R2, PT, PT, R2, 0x1, RZ ;  /* 0x0000000102027810 */ /* 0x000fe40007ffe0ff */
[----:B------:R-:W-:Y:S02]  /*2460*/  IADD3 R9, PT, PT, R9, 0x200, RZ ;  /* 0x0000020009097810 */ /* 0x000fe40007ffe0ff */
[----:B------:R-:W-:Y:S01]  /*2470*/  ISETP.NE.AND P0, PT, R2, RZ, PT ;  /* 0x000000ff0200720c */ /* 0x000fe20003f05270 */
[----:B--2---:R-:W-:-:S12]  /*2480*/  FADD R23, R6, R23 ;  /* 0x0000001706177221 */ /* 0x004fd80000000000 */
[----:B------:R-:W-:Y:S05]  /*2490*/  @P0 BRA `(.L_x_202) ;  /* 0xfffffffc00e40947 */ /* 0x000fea000383ffff */
.L_x_193:
[----:B------:R-:W-:Y:S05]  /*24a0*/  BSYNC.RECONVERGENT B1 ;  /* 0x0000000000017941 */ /* 0x000fea0003800200 */
.L_x_190:
        /* <DEDUP_REMOVED lines=33> */
[----:B------:R-:W1:Y:S04]  /*26c0*/  LDS.128 R8, [UR4+0x20] ;  /* 0x00002004ff087984 */ /* 0x000e680008000c00 */
[----:B--2---:R-:W2:Y:S04]  /*26d0*/  LDS.128 R4, [UR4+0x30] ;  /* 0x00003004ff047984 */ /* 0x004ea80008000c00 */
        /* <DEDUP_REMOVED lines=16> */
.L_x_189:
[----:B------:R-:W-:Y:S05]  /*27e0*/  BSYNC.RECONVERGENT B0 ;  /* 0x0000000000007941 */ /* 0x000fea0003800200 */
.L_x_173:
[----:B------:R-:W-:Y:S05]  /*27f0*/  @P0 EXIT ;  /* 0x000000000000094d */ /* 0x000fea0003800000 */
[----:B012---:R-:W0:Y:S02]  /*2800*/  LDC.64 R4, c[0x0][0x388] ;  /* 0x0000e200ff047b82 */ /* 0x007e240000000a00 */
[----:B0-----:R-:W-:-:S05]  /*2810*/  IMAD.WIDE.U32 R2, R3, 0x4, R4 ;  /* 0x0000000403027825 */ /* 0x001fca00078e0004 */
[----:B------:R-:W-:Y:S01]  /*2820*/  STG.E desc[UR6][R2.64], R20 ;  /* 0x0000001402007986 */ /* 0x000fe2000c101906 */
[----:B------:R-:W-:Y:S05]  /*2830*/  EXIT ;  /* 0x000000000000794d */ /* 0x000fea0003800000 */
.L_x_203:
        /* <DEDUP_REMOVED lines=12> */
.L_x_269:


//--------------------- .text._ZN3cub18CUB_300001_SM_10006detail6reduce28DeviceReduceSingleTileKernelINS2_10policy_hubIfjN4cuda3std3__44plusIfEEE10Policy1000EN6thrust24THRUST_300001_SM_1000_NS6detail15normal_iteratorINSD_10device_ptrIfEEEEPfjS9_ffNS7_10__identityEEEvT0_T1_T2_T3_T4_T6_ --------------------------
	.section	.text._ZN3cub18CUB_300001_SM_10006detail6reduce28DeviceReduceSingleTileKernelINS2_10policy_hubIfjN4cuda3std3__44plusIfEEE10Policy1000EN6thrust24THRUST_300001_SM_1000_NS6detail15normal_iteratorINSD_10device_ptrIfEEEEPfjS9_ffNS7_10__identityEEEvT0_T1_T2_T3_T4_T6_,"ax",@progbits
	.align	128
        .global         _ZN3cub18CUB_300001_SM_10006detail6reduce28DeviceReduceSingleTileKernelINS2_10policy_hubIfjN4cuda3std3__44plusIfEEE10Policy1000EN6thrust24THRUST_300001_SM_1000_NS6detail15normal_iteratorINSD_10device_ptrIfEEEEPfjS9_ffNS7_10__identityEEEvT0_T1_T2_T3_T4_T6_
        .type           _ZN3cub18CUB_300001_SM_10006detail6reduce28DeviceReduceSingleTileKernelINS2_10policy_hubIfjN4cuda3std3__44plusIfEEE10Policy1000EN6thrust24THRUST_300001_SM_1000_NS6detail15normal_iteratorINSD_10device_ptrIfEEEEPfjS9_ffNS7_10__identityEEEvT0_T1_T2_T3_T4_T6_,@function
        .size           _ZN3cub18CUB_300001_SM_10006detail6reduce28DeviceReduceSingleTileKernelINS2_10policy_hubIfjN4cuda3std3__44plusIfEEE10Policy1000EN6thrust24THRUST_300001_SM_1000_NS6detail15normal_iteratorINSD_10device_ptrIfEEEEPfjS9_ffNS7_10__identityEEEvT0_T1_T2_T3_T4_T6_,(.L_x_270 - _ZN3cub18CUB_300001_SM_10006detail6reduce28DeviceReduceSingleTileKernelINS2_10policy_hubIfjN4cuda3std3__44plusIfEEE10Policy1000EN6thrust24THRUST_300001_SM_1000_NS6detail15normal_iteratorINSD_10device_ptrIfEEEEPfjS9_ffNS7_10__identityEEEvT0_T1_T2_T3_T4_T6_)
        .other          _ZN3cub18CUB_300001_SM_10006detail6reduce28DeviceReduceSingleTileKernelINS2_10policy_hubIfjN4cuda3std3__44plusIfEEE10Policy1000EN6thrust24THRUST_300001_SM_1000_NS6detail15normal_iteratorINSD_10device_ptrIfEEEEPfjS9_ffNS7_10__identityEEEvT0_T1_T2_T3_T4_T6_,@"STO_CUDA_ENTRY STV_DEFAULT"
_ZN3cub18CUB_300001_SM_10006detail6reduce28DeviceReduceSingleTileKernelINS2_10policy_hubIfjN4cuda3std3__44plusIfEEE10Policy1000EN6thrust24THRUST_300001_SM_1000_NS6detail15normal_iteratorINSD_10device_ptrIfEEEEPfjS9_ffNS7_10__identityEEEvT0_T1_T2_T3_T4_T6_:
.text._ZN3cub18CUB_300001_SM_10006detail6reduce28DeviceReduceSingleTileKernelINS2_10policy_hubIfjN4cuda3std3__44plusIfEEE10Policy1000EN6thrust24THRUST_300001_SM_1000_NS6detail15normal_iteratorINSD_10device_ptrIfEEEEPfjS9_ffNS7_10__identityEEEvT0_T1_T2_T3_T4_T6_:
        /* <DEDUP_REMOVED lines=13> */
.L_x_204:
[----:B------:R-:W-:Y:S01]  /*00d0*/  ISETP.GT.U32.AND P0, PT, R4, 0x1fff, PT ;  /* 0x00001fff0400780c */ /* 0x000fe20003f04070 */
[----:B------:R-:W-:-:S12]  /*00e0*/  BSSY.RECONVERGENT B0, `(.L_x_205) ;  /* 0x000022c000007945 */ /* 0x000fd80003800200 */
[----:B------:R-:W-:Y:S05]  /*00f0*/  @P0 BRA `(.L_x_206) ;  /* 0x0000001000000947 */ /* 0x000fea0003800000 */
[----:B------:R-:W0:Y:S01]  /*0100*/  S2R R5, SR_TID.X ;  /* 0x0000000000057919 */ /* 0x000e220000002100 */
[----:B------:R-:W-:Y:S01]  /*0110*/  BSSY.RECONVERGENT B1, `(.L_x_207) ;  /* 0x0000009000017945 */ /* 0x000fe20003800200 */
[----:B------:R-:W-:Y:S01]  /*0120*/  HFMA2 R0, -RZ, RZ, 0, 0 ;  /* 0x00000000ff007431 */ /* 0x000fe200000001ff */
[----:B0-----:R-:W-:Y:S02]  /*0130*/  ISETP.GE.U32.AND P0, PT, R5, R4, PT ;  /* 0x000000040500720c */ /* 0x001fe40003f06070 */
[----:B------:R-:W-:-:S11]  /*0140*/  MOV R7, R5 ;  /* 0x0000000500077202 */ /* 0x000fd60000000f00 */
[----:B------:R-:W-:Y:S05]  /*0150*/  @P0 BRA `(.L_x_208) ;  /* 0x0000000000100947 */ /* 0x000fea0003800000 */
[----:B------:R-:W0:Y:S02]  /*0160*/  LDC.64 R2, c[0x0][0x380] ;  /* 0x0000e000ff027b82 */ /* 0x000e240000000a00 */
[----:B0-----:R-:W-:-:S05]  /*0170*/  IMAD.WIDE.U32 R2, R5, 0x4, R2 ;  /* 0x0000000405027825 */ /* 0x001fca00078e0002 */
[----:B------:R0:W5:Y:S01]  /*0180*/  LDG.E R0, desc[UR6][R2.64] ;  /* 0x0000000602007981 */ /* 0x000162000c1e1900 */
[----:B------:R-:W-:-:S07]  /*0190*/  IADD3 R7, PT, PT, R5, 0x200, RZ ;  /* 0x0000020005077810 */ /* 0x000fce0007ffe0ff */
.L_x_208:
[----:B------:R-:W-:Y:S05]  /*01a0*/  BSYNC.RECONVERGENT B1 ;  /* 0x0000000000017941 */ /* 0x000fea0003800200 */
.L_x_207:
[----:B------:R-:W-:Y:S01]  /*01b0*/  ISETP.GE.U32.AND P0, PT, R7, R4, PT ;  /* 0x000000040700720c */ /* 0x000fe20003f06070 */
[----:B------:R-:W-:-:S12]  /*01c0*/  BSSY.RECONVERGENT B1, `(.L_x_209) ;  /* 0x0000070000017945 */ /* 0x000fd80003800200 */
[----:B------:R-:W-:Y:S05]  /*01d0*/  @P0 BRA `(.L_x_210) ;  /* 0x0000000400b80947 */ /* 0x000fea0003800000 */
[----:B0-----:R-:W-:Y:S01]  /*01e0*/  LOP3.LUT R3, RZ, R7, RZ, 0x33, !PT ;  /* 0x00000007ff037212 */ /* 0x001fe200078e33ff */
[----:B------:R-:W-:Y:S03]  /*01f0*/  BSSY.RECONVERGENT B2, `(.L_x_211) ;  /* 0x0000033000027945 */ /* 0x000fe60003800200 */
[----:B------:R-:W-:-:S04]  /*0200*/  IADD3 R3, PT, PT, R3, R4, RZ ;  /* 0x0000000403037210 */ /* 0x000fc80007ffe0ff */
        /* <DEDUP_REMOVED lines=9> */
[----:B------:R-:W-:-:S04]  /*02a0*/  IADD3 R2, P0, PT, R2, 0x4000, RZ ;  /* 0x0000400002027810 */ /* 0x000fc80007f1e0ff */
[----:B------:R-:W-:-:S09]  /*02b0*/  IADD3.X R3, PT, PT, RZ, R3, RZ, P0, !PT ;  /* 0x00000003ff037210 */ /* 0x000fd200007fe4ff */
.L_x_213:
        /* <DEDUP_REMOVED lines=19> */
[----:B0-----:R-:W-:-:S04]  /*03f0*/  IADD3 R2, P2, PT, R2, 0x8000, RZ ;  /* 0x0000800002027810 */ /* 0x001fc80007f5e0ff */
[----:B------:R-:W-:Y:S01]  /*0400*/  IADD3.X R3, PT, PT, RZ, R3, RZ, P2, !PT ;  /* 0x00000003ff037210 */ /* 0x000fe200017fe4ff */
        /* <DEDUP_REMOVED lines=17> */
.L_x_212:
[----:B------:R-:W-:Y:S05]  /*0520*/  BSYNC.RECONVERGENT B2 ;  /* 0x0000000000027941 */ /* 0x000fea0003800200 */
.L_x_211:
[----:B------:R-:W-:Y:S05]  /*0530*/  @!P1 BRA `(.L_x_210) ;  /* 0x0000000000e09947 */ /* 0x000fea0003800000 */
[----:B------:R-:W-:Y:S01]  /*0540*/  ISETP.GE.U32.AND P0, PT, R22, 0x8, PT ;  /* 0x000000081600780c */ /* 0x000fe20003f06070 */
[----:B------:R-:W-:Y:S01]  /*0550*/  BSSY.RECONVERGENT B2, `(.L_x_214) ;  /* 0x0000017000027945 */ /* 0x000fe20003800200 */
[----:B------:R-:W-:-:S04]  /*0560*/  LOP3.LUT R10, R6, 0x7, RZ, 0xc0, !PT ;  /* 0x00000007060a7812 */ /* 0x000fc800078ec0ff */
[----:B------:R-:W-:-:S07]  /*0570*/  ISETP.NE.AND P1, PT, R10, RZ, PT ;  /* 0x000000ff0a00720c */ /* 0x000fce0003f25270 */
[----:B------:R-:W-:Y:S06]  /*0580*/  @!P0 BRA `(.L_x_215) ;  /* 0x00000000004c8947 */ /* 0x000fec0003800000 */
[----:B------:R-:W0:Y:S02]  /*0590*/  LDC.64 R2, c[0x0][0x380] ;  /* 0x0000e000ff027b82 */ /* 0x000e240000000a00 */
[----:B0-----:R-:W-:-:S05]  /*05a0*/  IMAD.WIDE.U32 R2, R7, 0x4, R2 ;  /* 0x0000000407027825 */ /* 0x001fca00078e0002 */
        /* <DEDUP_REMOVED lines=17> */
.L_x_215:
[----:B------:R-:W-:Y:S05]  /*06c0*/  BSYNC.RECONVERGENT B2 ;  /* 0x0000000000027941 */ /* 0x000fea0003800200 */
.L_x_214:
        /* <DEDUP_REMOVED lines=17> */
.L_x_217:
[----:B------:R-:W-:Y:S05]  /*07e0*/  BSYNC.RECONVERGENT B2 ;  /* 0x0000000000027941 */ /* 0x000fea0003800200 */
.L_x_216:
[----:B------:R-:W-:Y:S05]  /*07f0*/  @!P1 BRA `(.L_x_210) ;  /* 0x0000000000309947 */ /* 0x000fea0003800000 */
[----:B------:R-:W0:Y:S01]  /*0800*/  LDC.64 R2, c[0x0][0x380] ;  /* 0x0000e000ff027b82 */ /* 0x000e220000000a00 */
[----:B------:R-:W-:Y:S01]  /*0810*/  IADD3 R6, PT, PT, -R6, RZ, RZ ;  /* 0x000000ff06067210 */ /* 0x000fe20007ffe1ff */
[----:B0-----:R-:W-:-:S05]  /*0820*/  IMAD.WIDE.U32 R2, R7, 0x4, R2 ;  /* 0x0000000407027825 */ /* 0x001fca00078e0002 */
[----:B------:R-:W-:-:S07]  /*0830*/  MOV R7, R3 ;  /* 0x0000000300077202 */ /* 0x000fce0000000f00 */
.L_x_218:
[----:B------:R-:W-:-:S06]  /*0840*/  MOV R3, R7 ;  /* 0x0000000700037202 */ /* 0x000fcc0000000f00 */
[----:B------:R0:W2:Y:S01]  /*0850*/  LDG.E R3, desc[UR6][R2.64] ;  /* 0x0000000602037981 */ /* 0x0000a2000c1e1900 */
[----:B------:R-:W-:-:S04]  /*0860*/  IADD3 R6, PT, PT, R6, 0x1, RZ ;  /* 0x0000000106067810 */ /* 0x000fc80007ffe0ff */
[----:B------:R-:W-:Y:S02]  /*0870*/  ISETP.NE.AND P0, PT, R6, RZ, PT ;  /* 0x000000ff0600720c */ /* 0x000fe40003f05270 */
[----:B0-----:R-:W-:-:S04]  /*0880*/  IADD3 R2, P1, PT, R2, 0x800, RZ ;  /* 0x0000080002027810 */ /* 0x001fc80007f3e0ff */
[----:B------:R-:W-:Y:S01]  /*0890*/  IADD3.X R7, PT, PT, RZ, R7, RZ, P1, !PT ;  /* 0x00000007ff077210 */ /* 0x000fe20000ffe4ff */
[----:B--2--5:R-:W-:-:S06]  /*08a0*/  FADD R0, R3, R0 ;  /* 0x0000000003007221 */ /* 0x024fcc0000000000 */
[----:B------:R-:W-:Y:S05]  /*08b0*/  @P0 BRA `(.L_x_218) ;  /* 0xfffffffc00e00947 */ /* 0x000fea000383ffff */
.L_x_210:
[----:B------:R-:W-:Y:S05]  /*08c0*/  BSYNC.RECONVERGENT B1 ;  /* 0x0000000000017941 */ /* 0x000fea0003800200 */
.L_x_209:
[----:B------:R-:W-:Y:S02]  /*08d0*/  ISETP.GE.U32.AND P0, PT, R4, 0x200, PT ;  /* 0x000002000400780c */ /* 0x000fe40003f06070 */
        /* <DEDUP_REMOVED lines=36> */
[----:B------:R-:W3:Y:S04]  /*0b20*/  LDS.128 R8, [UR4+0x30] ;  /* 0x00003004ff087984 */ /* 0x000ee80008000c00 */
[----:B------:R-:W4:Y:S01]  /*0b30*/  LDS.128 R16, [UR4+0x40] ;  /* 0x00004004ff107984 */ /* 0x000f220008000c00 */
[----:B0-----:R-:W-:-:S04]  /*0b40*/  FADD R5, R0, R5 ;  /* 0x0000000500057221 */ /* 0x001fc80000000000 */
        /* <DEDUP_REMOVED lines=9> */
[----:B------:R-:W-:-:S04]  /*0be0*/  FADD R11, R10, R11 ;  /* 0x0000000b0a0b7221 */ /* 0x000fc80000000000 */
[----:B----4-:R-:W-:-:S04]  /*0bf0*/  FADD R16, R11, R16 ;  /* 0x000000100b107221 */ /* 0x010fc80000000000 */
[----:B------:R-:W-:-:S04]  /*0c00*/  FADD R17, R16, R17 ;  /* 0x0000001110117221 */ /* 0x000fc80000000000 */
[----:B------:R-:W-:-:S04]  /*0c10*/  FADD R18, R17, R18 ;  /* 0x0000001211127221 */ /* 0x000fc80000000000 */
[----:B------:R-:W-:Y:S01]  /*0c20*/  FADD R0, R18, R19 ;  /* 0x0000001312007221 */ /* 0x000fe20000000000 */
[----:B------:R-:W-:Y:S06]  /*0c30*/  BRA `(.L_x_220) ;  /* 0x0000001400d87947 */ /* 0x000fec0003800000 */
.L_x_219:
[----:B------:R-:W1:Y:S01]  /*0c40*/  S2R R6, SR_LANEID ;  /* 0x0000000000067919 */ /* 0x000e620000000000 */
[----:B------:R-:W-:-:S04]  /*0c50*/  LOP3.LUT R0, R5, 0x3e0, RZ, 0xc0, !PT ;  /* 0x000003e005007812 */ /* 0x000fc800078ec0ff */
[----:B0-----:R-:W-:Y:S02]  /*0c60*/  IADD3 R3, PT, PT, R0, 0x20, RZ ;  /* 0x0000002000037810 */ /* 0x001fe40007ffe0ff */
[----:B------:R-:W-:Y:S02]  /*0c70*/  LOP3.LUT R7, RZ, R0, RZ, 0x33, !PT ;  /* 0x00000000ff077212 */ /* 0x000fe400078e33ff */
[-C--:B------:R-:W-:Y:S02]  /*0c80*/  ISETP.GT.U32.AND P0, PT, R3, R4.reuse, PT ;  /* 0x000000040300720c */ /* 0x080fe40003f04070 */
        /* <DEDUP_REMOVED lines=40> */
[----:B------:R-:W0:Y:S04]  /*0f10*/  LDS.128 R20, [UR4+0x10] ;  /* 0x00001004ff147984 */ /* 0x000e280008000c00 */
        /* <DEDUP_REMOVED lines=30> */
.L_x_206:
[----:B------:R-:W0:Y:S01]  /*1100*/  S2R R0, SR_TID.X ;  /* 0x0000000000007919 */ /* 0x000e220000002100 */
[----:B------:R-:W1:Y:S02]  /*1110*/  LDCU.64 UR4, c[0x0][0x380] ;  /* 0x00007000ff0477ac */ /* 0x000e640008000a00 */
[----:B-1----:R-:W-:Y:S02]  /*1120*/  MOV R12, UR4 ;  /* 0x00000004000c7c02 */ /* 0x002fe40008000f00 */
[----:B------:R-:W-:-:S03]  /*1130*/  MOV R13, UR5 ;  /* 0x00000005000d7c02 */ /* 0x000fc60008000f00 */
        /* <DEDUP_REMOVED lines=17> */
[----:B------:R-:W-:Y:S01]  /*1250*/  UMOV UR4, 0x2000 ;  /* 0x0000200000047882 */ /* 0x000fe20000000000 */
[----:B--2---:R-:W-:Y:S01]  /*1260*/  FADD R20, R20, R21 ;  /* 0x0000001514147221 */ /* 0x004fe20000000000 */
[----:B------:R-:W-:-:S04]  /*1270*/  IADD3 R21, PT, PT, R4, -0x2000, RZ ;  /* 0xffffe00004157810 */ /* 0x000fc80007ffe0ff */
[----:B------:R-:W-:Y:S01]  /*1280*/  ISETP.GE.U32.AND P0, PT, R21, 0x2000, PT ;  /* 0x000020001500780c */ /* 0x000fe20003f06070 */
[----:B---3--:R-:W-:Y:S01]  /*1290*/  FADD R6, R6, R7 ;  /* 0x0000000706067221 */ /* 0x008fe20000000000 */
[----:B----4-:R-:W-:-:S04]  /*12a0*/  FADD R9, R8, R9 ;  /* 0x0000000908097221 */ /* 0x010fc80000000000 */
[----:B------:R-:W-:Y:S01]  /*12b0*/  FADD R6, R6, R9 ;  /* 0x0000000906067221 */ /* 0x000fe20000000000 */
[----:B-----5:R-:W-:Y:S01]  /*12c0*/  FADD R10, R10, R11 ;  /* 0x0000000b0a0a7221 */ /* 0x020fe20000000000 */
[----:B------:R-:W-:-:S04]  /*12d0*/  FADD R15, R14, R15 ;  /* 0x0000000f0e0f7221 */ /* 0x000fc80000000000 */
[----:B------:R-:W-:Y:S01]  /*12e0*/  FADD R15, R10, R15 ;  /* 0x0000000f0a0f7221 */ /* 0x000fe20000000000 */
[----:B------:R-:W-:Y:S01]  /*12f0*/  FADD R16, R16, R17 ;  /* 0x0000001110107221 */ /* 0x000fe20000000000 */
[----:B------:R-:W-:-:S04]  /*1300*/  FADD R19, R18, R19 ;  /* 0x0000001312137221 */ /* 0x000fc80000000000 */
[----:B------:R-:W-:Y:S01]  /*1310*/  FADD R16, R16, R19 ;  /* 0x0000001310107221 */ /* 0x000fe20000000000 */
[----:B------:R-:W-:-:S04]  /*1320*/  FADD R5, R5, R22 ;  /* 0x0000001605057221 */ /* 0x000fc80000000000 */
[----:B------:R-:W-:Y:S01]  /*1330*/  FADD R5, R20, R5 ;  /* 0x0000000514057221 */ /* 0x000fe20000000000 */
[----:B------:R-:W-:-:S03]  /*1340*/  FADD R6, R6, R15 ;  /* 0x0000000f06067221 */ /* 0x000fc60000000000 */
[----:B------:R-:W-:-:S04]  /*1350*/  FADD R5, R16, R5 ;  /* 0x0000000510057221 */ /* 0x000fc80000000000 */
[----:B------:R-:W-:Y:S01]  /*1360*/  FADD R5, R6, R5 ;  /* 0x0000000506057221 */ /* 0x000fe20000000000 */
[----:B------:R-:W-:Y:S06]  /*1370*/  @!P0 BRA `(.L_x_221) ;  /* 0x0000000000ac8947 */ /* 0x000fec0003800000 */
[----:B------:R-:W0:Y:S01]  /*1380*/  LDC R4, c[0x0][0x390] ;  /* 0x0000e400ff047b82 */ /* 0x000e220000000800 */
[----:B------:R-:W-:-:S07]  /*1390*/  UMOV UR4, 0x2000 ;  /* 0x0000200000047882 */ /* 0x000fce0000000000 */
[----:B------:R-:W1:Y:S02]  /*13a0*/  LDC.64 R12, c[0x0][0x380] ;  /* 0x0000e000ff0c7b82 */ /* 0x000e640000000a00 */
.L_x_223:
[----:B------:R-:W-:-:S05]  /*13b0*/  IADD3 R3, PT, PT, R0, UR4, RZ ;  /* 0x0000000400037c10 */ /* 0x000fca000fffe0ff */
        /* <DEDUP_REMOVED lines=17> */
[----:B0-----:R-:W-:-:S04]  /*14d0*/  IADD3 R2, PT, PT, R4, -UR4, RZ ;  /* 0x8000000404027c10 */ /* 0x001fc8000fffe0ff */
        /* <DEDUP_REMOVED lines=18> */
[----:B------:R-:W-:-:S06]  /*1600*/  UIADD3 UR4, UPT, UPT, UR4, 0x2000, URZ ;  /* 0x0000200004047890 */ /* 0x000fcc000fffe0ff */
[----:B------:R-:W-:-:S13]  /*1610*/  ISETP.LT.U32.AND P0, PT, R21, UR4, PT ;  /* 0x0000000415007c0c */ /* 0x000fda000bf01070 */
[----:B------:R-:W-:Y:S05]  /*1620*/  @!P0 BRA `(.L_x_223) ;  /* 0xfffffffc00608947 */ /* 0x000fea000383ffff */
.L_x_221:
[----:B------:R-:W-:Y:S01]  /*1630*/  IADD3 R3, PT, PT, R4, -UR4, RZ ;  /* 0x8000000404037c10 */ /* 0x000fe2000fffe0ff */
[----:B------:R-:W-:Y:S03]  /*1640*/  BSSY.RECONVERGENT B1, `(.L_x_222) ;  /* 0x00000a3000017945 */ /* 0x000fe60003800200 */
[----:B------:R-:W-:-:S04]  /*1650*/  ISETP.GE.AND P0, PT, R0, R3, PT ;  /* 0x000000030000720c */ /* 0x000fc80003f06270 */
[----:B------:R-:W-:-:S13]  /*1660*/  ISETP.LE.U32.OR P0, PT, R4, UR4, P0 ;  /* 0x0000000404007c0c */ /* 0x000fda0008703470 */
[----:B------:R-:W-:Y:S05]  /*1670*/  @P0 BRA `(.L_x_224) ;  /* 0x00000008007c0947 */ /* 0x000fea0003800000 */
[-C--:B------:R-:W-:Y:S01]  /*1680*/  LOP3.LUT R3, RZ, R0.reuse, RZ, 0x33, !PT ;  /* 0x00000000ff037212 */ /* 0x080fe200078e33ff */
[----:B------:R-:W-:Y:S01]  /*1690*/  BSSY.RECONVERGENT B2, `(.L_x_225) ;  /* 0x0000052000027945 */ /* 0x000fe20003800200 */
[----:B------:R-:W-:Y:S02]  /*16a0*/  MOV R6, R0 ;  /* 0x0000000000067202 */ /* 0x000fe40000000f00 */
[----:B------:R-:W-:-:S04]  /*16b0*/  IADD3 R3, PT, PT, R4, -UR4, R3 ;  /* 0x8000000404037c10 */ /* 0x000fc8000fffe003 */
[C---:B------:R-:W-:Y:S02]  /*16c0*/  ISETP.GE.U32.AND P0, PT, R3.reuse, 0x1e00, PT ;  /* 0x00001e000300780c */ /* 0x040fe40003f06070 */
[----:B------:R-:W-:-:S04]  /*16d0*/  LEA.HI R3, R3, 0x1, RZ, 0x17 ;  /* 0x0000000103037811 */ /* 0x000fc800078fb8ff */
[----:B------:R-:W-:-:S07]  /*16e0*/  LOP3.LUT R4, R3, 0xf, RZ, 0xc0, !PT ;  /* 0x0000000f03047812 */ /* 0x000fce00078ec0ff */
[----:B------:R-:W-:Y:S05]  /*16f0*/  @!P0 BRA `(.L_x_226) ;  /* 0x00000004002c8947 */ /* 0x000fea0003800000 */
[----:B------:R-:W-:Y:S01]  /*1700*/  LOP3.LUT R7, R3, 0xfffff0, RZ, 0xc0, !PT ;  /* 0x00fffff003077812 */ /* 0x000fe200078ec0ff */
[----:B------:R-:W-:Y:S01]  /*1710*/  BSSY.RECONVERGENT B3, `(.L_x_227) ;  /* 0x0000048000037945 */ /* 0x000fe20003800200 */
[C---:B------:R-:W-:Y:S02]  /*1720*/  LOP3.LUT R6, R0.reuse, 0x1000, RZ, 0xfc, !PT ;  /* 0x0000100000067812 */ /* 0x040fe400078efcff */
[----:B------:R-:W-:Y:S02]  /*1730*/  IADD3 R2, PT, PT, R0, UR4, RZ ;  /* 0x0000000400027c10 */ /* 0x000fe4000fffe0ff */
[----:B------:R-:W-:-:S07]  /*1740*/  IADD3 R7, PT, PT, -R7, RZ, RZ ;  /* 0x000000ff07077210 */ /* 0x000fce0007ffe1ff */
.L_x_228:
[C---:B------:R-:W-:Y:S01]  /*1750*/  IADD3 R19, PT, PT, R2.reuse, 0x200, RZ ;  /* 0x0000020002137810 */ /* 0x040fe20007ffe0ff */
[C---:B------:R-:W-:Y:S01]  /*1760*/  IMAD.WIDE.U32 R14, R2.reuse, 0x4, R12 ;  /* 0x00000004020e7825 */ /* 0x040fe200078e000c */
[----:B------:R-:W-:-:S03]  /*1770*/  IADD3 R11, PT, PT, R2, 0x400, RZ ;  /* 0x00000400020b7810 */ /* 0x000fc60007ffe0ff */
[--C-:B------:R-:W-:Y:S01]  /*1780*/  IMAD.WIDE.U32 R18, R19, 0x4, R12.reuse ;  /* 0x0000000413127825 */ /* 0x100fe200078e000c */
[----:B------:R0:W2:Y:S01]  /*1790*/  LDG.E R8, desc[UR6][R14.64] ;  /* 0x000000060e087981 */ /* 0x0000a2000c1e1900 */
[C---:B------:R-:W-:Y:S02]  /*17a0*/  IADD3 R21, PT, PT, R2.reuse, 0x600, RZ ;  /* 0x0000060002157810 */ /* 0x040fe40007ffe0ff */
[--C-:B------:R-:W-:Y:S01]  /*17b0*/  IMAD.WIDE.U32 R10, R11, 0x4, R12.reuse ;  /* 0x000000040b0a7825 */ /* 0x100fe200078e000c */
[----:B------:R1:W3:Y:S01]  /*17c0*/  LDG.E R9, desc[UR6][R18.64] ;  /* 0x0000000612097981 */ /* 0x0002e2000c1e1900 */
[C---:B------:R-:W-:Y:S02]  /*17d0*/  IADD3 R17, PT, PT, R2.reuse, 0x800, RZ ;  /* 0x0000080002117810 */ /* 0x040fe40007ffe0ff */
[--C-:B------:R-:W-:Y:S02]  /*17e0*/  IMAD.WIDE.U32 R20, R21, 0x4, R12.reuse ;  /* 0x0000000415147825 */ /* 0x100fe400078e000c */
[----:B------:R4:W5:Y:S01]  /*17f0*/  LDG.E R10, desc[UR6][R10.64] ;  /* 0x000000060a0a7981 */ /* 0x000962000c1e1900 */
[----:B------:R-:W-:Y:S01]  /*1800*/  IADD3 R29, PT, PT, R2, 0xa00, RZ ;  /* 0x00000a00021d7810 */ /* 0x000fe20007ffe0ff */
[----:B------:R-:W-:-:S02]  /*1810*/  IMAD.WIDE.U32 R16, R17, 0x4, R12 ;  /* 0x0000000411107825 */ /* 0x000fc400078e000c */
[----:B------:R4:W5:Y:S01]  /*1820*/  LDG.E R27, desc[UR6][R20.64] ;  /* 0x00000006141b7981 */ /* 0x000962000c1e1900 */
[C---:B------:R-:W-:Y:S01]  /*1830*/  IADD3 R23, PT, PT, R2.reuse, 0xc00, RZ ;  /* 0x00000c0002177810 */ /* 0x040fe20007ffe0ff */
[--C-:B------:R-:W-:Y:S02]  /*1840*/  IMAD.WIDE.U32 R28, R29, 0x4, R12.reuse ;  /* 0x000000041d1c7825 */ /* 0x100fe400078e000c */
[----:B------:R-:W5:Y:S01]  /*1850*/  LDG.E R26, desc[UR6][R16.64] ;  /* 0x00000006101a7981 */ /* 0x000f62000c1e1900 */
[C---:B------:R-:W-:Y:S01]  /*1860*/  IADD3 R22, PT, PT, R2.reuse, 0xe00, RZ ;  /* 0x00000e0002167810 */ /* 0x040fe20007ffe0ff */
[--C-:B0-----:R-:W-:Y:S02]  /*1870*/  IMAD.WIDE.U32 R14, R23, 0x4, R12.reuse ;  /* 0x00000004170e7825 */ /* 0x101fe400078e000c */
[----:B------:R0:W5:Y:S01]  /*1880*/  LDG.E R25, desc[UR6][R28.64] ;  /* 0x000000061c197981 */ /* 0x000162000c1e1900 */
[----:B------:R-:W-:Y:S01]  /*1890*/  IADD3 R23, PT, PT, R2, 0x1000, RZ ;  /* 0x0000100002177810 */ /* 0x000fe20007ffe0ff */
[----:B-1----:R-:W-:-:S02]  /*18a0*/  IMAD.WIDE.U32 R18, R22, 0x4, R12 ;  /* 0x0000000416127825 */ /* 0x002fc400078e000c */
[----:B------:R1:W5:Y:S01]  /*18b0*/  LDG.E R24, desc[UR6][R14.64] ;  /* 0x000000060e187981 */ /* 0x000362000c1e1900 */
[C---:B----4-:R-:W-:Y:S01]  /*18c0*/  IADD3 R11, PT, PT, R2.reuse, 0x1200, RZ ;  /* 0x00001200020b7810 */ /* 0x050fe20007ffe0ff */
[--C-:B------:R-:W-:Y:S02]  /*18d0*/  IMAD.WIDE.U32 R20, R23, 0x4, R12.reuse ;  /* 0x0000000417147825 */ /* 0x100fe400078e000c */
[----:B------:R4:W5:Y:S01]  /*18e0*/  LDG.E R23, desc[UR6][R18.64] ;  /* 0x0000000612177981 */ /* 0x000962000c1e1900 */
[C---:B0-----:R-:W-:Y:S01]  /*18f0*/  IADD3 R29, PT, PT, R2.reuse, 0x1400, RZ ;  /* 0x00001400021d7810 */ /* 0x041fe20007ffe0ff */
[--C-:B------:R-:W-:Y:S02]  /*1900*/  IMAD.WIDE.U32 R16, R11, 0x4, R12.reuse ;  /* 0x000000040b107825 */ /* 0x100fe400078e000c */
[----:B------:R-:W5:Y:S01]  /*1910*/  LDG.E R22, desc[UR6][R20.64] ;  /* 0x0000000614167981 */ /* 0x000f62000c1e1900 */
[----:B-1----:R-:W-:Y:S01]  /*1920*/  IADD3 R15, PT, PT, R2, 0x1600, RZ ;  /* 0x00001600020f7810 */ /* 0x002fe20007ffe0ff */
[----:B------:R-:W-:-:S02]  /*1930*/  IMAD.WIDE.U32 R28, R29, 0x4, R12 ;  /* 0x000000041d1c7825 */ /* 0x000fc400078e000c */
[----:B------:R0:W5:Y:S01]  /*1940*/  LDG.E R11, desc[UR6][R16.64] ;  /* 0x00000006100b7981 */ /* 0x000162000c1e1900 */
[C---:B----4-:R-:W-:Y:S01]  /*1950*/  IADD3 R19, PT, PT, R2.reuse, 0x1800, RZ ;  /* 0x0000180002137810 */ /* 0x050fe20007ffe0ff */
[--C-:B------:R-:W-:Y:S02]  /*1960*/  IMAD.WIDE.U32 R14, R15, 0x4, R12.reuse ;  /* 0x000000040f0e7825 */ /* 0x100fe400078e000c */
[----:B------:R-:W4:Y:S02]  /*1970*/  LDG.E R28, desc[UR6][R28.64] ;  /* 0x000000061c1c7981 */ /* 0x000f24000c1e1900 */
[----:B------:R-:W-:Y:S01]  /*1980*/  IMAD.WIDE.U32 R18, R19, 0x4, R12 ;  /* 0x0000000413127825 */ /* 0x000fe200078e000c */
[C---:B0-----:R-:W-:Y:S02]  /*1990*/  IADD3 R17, PT, PT, R2.reuse, 0x1a00, RZ ;  /* 0x00001a0002117810 */ /* 0x041fe40007ffe0ff */
[----:B------:R-:W-:-:S03]  /*19a0*/  IADD3 R21, PT, PT, R2, 0x1c00, RZ ;  /* 0x00001c0002157810 */ /* 0x000fc60007ffe0ff */
[----:B------:R-:W4:Y:S04]  /*19b0*/  LDG.E R18, desc[UR6][R18.64] ;  /* 0x0000000612127981 */ /* 0x000f28000c1e1900 */
[----:B------:R0:W4:Y:S01]  /*19c0*/  LDG.E R29, desc[UR6][R14.64] ;  /* 0x000000060e1d7981 */ /* 0x000122000c1e1900 */
[----:B------:R-:W-:Y:S01]  /*19d0*/  IADD3 R20, PT, PT, R2, 0x1e00, RZ ;  /* 0x00001e0002147810 */ /* 0x000fe20007ffe0ff */
[----:B0-----:R-:W-:-:S04]  /*19e0*/  IMAD.WIDE.U32 R14, R17, 0x4, R12 ;  /* 0x00000004110e7825 */ /* 0x001fc800078e000c */
[--C-:B------:R-:W-:Y:S02]  /*19f0*/  IMAD.WIDE.U32 R16, R21, 0x4, R12.reuse ;  /* 0x0000000415107825 */ /* 0x100fe400078e000c */
[----:B------:R-:W4:Y:S02]  /*1a00*/  LDG.E R14, desc[UR6][R14.64] ;  /* 0x000000060e0e7981 */ /* 0x000f24000c1e1900 */
[----:B------:R-:W-:Y:S02]  /*1a10*/  IMAD.WIDE.U32 R20, R20, 0x4, R12 ;  /* 0x0000000414147825 */ /* 0x000fe400078e000c */
[----:B------:R-:W4:Y:S04]  /*1a20*/  LDG.E R16, desc[UR6][R16.64] ;  /* 0x0000000610107981 */ /* 0x000f28000c1e1900 */
[----:B------:R-:W4:Y:S01]  /*1a30*/  LDG.E R20, desc[UR6][R20.64] ;  /* 0x0000000614147981 */ /* 0x000f22000c1e1900 */
[----:B------:R-:W-:-:S04]  /*1a40*/  IADD3 R7, PT, PT, R7, 0x10, RZ ;  /* 0x0000001007077810 */ /* 0x000fc80007ffe0ff */
[----:B------:R-:W-:Y:S02]  /*1a50*/  ISETP.NE.AND P0, PT, R7, RZ, PT ;  /* 0x000000ff0700720c */ /* 0x000fe40003f05270 */
[----:B------:R-:W-:Y:S02]  /*1a60*/  IADD3 R6, PT, PT, R6, 0x2000, RZ ;  /* 0x0000200006067810 */ /* 0x000fe40007ffe0ff */
[----:B------:R-:W-:Y:S01]  /*1a70*/  IADD3 R2, PT, PT, R2, 0x2000, RZ ;  /* 0x0000200002027810 */ /* 0x000fe20007ffe0ff */
[----:B--2---:R-:W-:-:S04]  /*1a80*/  FADD R8, R8, R5 ;  /* 0x0000000508087221 */ /* 0x004fc80000000000 */
[----:B---3--:R-:W-:-:S04]  /*1a90*/  FADD R9, R8, R9 ;  /* 0x0000000908097221 */ /* 0x008fc80000000000 */
        /* <DEDUP_REMOVED lines=8> */
[----:B----4-:R-:W-:-:S04]  /*1b20*/  FADD R28, R11, R28 ;  /* 0x0000001c0b1c7221 */ /* 0x010fc80000000000 */
[----:B------:R-:W-:-:S04]  /*1b30*/  FADD R29, R28, R29 ;  /* 0x0000001d1c1d7221 */ /* 0x000fc80000000000 */
[----:B------:R-:W-:-:S04]  /*1b40*/  FADD R29, R29, R18 ;  /* 0x000000121d1d7221 */ /* 0x000fc80000000000 */
[----:B------:R-:W-:-:S04]  /*1b50*/  FADD R29, R29, R14 ;  /* 0x0000000e1d1d7221 */ /* 0x000fc80000000000 */
[----:B------:R-:W-:-:S04]  /*1b60*/  FADD R29, R29, R16 ;  /* 0x000000101d1d7221 */ /* 0x000fc80000000000 */
[----:B------:R-:W-:Y:S01]  /*1b70*/  FADD R5, R29, R20 ;  /* 0x000000141d057221 */ /* 0x000fe20000000000 */
[----:B------:R-:W-:Y:S06]  /*1b80*/  @P0 BRA `(.L_x_228) ;  /* 0xfffffff800f00947 */ /* 0x000fec000383ffff */
[----:B------:R-:W-:Y:S05]  /*1b90*/  BSYNC.RECONVERGENT B3 ;  /* 0x0000000000037941 */ /* 0x000fea0003800200 */
.L_x_227:
[----:B------:R-:W-:-:S07]  /*1ba0*/  IADD3 R6, PT, PT, R6, -0x1000, RZ ;  /* 0xfffff00006067810 */ /* 0x000fce0007ffe0ff */
.L_x_226:
[----:B------:R-:W-:Y:S05]  /*1bb0*/  BSYNC.RECONVERGENT B2 ;  /* 0x0000000000027941 */ /* 0x000fea0003800200 */
.L_x_225:
[----:B------:R-:W-:-:S13]  /*1bc0*/  ISETP.NE.AND P0, PT, R4, RZ, PT ;  /* 0x000000ff0400720c */ /* 0x000fda0003f05270 */
[----:B------:R-:W-:Y:S05]  /*1bd0*/  @!P0 BRA `(.L_x_224) ;  /* 0x0000000400248947 */ /* 0x000fea0003800000 */
[----:B------:R-:W-:Y:S01]  /*1be0*/  ISETP.GE.U32.AND P0, PT, R4, 0x8, PT ;  /* 0x000000080400780c */ /* 0x000fe20003f06070 */
[----:B------:R-:W-:Y:S01]  /*1bf0*/  BSSY.RECONVERGENT B2, `(.L_x_229) ;  /* 0x0000025000027945 */ /* 0x000fe20003800200 */
[----:B------:R-:W-:-:S04]  /*1c00*/  LOP3.LUT R22, R3, 0x7, RZ, 0xc0, !PT ;  /* 0x0000000703167812 */ /* 0x000fc800078ec0ff */
[----:B------:R-:W-:-:S07]  /*1c10*/  ISETP.NE.AND P1, PT, R22, RZ, PT ;  /* 0x000000ff1600720c */ /* 0x000fce0003f25270 */
[----:B------:R-:W-:Y:S06]  /*1c20*/  @!P0 BRA `(.L_x_230) ;  /* 0x0000000000848947 */ /* 0x000fec0003800000 */
[----:B------:R-:W-:-:S04]  /*1c30*/  IADD3 R7, PT, PT, R6, UR4, RZ ;  /* 0x0000000406077c10 */ /* 0x000fc8000fffe0ff */
        /* <DEDUP_REMOVED lines=32> */
.L_x_230:
[----:B------:R-:W-:Y:S05]  /*1e40*/  BSYNC.RECONVERGENT B2 ;  /* 0x0000000000027941 */ /* 0x000fea0003800200 */
.L_x_229:
        /* <DEDUP_REMOVED lines=23> */
.L_x_232:
[----:B------:R-:W-:Y:S05]  /*1fc0*/  BSYNC.RECONVERGENT B2 ;  /* 0x0000000000027941 */ /* 0x000fea0003800200 */
.L_x_231:
[----:B------:R-:W-:Y:S05]  /*1fd0*/  @!P1 BRA `(.L_x_224) ;  /* 0x0000000000249947 */ /* 0x000fea0003800000 */
[----:B------:R-:W-:Y:S02]  /*1fe0*/  IADD3 R7, PT, PT, R6, UR4, RZ ;  /* 0x0000000406077c10 */ /* 0x000fe4000fffe0ff */
[----:B------:R-:W-:-:S07]  /*1ff0*/  IADD3 R4, PT, PT, -R4, RZ, RZ ;  /* 0x000000ff04047210 */ /* 0x000fce0007ffe1ff */
.L_x_233:
[----:B------:R-:W-:-:S06]  /*2000*/  IMAD.WIDE.U32 R2, R7, 0x4, R12 ;  /* 0x0000000407027825 */ /* 0x000fcc00078e000c */
[----:B------:R-:W2:Y:S01]  /*2010*/  LDG.E R2, desc[UR6][R2.64] ;  /* 0x0000000602027981 */ /* 0x000ea2000c1e1900 */
[----:B------:R-:W-:Y:S02]  /*2020*/  IADD3 R4, PT, PT, R4, 0x1, RZ ;  /* 0x0000000104047810 */ /* 0x000fe40007ffe0ff */
[----:B------:R-:W-:Y:S02]  /*2030*/  IADD3 R7, PT, PT, R7, 0x200, RZ ;  /* 0x0000020007077810 */ /* 0x000fe40007ffe0ff */
[----:B------:R-:W-:Y:S01]  /*2040*/  ISETP.NE.AND P0, PT, R4, RZ, PT ;  /* 0x000000ff0400720c */ /* 0x000fe20003f05270 */
[----:B--2---:R-:W-:-:S12]  /*2050*/  FADD R5, R2, R5 ;  /* 0x0000000502057221 */ /* 0x004fd80000000000 */
[----:B------:R-:W-:Y:S05]  /*2060*/  @P0 BRA `(.L_x_233) ;  /* 0xfffffffc00e40947 */ /* 0x000fea000383ffff */
.L_x_224:
[----:B------:R-:W-:Y:S05]  /*2070*/  BSYNC.RECONVERGENT B1 ;  /* 0x0000000000017941 */ /* 0x000fea0003800200 */
.L_x_222:
        /* <DEDUP_REMOVED lines=33> */
[----:B------:R-:W3:Y:S04]  /*2290*/  LDS.128 R8, [UR4+0x30] ;  /* 0x00003004ff087984 */ /* 0x000ee80008000c00 */
[----:B------:R-:W4:Y:S01]  /*22a0*/  LDS.128 R16, [UR4+0x40] ;  /* 0x00004004ff107984 */ /* 0x000f220008000c00 */
[----:B0-----:R-:W-:-:S04]  /*22b0*/  FADD R5, R0, R5 ;  /* 0x0000000500057221 */ /* 0x001fc80000000000 */
        /* <DEDUP_REMOVED lines=13> */
[----:B------:R-:W-:-:S07]  /*2390*/  FADD R0, R18, R19 ;  /* 0x0000001312007221 */ /* 0x000fce0000000000 */
.L_x_220:
[----:B------:R-:W-:Y:S05]  /*23a0*/  BSYNC.RECONVERGENT B0 ;  /* 0x0000000000007941 */ /* 0x000fea0003800200 */
.L_x_205:
[----:B------:R-:W-:Y:S05]  /*23b0*/  @P0 EXIT ;  /* 0x000000000000094d */ /* 0x000fea0003800000 */
[----:B012---:R-:W0:Y:S01]  /*23c0*/  LDC.64 R2, c[0x0][0x388] ;  /* 0x0000e200ff027b82 */ /* 0x007e220000000a00 */
[----:B------:R-:W1:Y:S02]  /*23d0*/  LDCU UR4, c[0x0][0x398] ;  /* 0x00007300ff0477ac */ /* 0x000e640008000800 */
[----:B-1----:R-:W-:-:S05]  /*23e0*/  FADD R5, R0, UR4 ;  /* 0x0000000400057e21 */ /* 0x002fca0008000000 */
[----:B0-----:R-:W-:Y:S01]  /*23f0*/  STG.E desc[UR6][R2.64], R5 ;  /* 0x0000000502007986 */ /* 0x001fe2000c101906 */
[----:B------:R-:W-:Y:S05]  /*2400*/  EXIT ;  /* 0x000000000000794d */ /* 0x000fea0003800000 */
.L_x_234:
        /* <DEDUP_REMOVED lines=15> */
.L_x_270:


//--------------------- .text._ZN3cub18CUB_300001_SM_10006detail8for_each13static_kernelINS2_12policy_hub_t12policy_500_tEmN6thrust24THRUST_300001_SM_1000_NS8cuda_cub20__uninitialized_fill7functorINS7_10device_ptrIfEEfEEEEvT0_T1_ --------------------------
	.section	.text._ZN3cub18CUB_300001_SM_10006detail8for_each13static_kernelINS2_12policy_hub_t12policy_500_tEmN6thrust24THRUST_300001_SM_1000_NS8cuda_cub20__uninitialized_fill7functorINS7_10device_ptrIfEEfEEEEvT0_T1_,"ax",@progbits
	.align	128
        .global         _ZN3cub18CUB_300001_SM_10006detail8for_each13static_kernelINS2_12policy_hub_t12policy_500_tEmN6thrust24THRUST_300001_SM_1000_NS8cuda_cub20__uninitialized_fill7functorINS7_10device_ptrIfEEfEEEEvT0_T1_
        .type           _ZN3cub18CUB_300001_SM_10006detail8for_each13static_kernelINS2_12policy_hub_t12policy_500_tEmN6thrust24THRUST_300001_SM_1000_NS8cuda_cub20__uninitialized_fill7functorINS7_10device_ptrIfEEfEEEEvT0_T1_,@function
        .size           _ZN3cub18CUB_300001_SM_10006detail8for_each13static_kernelINS2_12policy_hub_t12policy_500_tEmN6thrust24THRUST_300001_SM_1000_NS8cuda_cub20__uninitialized_fill7functorINS7_10device_ptrIfEEfEEEEvT0_T1_,(.L_x_271 - _ZN3cub18CUB_300001_SM_10006detail8for_each13static_kernelINS2_12policy_hub_t12policy_500_tEmN6thrust24THRUST_300001_SM_1000_NS8cuda_cub20__uninitialized_fill7functorINS7_10device_ptrIfEEfEEEEvT0_T1_)
        .other          _ZN3cub18CUB_300001_SM_10006detail8for_each13static_kernelINS2_12policy_hub_t12policy_500_tEmN6thrust24THRUST_300001_SM_1000_NS8cuda_cub20__uninitialized_fill7functorINS7_10device_ptrIfEEfEEEEvT0_T1_,@"STO_CUDA_ENTRY STV_DEFAULT"
_ZN3cub18CUB_300001_SM_10006detail8for_each13static_kernelINS2_12policy_hub_t12policy_500_tEmN6thrust24THRUST_300001_SM_1000_NS8cuda_cub20__uninitialized_fill7functorINS7_10device_ptrIfEEfEEEEvT0_T1_:
.text._ZN3cub18CUB_300001_SM_10006detail8for_each13static_kernelINS2_12policy_hub_t12policy_500_tEmN6thrust24THRUST_300001_SM_1000_NS8cuda_cub20__uninitialized_fill7functorINS7_10device_ptrIfEEfEEEEvT0_T1_:
[----:B------:R-:W-:Y:S08]  /*0000*/  LDC R1, c[0x0][0x37c] ;  /* 0x0000df00ff017b82 */ /* 0x000ff00000000800 */
[----:B------:R-:W0:Y:S01]  /*0010*/  S2UR UR4, SR_CTAID.X ;  /* 0x00000000000479c3 */ /* 0x000e220000002500 */
[----:B------:R-:W1:Y:S01]  /*0020*/  LDCU.64 UR6, c[0x0][0x380] ;  /* 0x00007000ff0677ac */ /* 0x000e620008000a00 */
[----:B------:R-:W2:Y:S01]  /*0030*/  LDCU.64 UR8, c[0x0][0x358] ;  /* 0x00006b00ff0877ac */ /* 0x000ea20008000a00 */
[----:B0-----:R-:W-:-:S04]  /*0040*/  UIMAD.WIDE.U32 UR4, UR4, 0x200, URZ ;  /* 0x00000200040478a5 */ /* 0x001fc8000f8e00ff */
[----:B-1----:R-:W-:-:S04]  /*0050*/  UIADD3 UR6, UP0, UPT, -UR4, UR6, URZ ;  /* 0x0000000604067290 */ /* 0x002fc8000ff1e1ff */
[----:B------:R-:W-:Y:S02]  /*0060*/  UIADD3.X UR7, UPT, UPT, ~UR5, UR7, URZ, UP0, !UPT ;  /* 0x0000000705077290 */ /* 0x000fe400087fe5ff */
[----:B------:R-:W-:-:S04]  /*0070*/  UISETP.GE.U32.AND UP0, UPT, UR6, 0x200, UPT ;  /* 0x000002000600788c */ /* 0x000fc8000bf06070 */
[----:B------:R-:W-:-:S09]  /*0080*/  UISETP.GE.U32.AND.EX UP0, UPT, UR7, URZ, UPT, UP0 ;  /* 0x000000ff0700728c */ /* 0x000fd2000bf06100 */
[----:B--2---:R-:W-:Y:S05]  /*0090*/  BRA.U !UP0, `(.L_x_235) ;  /* 0x0000000108287547 */ /* 0x004fea000b800000 */
[----:B------:R-:W0:Y:S01]  /*00a0*/  S2R R0, SR_TID.X ;  /* 0x0000000000007919 */ /* 0x000e220000002100 */
[----:B------:R-:W1:Y:S01]  /*00b0*/  LDCU.64 UR6, c[0x0][0x388] ;  /* 0x00007100ff0677ac */ /* 0x000e620008000a00 */
[----:B------:R-:W2:Y:S01]  /*00c0*/  LDC R5, c[0x0][0x390] ;  /* 0x0000e400ff057b82 */ /* 0x000ea20000000800 */
[----:B0-----:R-:W-:-:S05]  /*00d0*/  IADD3 R0, P0, PT, R0, UR4, RZ ;  /* 0x0000000400007c10 */ /* 0x001fca000ff1e0ff */
[----:B------:R-:W-:Y:S01]  /*00e0*/  IMAD.X R3, RZ, RZ, UR5, P0 ;  /* 0x00000005ff037e24 */ /* 0x000fe200080e06ff */
[----:B-1----:R-:W-:-:S04]  /*00f0*/  LEA R2, P0, R0, UR6, 0x2 ;  /* 0x0000000600027c11 */ /* 0x002fc8000f8010ff */
[----:B------:R-:W-:-:S05]  /*0100*/  LEA.HI.X R3, R0, UR7, R3, 0x2, P0 ;  /* 0x0000000700037c11 */ /* 0x000fca00080f1403 */
[----:B--2---:R-:W-:Y:S04]  /*0110*/  STG.E desc[UR8][R2.64], R5 ;  /* 0x0000000502007986 */ /* 0x004fe8000c101908 */
[----:B------:R-:W-:Y:S01]  /*0120*/  STG.E desc[UR8][R2.64+0x400], R5 ;  /* 0x0004000502007986 */ /* 0x000fe2000c101908 */
[----:B------:R-:W-:Y:S05]  /*0130*/  EXIT ;  /* 0x000000000000794d */ /* 0x000fea0003800000 */
.L_x_235:
[----:B------:R-:W0:Y:S01]  /*0140*/  S2R R0, SR_TID.X ;  /* 0x0000000000007919 */ /* 0x000e220000002100 */
[----:B------:R-:W-:Y:S01]  /*0150*/  IMAD.U32 R2, RZ, RZ, UR7 ;  /* 0x00000007ff027e24 */ /* 0x000fe2000f8e00ff */
[----:B------:R-:W1:Y:S01]  /*0160*/  LDCU.64 UR10, c[0x0][0x388] ;  /* 0x00007100ff0a77ac */ /* 0x000e620008000a00 */
[----:B------:R-:W-:Y:S01]  /*0170*/  IMAD.U32 R4, RZ, RZ, UR7 ;  /* 0x00000007ff047e24 */ /* 0x000fe2000f8e00ff */
[----:B0-----:R-:W-:-:S04]  /*0180*/  ISETP.LT.U32.AND P0, PT, R0, UR6, PT ;  /* 0x0000000600007c0c */ /* 0x001fc8000bf01070 */
[----:B------:R-:W-:Y:S01]  /*0190*/  ISETP.GT.U32.AND.EX P0, PT, R2, RZ, PT, P0 ;  /* 0x000000ff0200720c */ /* 0x000fe20003f04100 */
[C---:B------:R-:W-:Y:S01]  /*01a0*/  VIADD R2, R0.reuse, 0x100 ;  /* 0x0000010000027836 */ /* 0x040fe20000000000 */
[----:B------:R-:W-:-:S04]  /*01b0*/  IADD3 R0, P2, PT, R0, UR4, RZ ;  /* 0x0000000400007c10 */ /* 0x000fc8000ff5e0ff */
[----:B------:R-:W-:Y:S01]  /*01c0*/  ISETP.LT.U32.AND P1, PT, R2, UR6, PT ;  /* 0x0000000602007c0c */ /* 0x000fe2000bf21070 */
[----:B------:R-:W-:Y:S01]  /*01d0*/  IMAD.X R3, RZ, RZ, UR5, P2 ;  /* 0x00000005ff037e24 */ /* 0x000fe200090e06ff */
[----:B-1----:R-:W-:Y:S02]  /*01e0*/  LEA R2, P2, R0, UR10, 0x2 ;  /* 0x0000000a00027c11 */ /* 0x002fe4000f8410ff */
[----:B------:R-:W-:Y:S02]  /*01f0*/  ISETP.GT.U32.AND.EX P1, PT, R4, RZ, PT, P1 ;  /* 0x000000ff0400720c */ /* 0x000fe40003f24110 */
[----:B------:R-:W-:Y:S01]  /*0200*/  LEA.HI.X R3, R0, UR11, R3, 0x2, P2 ;  /* 0x0000000b00037c11 */ /* 0x000fe200090f1403 */
[----:B------:R-:W0:Y:S04]  /*0210*/  @P0 LDC R5, c[0x0][0x390] ;  /* 0x0000e400ff050b82 */ /* 0x000e280000000800 */
[----:B0-----:R0:W-:Y:S06]  /*0220*/  @P0 STG.E desc[UR8][R2.64], R5 ;  /* 0x0000000502000986 */ /* 0x0011ec000c101908 */
[----:B------:R-:W-:Y:S05]  /*0230*/  @!P1 EXIT ;  /* 0x000000000000994d */ /* 0x000fea0003800000 */
[----:B0-----:R-:W0:Y:S02]  /*0240*/  LDC R5, c[0x0][0x390] ;  /* 0x0000e400ff057b82 */ /* 0x001e240000000800 */
[----:B0-----:R-:W-:Y:S01]  /*0250*/  STG.E desc[UR8][R2.64+0x400], R5 ;  /* 0x0004000502007986 */ /* 0x001fe2000c101908 */
[----:B------:R-:W-:Y:S05]  /*0260*/  EXIT ;  /* 0x000000000000794d */ /* 0x000fea0003800000 */
.L_x_236:
        /* <DEDUP_REMOVED lines=9> */
.L_x_271:


//--------------------- .text._ZN3cub18CUB_300001_SM_10006detail11EmptyKernelIvEEvv --------------------------
	.section	.text._ZN3cub18CUB_300001_SM_10006detail11EmptyKernelIvEEvv,"ax",@progbits
	.align	128
        .global         _ZN3cub18CUB_300001_SM_10006detail11EmptyKernelIvEEvv
        .type           _ZN3cub18CUB_300001_SM_10006detail11EmptyKernelIvEEvv,@function
        .size           _ZN3cub18CUB_300001_SM_10006detail11EmptyKernelIvEEvv,(.L_x_272 - _ZN3cub18CUB_300001_SM_10006detail11EmptyKernelIvEEvv)
        .other          _ZN3cub18CUB_300001_SM_10006detail11EmptyKernelIvEEvv,@"STO_CUDA_ENTRY STV_DEFAULT"
_ZN3cub18CUB_300001_SM_10006detail11EmptyKernelIvEEvv:
.text._ZN3cub18CUB_300001_SM_10006detail11EmptyKernelIvEEvv:
[----:B------:R-:W-:Y:S01]  /*0000*/  LDC R1, c[0x0][0x37c] ;  /* 0x0000df00ff017b82 */ /* 0x000fe20000000800 */
[----:B------:R-:W-:Y:S05]  /*0010*/  EXIT ;  /* 0x000000000000794d */ /* 0x000fea0003800000 */
.L_x_237:
        /* <DEDUP_REMOVED lines=14> */
.L_x_272:


//--------------------- .text._Z23trapezoidalIntegralCUDAPfiffi --------------------------
	.section	.text._Z23trapezoidalIntegralCUDAPfiffi,"ax",@progbits
	.align	128
        .global         _Z23trapezoidalIntegralCUDAPfiffi
        .type           _Z23trapezoidalIntegralCUDAPfiffi,@function
        .size           _Z23trapezoidalIntegralCUDAPfiffi,(.L_x_264 - _Z23trapezoidalIntegralCUDAPfiffi)
        .other          _Z23trapezoidalIntegralCUDAPfiffi,@"STO_CUDA_ENTRY STV_DEFAULT"
_Z23trapezoidalIntegralCUDAPfiffi:
.text._Z23trapezoidalIntegralCUDAPfiffi:
[----:B------:R-:W-:Y:S01]  /*0000*/  LDC R1, c[0x0][0x37c] ;  /* 0x0000df00ff017b82 */ /* 0x000fe20000000800 */
[----:B------:R-:W0:Y:S07]  /*0010*/  S2R R3, SR_TID.X ;  /* 0x0000000000037919 */ /* 0x000e2e0000002100 */
[----:B------:R-:W0:Y:S01]  /*0020*/  S2UR UR4, SR_CTAID.X ;  /* 0x00000000000479c3 */ /* 0x000e220000002500 */
[----:B------:R-:W1:Y:S07]  /*0030*/  LDCU UR5, c[0x0][0x388] ;  /* 0x00007100ff0577ac */ /* 0x000e6e0008000800 */
[----:B------:R-:W0:Y:S02]  /*0040*/  LDC R4, c[0x0][0x360] ;  /* 0x0000d800ff047b82 */ /* 0x000e240000000800 */
[----:B0-----:R-:W-:-:S05]  /*0050*/  IMAD R4, R4, UR4, R3 ;  /* 0x0000000404047c24 */ /* 0x001fca000f8e0203 */
[----:B-1----:R-:W-:-:S13]  /*0060*/  ISETP.GE.AND P0, PT, R4, UR5, PT ;  /* 0x0000000504007c0c */ /* 0x002fda000bf06270 */
[----:B------:R-:W-:Y:S05]  /*0070*/  @P0 EXIT ;  /* 0x000000000000094d */ /* 0x000fea0003800000 */
[----:B------:R-:W0:Y:S01]  /*0080*/  LDCU.64 UR4, c[0x0][0x390] ;  /* 0x00007200ff0477ac */ /* 0x000e220008000a00 */
[----:B------:R-:W1:Y:S01]  /*0090*/  LDC R0, c[0x0][0x38c] ;  /* 0x0000e300ff007b82 */ /* 0x000e620000000800 */
[----:B------:R-:W-:Y:S01]  /*00a0*/  I2FP.F32.S32 R5, R4 ;  /* 0x0000000400057245 */ /* 0x000fe20000201400 */
[----:B------:R-:W2:Y:S01]  /*00b0*/  LDCU.64 UR12, c[0x0][0x358] ;  /* 0x00006b00ff0c77ac */ /* 0x000ea20008000a00 */
[----:B0-----:R-:W-:-:S03]  /*00c0*/  UISETP.GE.AND UP0, UPT, UR5, 0x2, UPT ;  /* 0x000000020500788c */ /* 0x001fc6000bf06270 */
[----:B-1----:R-:W-:-:S06]  /*00d0*/  FFMA R5, R5, UR4, R0 ;  /* 0x0000000405057c23 */ /* 0x002fcc0008000000 */
[----:B--2---:R-:W-:Y:S05]  /*00e0*/  BRA.U !UP0, `(.L_x_238) ;  /* 0x0000000508e07547 */ /* 0x004fea000b800000 */
[----:B------:R-:W-:Y:S01]  /*00f0*/  UIADD3 UR4, UPT, UPT, UR5, -0x1, URZ ;  /* 0xffffffff05047890 */ /* 0x000fe2000fffe0ff */
[----:B------:R-:W-:Y:S01]  /*0100*/  FMUL R0, R5, -R5 ;  /* 0x8000000505007220 */ /* 0x000fe20000400000 */
[----:B------:R-:W-:Y:S01]  /*0110*/  UIADD3 UR5, UPT, UPT, UR5, -0x2, URZ ;  /* 0xfffffffe05057890 */ /* 0x000fe2000fffe0ff */
[----:B------:R-:W-:Y:S01]  /*0120*/  IMAD.MOV.U32 R6, RZ, RZ, R5 ;  /* 0x000000ffff067224 */ /* 0x000fe200078e0005 */
[----:B------:R-:W-:Y:S02]  /*0130*/  ULOP3.LUT UR9, UR4, 0x3, URZ, 0xc0, !UPT ;  /* 0x0000000304097892 */ /* 0x000fe4000f8ec0ff */
[----:B------:R-:W-:-:S03]  /*0140*/  UISETP.GE.U32.AND UP0, UPT, UR5, 0x3, UPT ;  /* 0x000000030500788c */ /* 0x000fc6000bf06070 */
[----:B------:R-:W-:-:S06]  /*0150*/  UMOV UR5, 0x1 ;  /* 0x0000000100057882 */ /* 0x000fcc0000000000 */
[----:B------:R-:W-:Y:S05]  /*0160*/  BRA.U !UP0, `(.L_x_239) ;  /* 0x0000000508587547 */ /* 0x000fea000b800000 */
[----:B------:R-:W-:Y:S01]  /*0170*/  ULOP3.LUT UR4, UR4, 0xfffffffc, URZ, 0xc0, !UPT ;  /* 0xfffffffc04047892 */ /* 0x000fe2000f8ec0ff */
[----:B------:R-:W-:Y:S01]  /*0180*/  IMAD.MOV.U32 R6, RZ, RZ, R5 ;  /* 0x000000ffff067224 */ /* 0x000fe200078e0005 */
[----:B------:R-:W-:Y:S02]  /*0190*/  UMOV UR10, 0x4 ;  /* 0x00000004000a7882 */ /* 0x000fe40000000000 */
[----:B------:R-:W-:-:S03]  /*01a0*/  UIADD3 UR5, UPT, UPT, -UR4, URZ, URZ ;  /* 0x000000ff04057290 */ /* 0x000fc6000fffe1ff */
[----:B------:R-:W-:-:S09]  /*01b0*/  UMOV UR4, URZ ;  /* 0x000000ff00047c82 */ /* 0x000fd20008000000 */
.L_x_248:
[----:B------:R-:W-:Y:S01]  /*01c0*/  UIADD3 UR6, UPT, UPT, UR10, -0x2, URZ ;  /* 0xfffffffe0a067890 */ /* 0x000fe2000fffe0ff */
[----:B------:R-:W-:Y:S01]  /*01d0*/  BSSY.RECONVERGENT B0, `(.L_x_240) ;  /* 0x000000f000007945 */ /* 0x000fe20003800200 */
[----:B------:R-:W-:-:S04]  /*01e0*/  UIADD3 UR7, UPT, UPT, UR10, -0x1, URZ ;  /* 0xffffffff0a077890 */ /* 0x000fc8000fffe0ff */
[----:B------:R-:W-:-:S06]  /*01f0*/  UIMAD UR6, UR6, UR7, URZ ;  /* 0x00000007060672a4 */ /* 0x000fcc000f8e02ff */
[----:B------:R-:W-:-:S04]  /*0200*/  I2FP.F32.U32 R9, UR6 ;  /* 0x0000000600097c45 */ /* 0x000fc80008201000 */
[----:B------:R-:W0:Y:S08]  /*0210*/  MUFU.RCP R2, R9 ;  /* 0x0000000900027308 */ /* 0x000e300000001000 */
[----:B------:R-:W1:Y:S01]  /*0220*/  FCHK P0, R0, R9 ;  /* 0x0000000900007302 */ /* 0x000e620000000000 */
[----:B0-----:R-:W-:-:S04]  /*0230*/  FFMA R3, -R9, R2, 1 ;  /* 0x3f80000009037423 */ /* 0x001fc80000000102 */
[----:B------:R-:W-:-:S04]  /*0240*/  FFMA R3, R2, R3, R2 ;  /* 0x0000000302037223 */ /* 0x000fc80000000002 */
[----:B------:R-:W-:-:S04]  /*0250*/  FFMA R2, R0, R3, RZ ;  /* 0x0000000300027223 */ /* 0x000fc800000000ff */
[----:B------:R-:W-:-:S04]  /*0260*/  FFMA R7, -R9, R2, R0 ;  /* 0x0000000209077223 */ /* 0x000fc80000000100 */
[----:B------:R-:W-:Y:S01]  /*0270*/  FFMA R3, R3, R7, R2 ;  /* 0x0000000703037223 */ /* 0x000fe20000000002 */
[----:B-1----:R-:W-:Y:S06]  /*0280*/  @!P0 BRA `(.L_x_241) ;  /* 0x00000000000c8947 */ /* 0x002fec0003800000 */
[----:B------:R-:W-:Y:S02]  /*0290*/  MOV R3, R9 ;  /* 0x0000000900037202 */ /* 0x000fe40000000f00 */
[----:B------:R-:W-:-:S07]  /*02a0*/  MOV R8, 0x2c0 ;  /* 0x000002c000087802 */ /* 0x000fce0000000f00 */
[----:B------:R-:W-:Y:S05]  /*02b0*/  CALL.REL.NOINC `($__internal_0_$__cuda_sm3x_div_rn_noftz_f32_slowpath) ;  /* 0x00000004007c7944 */ /* 0x000fea0003c00000 */
.L_x_241:
[----:B------:R-:W-:Y:S05]  /*02c0*/  BSYNC.RECONVERGENT B0 ;  /* 0x0000000000007941 */ /* 0x000fea0003800200 */
.L_x_240:
[----:B------:R-:W-:Y:S01]  /*02d0*/  UIMAD UR6, UR10, UR10, UR10 ;  /* 0x0000000a0a0672a4 */ /* 0x000fe2000f8e020a */
[----:B------:R-:W-:Y:S01]  /*02e0*/  FMUL R6, R3, R6 ;  /* 0x0000000603067220 */ /* 0x000fe20000400000 */
[----:B------:R-:W-:Y:S01]  /*02f0*/  UIADD3 UR8, UPT, UPT, UR10, 0x5, URZ ;  /* 0x000000050a087890 */ /* 0x000fe2000fffe0ff */
[----:B------:R-:W-:Y:S02]  /*0300*/  BSSY.RECONVERGENT B0, `(.L_x_242) ;  /* 0x000000f000007945 */ /* 0x000fe40003800200 */
[----:B------:R-:W-:Y:S01]  /*0310*/  FADD R5, R6, R5 ;  /* 0x0000000506057221 */ /* 0x000fe20000000000 */
        /* <DEDUP_REMOVED lines=9> */
[----:B------:R-:W-:Y:S01]  /*03b0*/  IMAD.MOV.U32 R3, RZ, RZ, R9 ;  /* 0x000000ffff037224 */ /* 0x000fe200078e0009 */
[----:B------:R-:W-:-:S07]  /*03c0*/  MOV R8, 0x3e0 ;  /* 0x000003e000087802 */ /* 0x000fce0000000f00 */
[----:B------:R-:W-:Y:S05]  /*03d0*/  CALL.REL.NOINC `($__internal_0_$__cuda_sm3x_div_rn_noftz_f32_slowpath) ;  /* 0x0000000400347944 */ /* 0x000fea0003c00000 */
[----:B------:R-:W-:-:S07]  /*03e0*/  IMAD.MOV.U32 R7, RZ, RZ, R3 ;  /* 0x000000ffff077224 */ /* 0x000fce00078e0003 */
.L_x_243:
[----:B------:R-:W-:Y:S05]  /*03f0*/  BSYNC.RECONVERGENT B0 ;  /* 0x0000000000007941 */ /* 0x000fea0003800200 */
.L_x_242:
[----:B------:R-:W-:Y:S01]  /*0400*/  UIADD3 UR6, UPT, UPT, UR10, 0x2, URZ ;  /* 0x000000020a067890 */ /* 0x000fe2000fffe0ff */
[----:B------:R-:W-:Y:S01]  /*0410*/  FMUL R6, R6, R7 ;  /* 0x0000000706067220 */ /* 0x000fe20000400000 */
[----:B------:R-:W-:Y:S01]  /*0420*/  UIADD3 UR7, UPT, UPT, UR10, 0x3, URZ ;  /* 0x000000030a077890 */ /* 0x000fe2000fffe0ff */
[----:B------:R-:W-:Y:S02]  /*0430*/  BSSY.RECONVERGENT B0, `(.L_x_244) ;  /* 0x000000f000007945 */ /* 0x000fe40003800200 */
[----:B------:R-:W-:Y:S01]  /*0440*/  FADD R5, R5, R6 ;  /* 0x0000000605057221 */ /* 0x000fe20000000000 */
        /* <DEDUP_REMOVED lines=13> */
.L_x_245:
[----:B------:R-:W-:Y:S05]  /*0520*/  BSYNC.RECONVERGENT B0 ;  /* 0x0000000000007941 */ /* 0x000fea0003800200 */
.L_x_244:
[----:B------:R-:W-:Y:S01]  /*0530*/  UIADD3 UR6, UPT, UPT, UR10, 0x4, URZ ;  /* 0x000000040a067890 */ /* 0x000fe2000fffe0ff */
[----:B------:R-:W-:Y:S01]  /*0540*/  FMUL R6, R6, R3 ;  /* 0x0000000306067220 */ /* 0x000fe20000400000 */
[----:B------:R-:W-:Y:S02]  /*0550*/  BSSY.RECONVERGENT B0, `(.L_x_246) ;  /* 0x000000f000007945 */ /* 0x000fe40003800200 */
[----:B------:R-:W-:Y:S01]  /*0560*/  UIMAD UR6, UR8, UR6, URZ ;  /* 0x00000006080672a4 */ /* 0x000fe2000f8e02ff */
[----:B------:R-:W-:-:S05]  /*0570*/  FADD R5, R5, R6 ;  /* 0x0000000605057221 */ /* 0x000fca0000000000 */
        /* <DEDUP_REMOVED lines=12> */
.L_x_247:
[----:B------:R-:W-:Y:S05]  /*0640*/  BSYNC.RECONVERGENT B0 ;  /* 0x0000000000007941 */ /* 0x000fea0003800200 */
.L_x_246:
[----:B------:R-:W-:Y:S01]  /*0650*/  UIADD3 UR5, UPT, UPT, UR5, 0x4, URZ ;  /* 0x0000000405057890 */ /* 0x000fe2000fffe0ff */
[----:B------:R-:W-:Y:S01]  /*0660*/  FMUL R6, R6, R3 ;  /* 0x0000000306067220 */ /* 0x000fe20000400000 */
[----:B------:R-:W-:Y:S02]  /*0670*/  UIADD3 UR4, UPT, UPT, UR4, 0x4, URZ ;  /* 0x0000000404047890 */ /* 0x000fe4000fffe0ff */
[----:B------:R-:W-:Y:S01]  /*0680*/  UISETP.NE.AND UP0, UPT, UR5, URZ, UPT ;  /* 0x000000ff0500728c */ /* 0x000fe2000bf05270 */
[----:B------:R-:W-:Y:S01]  /*0690*/  FADD R5, R5, R6 ;  /* 0x0000000605057221 */ /* 0x000fe20000000000 */
[----:B------:R-:W-:-:S07]  /*06a0*/  UIADD3 UR10, UPT, UPT, UR10, 0x8, URZ ;  /* 0x000000080a0a7890 */ /* 0x000fce000fffe0ff */
[----:B------:R-:W-:Y:S05]  /*06b0*/  BRA.U UP0, `(.L_x_248) ;  /* 0xfffffff900c07547 */ /* 0x000fea000b83ffff */
[----:B------:R-:W-:-:S12]  /*06c0*/  UIADD3 UR5, UPT, UPT, UR4, 0x1, URZ ;  /* 0x0000000104057890 */ /* 0x000fd8000fffe0ff */
.L_x_239:
[----:B------:R-:W-:-:S09]  /*06d0*/  UISETP.NE.AND UP0, UPT, UR9, URZ, UPT ;  /* 0x000000ff0900728c */ /* 0x000fd2000bf05270 */
[----:B------:R-:W-:Y:S05]  /*06e0*/  BRA.U !UP0, `(.L_x_238) ;  /* 0x0000000108607547 */ /* 0x000fea000b800000 */
[----:B------:R-:W-:Y:S02]  /*06f0*/  ULEA UR6, UR5, 0x1, 0x1 ;  /* 0x0000000105067891 */ /* 0x000fe4000f8e08ff */
[----:B------:R-:W-:-:S12]  /*0700*/  UIADD3 UR7, UPT, UPT, -UR9, URZ, URZ ;  /* 0x000000ff09077290 */ /* 0x000fd8000fffe1ff */
.L_x_251:
[----:B------:R-:W-:Y:S01]  /*0710*/  UIADD3 UR4, UPT, UPT, UR6, -0x1, URZ ;  /* 0xffffffff06047890 */ /* 0x000fe2000fffe0ff */
[----:B------:R-:W-:Y:S01]  /*0720*/  BSSY.RECONVERGENT B0, `(.L_x_249) ;  /* 0x0000010000007945 */ /* 0x000fe20003800200 */
[----:B------:R-:W-:Y:S02]  /*0730*/  UIADD3 UR7, UPT, UPT, UR7, 0x1, URZ ;  /* 0x0000000107077890 */ /* 0x000fe4000fffe0ff */
[----:B------:R-:W-:Y:S02]  /*0740*/  UIMAD UR4, UR4, UR6, URZ ;  /* 0x00000006040472a4 */ /* 0x000fe4000f8e02ff */
[----:B------:R-:W-:-:S04]  /*0750*/  UISETP.NE.AND UP0, UPT, UR7, URZ, UPT ;  /* 0x000000ff0700728c */ /* 0x000fc8000bf05270 */
        /* <DEDUP_REMOVED lines=12> */
.L_x_250:
[----:B------:R-:W-:Y:S05]  /*0820*/  BSYNC.RECONVERGENT B0 ;  /* 0x0000000000007941 */ /* 0x000fea0003800200 */
.L_x_249:
[----:B------:R-:W-:Y:S01]  /*0830*/  FMUL R6, R3, R6 ;  /* 0x0000000603067220 */ /* 0x000fe20000400000 */
[----:B------:R-:W-:-:S03]  /*0840*/  UIADD3 UR6, UPT, UPT, UR6, 0x2, URZ ;  /* 0x0000000206067890 */ /* 0x000fc6000fffe0ff */
[----:B------:R-:W-:Y:S01]  /*0850*/  FADD R5, R6, R5 ;  /* 0x0000000506057221 */ /* 0x000fe20000000000 */
[----:B------:R-:W-:Y:S08]  /*0860*/  BRA.U UP0, `(.L_x_251) ;  /* 0xfffffffd00a87547 */ /* 0x000ff0000b83ffff */
.L_x_238:
[----:B------:R-:W0:Y:S02]  /*0870*/  LDC.64 R2, c[0x0][0x380] ;  /* 0x0000e000ff027b82 */ /* 0x000e240000000a00 */
[----:B0-----:R-:W-:-:S05]  /*0880*/  IMAD.WIDE R2, R4, 0x4, R2 ;  /* 0x0000000404027825 */ /* 0x001fca00078e0202 */
[----:B------:R-:W-:Y:S01]  /*0890*/  STG.E desc[UR12][R2.64], R5 ;  /* 0x0000000502007986 */ /* 0x000fe2000c10190c */
[----:B------:R-:W-:Y:S05]  /*08a0*/  EXIT ;  /* 0x000000000000794d */ /* 0x000fea0003800000 */
        .weak           $__internal_0_$__cuda_sm3x_div_rn_noftz_f32_slowpath
        .type           $__internal_0_$__cuda_sm3x_div_rn_noftz_f32_slowpath,@function
        .size           $__internal_0_$__cuda_sm3x_div_rn_noftz_f32_slowpath,(.L_x_264 - $__internal_0_$__cuda_sm3x_div_rn_noftz_f32_slowpath)
$__internal_0_$__cuda_sm3x_div_rn_noftz_f32_slowpath:
[----:B------:R-:W-:Y:S01]  /*08b0*/  SHF.R.U32.HI R9, RZ, 0x17, R3 ;  /* 0x00000017ff097819 */ /* 0x000fe20000011603 */
[----:B------:R-:W-:Y:S01]  /*08c0*/  BSSY.RECONVERGENT B1, `(.L_x_252) ;  /* 0x0000063000017945 */ /* 0x000fe20003800200 */
[--C-:B------:R-:W-:Y:S02]  /*08d0*/  SHF.R.U32.HI R2, RZ, 0x17, R0.reuse ;  /* 0x00000017ff027819 */ /* 0x100fe40000011600 */
[----:B------:R-:W-:Y:S02]  /*08e0*/  LOP3.LUT R9, R9, 0xff, RZ, 0xc0, !PT ;  /* 0x000000ff09097812 */ /* 0x000fe400078ec0ff */
[----:B------:R-:W-:Y:S01]  /*08f0*/  LOP3.LUT R12, R2, 0xff, RZ, 0xc0, !PT ;  /* 0x000000ff020c7812 */ /* 0x000fe200078ec0ff */
[----:B------:R-:W-:Y:S01]  /*0900*/  IMAD.MOV.U32 R2, RZ, RZ, R0 ;  /* 0x000000ffff027224 */ /* 0x000fe200078e0000 */
[----:B------:R-:W-:-:S03]  /*0910*/  IADD3 R11, PT, PT, R9, -0x1, RZ ;  /* 0xffffffff090b7810 */ /* 0x000fc60007ffe0ff */
[----:B------:R-:W-:Y:S01]  /*0920*/  VIADD R10, R12, 0xffffffff ;  /* 0xffffffff0c0a7836 */ /* 0x000fe20000000000 */
[----:B------:R-:W-:-:S04]  /*0930*/  ISETP.GT.U32.AND P0, PT, R11, 0xfd, PT ;  /* 0x000000fd0b00780c */ /* 0x000fc80003f04070 */
[----:B------:R-:W-:-:S13]  /*0940*/  ISETP.GT.U32.OR P0, PT, R10, 0xfd, P0 ;  /* 0x000000fd0a00780c */ /* 0x000fda0000704470 */
[----:B------:R-:W-:Y:S01]  /*0950*/  @!P0 MOV R7, RZ ;  /* 0x000000ff00078202 */ /* 0x000fe20000000f00 */
[----:B------:R-:W-:Y:S06]  /*0960*/  @!P0 BRA `(.L_x_253) ;  /* 0x00000000005c8947 */ /* 0x000fec0003800000 */
[----:B------:R-:W-:Y:S02]  /*0970*/  FSETP.GTU.FTZ.AND P0, PT, |R0|, +INF , PT ;  /* 0x7f8000000000780b */ /* 0x000fe40003f1c200 */
[----:B------:R-:W-:-:S04]  /*0980*/  FSETP.GTU.FTZ.AND P1, PT, |R3|, +INF , PT ;  /* 0x7f8000000300780b */ /* 0x000fc80003f3c200 */
[----:B------:R-:W-:-:S13]  /*0990*/  PLOP3.LUT P0, PT, P0, P1, PT, 0xf8, 0x8f ;  /* 0x00000000008f781c */ /* 0x000fda0000703f70 */
[----:B------:R-:W-:Y:S05]  /*09a0*/  @P0 BRA `(.L_x_254) ;  /* 0x00000004004c0947 */ /* 0x000fea0003800000 */
[----:B------:R-:W-:-:S13]  /*09b0*/  LOP3.LUT P0, RZ, R3, 0x7fffffff, R2, 0xc8, !PT ;  /* 0x7fffffff03ff7812 */ /* 0x000fda000780c802 */
[----:B------:R-:W-:Y:S05]  /*09c0*/  @!P0 BRA `(.L_x_255) ;  /* 0x00000004003c8947 */ /* 0x000fea0003800000 */
[C---:B------:R-:W-:Y:S02]  /*09d0*/  FSETP.NEU.FTZ.AND P2, PT, |R0|.reuse, +INF , PT ;  /* 0x7f8000000000780b */ /* 0x040fe40003f5d200 */
[----:B------:R-:W-:Y:S02]  /*09e0*/  FSETP.NEU.FTZ.AND P1, PT, |R3|, +INF , PT ;  /* 0x7f8000000300780b */ /* 0x000fe40003f3d200 */
[----:B------:R-:W-:-:S11]  /*09f0*/  FSETP.NEU.FTZ.AND P0, PT, |R0|, +INF , PT ;  /* 0x7f8000000000780b */ /* 0x000fd60003f1d200 */
[----:B------:R-:W-:Y:S05]  /*0a00*/  @!P1 BRA !P2, `(.L_x_255) ;  /* 0x00000004002c9947 */ /* 0x000fea0005000000 */
[----:B------:R-:W-:-:S04]  /*0a10*/  LOP3.LUT P2, RZ, R2, 0x7fffffff, RZ, 0xc0, !PT ;  /* 0x7fffffff02ff7812 */ /* 0x000fc8000784c0ff */
[----:B------:R-:W-:-:S13]  /*0a20*/  PLOP3.LUT P1, PT, P1, P2, PT, 0x2f, 0xf2 ;  /* 0x0000000000f2781c */ /* 0x000fda0000f24577 */
[----:B------:R-:W-:Y:S05]  /*0a30*/  @P1 BRA `(.L_x_256) ;  /* 0x0000000400181947 */ /* 0x000fea0003800000 */
[----:B------:R-:W-:-:S04]  /*0a40*/  LOP3.LUT P1, RZ, R3, 0x7fffffff, RZ, 0xc0, !PT ;  /* 0x7fffffff03ff7812 */ /* 0x000fc8000782c0ff */
[----:B------:R-:W-:-:S13]  /*0a50*/  PLOP3.LUT P0, PT, P0, P1, PT, 0x2f, 0xf2 ;  /* 0x0000000000f2781c */ /* 0x000fda0000702577 */
[----:B------:R-:W-:Y:S05]  /*0a60*/  @P0 BRA `(.L_x_257) ;  /* 0x0000000400000947 */ /* 0x000fea0003800000 */
[----:B------:R-:W-:Y:S02]  /*0a70*/  ISETP.GE.AND P0, PT, R10, RZ, PT ;  /* 0x000000ff0a00720c */ /* 0x000fe40003f06270 */
[----:B------:R-:W-:-:S11]  /*0a80*/  ISETP.GE.AND P1, PT, R11, RZ, PT ;  /* 0x000000ff0b00720c */ /* 0x000fd60003f26270 */
[----:B------:R-:W-:Y:S01]  /*0a90*/  @P0 IMAD.MOV.U32 R7, RZ, RZ, RZ ;  /* 0x000000ffff070224 */ /* 0x000fe200078e00ff */
[----:B------:R-:W-:Y:S01]  /*0aa0*/  @!P0 MOV R7, 0xffffffc0 ;  /* 0xffffffc000078802 */ /* 0x000fe20000000f00 */
[----:B------:R-:W-:Y:S01]  /*0ab0*/  @!P0 FFMA R2, R0, 1.84467440737095516160e+19, RZ ;  /* 0x5f80000000028823 */ /* 0x000fe200000000ff */
[----:B------:R-:W-:-:S03]  /*0ac0*/  @!P1 FFMA R3, R3, 1.84467440737095516160e+19, RZ ;  /* 0x5f80000003039823 */ /* 0x000fc600000000ff */
[----:B------:R-:W-:-:S07]  /*0ad0*/  @!P1 VIADD R7, R7, 0x40 ;  /* 0x0000004007079836 */ /* 0x000fce0000000000 */
.L_x_253:
[----:B------:R-:W-:Y:S01]  /*0ae0*/  LEA R10, R9, 0xc0800000, 0x17 ;  /* 0xc0800000090a7811 */ /* 0x000fe200078eb8ff */
[----:B------:R-:W-:Y:S03]  /*0af0*/  BSSY.RECONVERGENT B2, `(.L_x_258) ;  /* 0x0000036000027945 */ /* 0x000fe60003800200 */
[----:B------:R-:W-:Y:S01]  /*0b00*/  IADD3 R11, PT, PT, -R10, R3, RZ ;  /* 0x000000030a0b7210 */ /* 0x000fe20007ffe1ff */
[----:B------:R-:W-:-:S03]  /*0b10*/  VIADD R10, R12, 0xffffff81 ;  /* 0xffffff810c0a7836 */ /* 0x000fc60000000000 */
[----:B------:R-:W0:Y:S01]  /*0b20*/  MUFU.RCP R3, R11 ;  /* 0x0000000b00037308 */ /* 0x000e220000001000 */
[----:B------:R-:W-:Y:S01]  /*0b30*/  FADD.FTZ R13, -R11, -RZ ;  /* 0x800000ff0b0d7221 */ /* 0x000fe20000010100 */
[C---:B------:R-:W-:Y:S01]  /*0b40*/  IMAD R2, R10.reuse, -0x800000, R2 ;  /* 0xff8000000a027824 */ /* 0x040fe200078e0202 */
[----:B------:R-:W-:-:S04]  /*0b50*/  IADD3 R10, PT, PT, R10, 0x7f, -R9 ;  /* 0x0000007f0a0a7810 */ /* 0x000fc80007ffe809 */
[----:B------:R-:W-:Y:S01]  /*0b60*/  IADD3 R10, PT, PT, R10, R7, RZ ;  /* 0x000000070a0a7210 */ /* 0x000fe20007ffe0ff */
[----:B0-----:R-:W-:-:S04]  /*0b70*/  FFMA R12, R3, R13, 1 ;  /* 0x3f800000030c7423 */ /* 0x001fc8000000000d */
[----:B------:R-:W-:-:S04]  /*0b80*/  FFMA R3, R3, R12, R3 ;  /* 0x0000000c03037223 */ /* 0x000fc80000000003 */
[----:B------:R-:W-:-:S04]  /*0b90*/  FFMA R12, R2, R3, RZ ;  /* 0x00000003020c7223 */ /* 0x000fc800000000ff */
[----:B------:R-:W-:-:S04]  /*0ba0*/  FFMA R14, R13, R12, R2 ;  /* 0x0000000c0d0e7223 */ /* 0x000fc80000000002 */
[----:B------:R-:W-:-:S04]  /*0bb0*/  FFMA R14, R3, R14, R12 ;  /* 0x0000000e030e7223 */ /* 0x000fc8000000000c */
[----:B------:R-:W-:-:S04]  /*0bc0*/  FFMA R13, R13, R14, R2 ;  /* 0x0000000e0d0d7223 */ /* 0x000fc80000000002 */
[----:B------:R-:W-:-:S05]  /*0bd0*/  FFMA R2, R3, R13, R14 ;  /* 0x0000000d03027223 */ /* 0x000fca000000000e */
[----:B------:R-:W-:-:S04]  /*0be0*/  SHF.R.U32.HI R9, RZ, 0x17, R2 ;  /* 0x00000017ff097819 */ /* 0x000fc80000011602 */
[----:B------:R-:W-:-:S05]  /*0bf0*/  LOP3.LUT R9, R9, 0xff, RZ, 0xc0, !PT ;  /* 0x000000ff09097812 */ /* 0x000fca00078ec0ff */
[----:B------:R-:W-:-:S05]  /*0c00*/  IMAD.IADD R11, R9, 0x1, R10 ;  /* 0x00000001090b7824 */ /* 0x000fca00078e020a */
[----:B------:R-:W-:-:S04]  /*0c10*/  IADD3 R7, PT, PT, R11, -0x1, RZ ;  /* 0xffffffff0b077810 */ /* 0x000fc80007ffe0ff */
[----:B------:R-:W-:-:S13]  /*0c20*/  ISETP.GE.U32.AND P0, PT, R7, 0xfe, PT ;  /* 0x000000fe0700780c */ /* 0x000fda0003f06070 */
[----:B------:R-:W-:Y:S05]  /*0c30*/  @!P0 BRA `(.L_x_259) ;  /* 0x0000000000808947 */ /* 0x000fea0003800000 */
[----:B------:R-:W-:-:S13]  /*0c40*/  ISETP.GT.AND P0, PT, R11, 0xfe, PT ;  /* 0x000000fe0b00780c */ /* 0x000fda0003f04270 */
[----:B------:R-:W-:Y:S05]  /*0c50*/  @P0 BRA `(.L_x_260) ;  /* 0x00000000006c0947 */ /* 0x000fea0003800000 */
[----:B------:R-:W-:-:S13]  /*0c60*/  ISETP.GE.AND P0, PT, R11, 0x1, PT ;  /* 0x000000010b00780c */ /* 0x000fda0003f06270 */
[----:B------:R-:W-:Y:S05]  /*0c70*/  @P0 BRA `(.L_x_261) ;  /* 0x0000000000740947 */ /* 0x000fea0003800000 */
[----:B------:R-:W-:Y:S02]  /*0c80*/  ISETP.GE.AND P0, PT, R11, -0x18, PT ;  /* 0xffffffe80b00780c */ /* 0x000fe40003f06270 */
[----:B------:R-:W-:-:S11]  /*0c90*/  LOP3.LUT R2, R2, 0x80000000, RZ, 0xc0, !PT ;  /* 0x8000000002027812 */ /* 0x000fd600078ec0ff */
[----:B------:R-:W-:Y:S05]  /*0ca0*/  @!P0 BRA `(.L_x_261) ;  /* 0x0000000000688947 */ /* 0x000fea0003800000 */
[-CC-:B------:R-:W-:Y:S01]  /*0cb0*/  FFMA.RZ R7, R3, R13.reuse, R14.reuse ;  /* 0x0000000d03077223 */ /* 0x180fe2000000c00e */
[----:B------:R-:W-:Y:S02]  /*0cc0*/  VIADD R12, R11, 0x20 ;  /* 0x000000200b0c7836 */ /* 0x000fe40000000000 */
[-CC-:B------:R-:W-:Y:S01]  /*0cd0*/  FFMA.RM R10, R3, R13.reuse, R14.reuse ;  /* 0x0000000d030a7223 */ /* 0x180fe2000000400e */
[----:B------:R-:W-:Y:S02]  /*0ce0*/  ISETP.NE.AND P2, PT, R11, RZ, PT ;  /* 0x000000ff0b00720c */ /* 0x000fe40003f45270 */
[----:B------:R-:W-:Y:S01]  /*0cf0*/  LOP3.LUT R9, R7, 0x7fffff, RZ, 0xc0, !PT ;  /* 0x007fffff07097812 */ /* 0x000fe200078ec0ff */
[----:B------:R-:W-:Y:S01]  /*0d00*/  FFMA.RP R7, R3, R13, R14 ;  /* 0x0000000d03077223 */ /* 0x000fe2000000800e */
[----:B------:R-:W-:Y:S02]  /*0d10*/  ISETP.NE.AND P1, PT, R11, RZ, PT ;  /* 0x000000ff0b00720c */ /* 0x000fe40003f25270 */
[----:B------:R-:W-:-:S02]  /*0d20*/  LOP3.LUT R9, R9, 0x800000, RZ, 0xfc, !PT ;  /* 0x0080000009097812 */ /* 0x000fc400078efcff */
[----:B------:R-:W-:Y:S02]  /*0d30*/  IADD3 R3, PT, PT, -R11, RZ, RZ ;  /* 0x000000ff0b037210 */ /* 0x000fe40007ffe1ff */
[----:B------:R-:W-:Y:S02]  /*0d40*/  SHF.L.U32 R12, R9, R12, RZ ;  /* 0x0000000c090c7219 */ /* 0x000fe400000006ff */
[----:B------:R-:W-:Y:S02]  /*0d50*/  FSETP.NEU.FTZ.AND P0, PT, R7, R10, PT ;  /* 0x0000000a0700720b */ /* 0x000fe40003f1d000 */
[----:B------:R-:W-:Y:S02]  /*0d60*/  SEL R10, R3, RZ, P2 ;  /* 0x000000ff030a7207 */ /* 0x000fe40001000000 */
[----:B------:R-:W-:Y:S02]  /*0d70*/  ISETP.NE.AND P1, PT, R12, RZ, P1 ;  /* 0x000000ff0c00720c */ /* 0x000fe40000f25270 */
[----:B------:R-:W-:-:S02]  /*0d80*/  SHF.R.U32.HI R10, RZ, R10, R9 ;  /* 0x0000000aff0a7219 */ /* 0x000fc40000011609 */
[----:B------:R-:W-:Y:S02]  /*0d90*/  PLOP3.LUT P0, PT, P0, P1, PT, 0xf8, 0x8f ;  /* 0x00000000008f781c */ /* 0x000fe40000703f70 */
[----:B------:R-:W-:Y:S02]  /*0da0*/  SHF.R.U32.HI R12, RZ, 0x1, R10 ;  /* 0x00000001ff0c7819 */ /* 0x000fe4000001160a */
[----:B------:R-:W-:-:S04]  /*0db0*/  SEL R3, RZ, 0x1, !P0 ;  /* 0x00000001ff037807 */ /* 0x000fc80004000000 */
[----:B------:R-:W-:-:S04]  /*0dc0*/  LOP3.LUT R3, R3, 0x1, R12, 0xf8, !PT ;  /* 0x0000000103037812 */ /* 0x000fc800078ef80c */
[----:B------:R-:W-:-:S05]  /*0dd0*/  LOP3.LUT R3, R3, R10, RZ, 0xc0, !PT ;  /* 0x0000000a03037212 */ /* 0x000fca00078ec0ff */
[----:B------:R-:W-:-:S05]  /*0de0*/  IMAD.IADD R3, R12, 0x1, R3 ;  /* 0x000000010c037824 */ /* 0x000fca00078e0203 */
[----:B------:R-:W-:Y:S01]  /*0df0*/  LOP3.LUT R2, R3, R2, RZ, 0xfc, !PT ;  /* 0x0000000203027212 */ /* 0x000fe200078efcff */
[----:B------:R-:W-:Y:S06]  /*0e00*/  BRA `(.L_x_261) ;  /* 0x0000000000107947 */ /* 0x000fec0003800000 */
.L_x_260:
[----:B------:R-:W-:-:S04]  /*0e10*/  LOP3.LUT R2, R2, 0x80000000, RZ, 0xc0, !PT ;  /* 0x8000000002027812 */ /* 0x000fc800078ec0ff */
[----:B------:R-:W-:Y:S01]  /*0e20*/  LOP3.LUT R2, R2, 0x7f800000, RZ, 0xfc, !PT ;  /* 0x7f80000002027812 */ /* 0x000fe200078efcff */
[----:B------:R-:W-:Y:S06]  /*0e30*/  BRA `(.L_x_261) ;  /* 0x0000000000047947 */ /* 0x000fec0003800000 */
.L_x_259:
[----:B------:R-:W-:-:S07]  /*0e40*/  LEA R2, R10, R2, 0x17 ;  /* 0x000000020a027211 */ /* 0x000fce00078eb8ff */
.L_x_261:
[----:B------:R-:W-:Y:S05]  /*0e50*/  BSYNC.RECONVERGENT B2 ;  /* 0x0000000000027941 */ /* 0x000fea0003800200 */
.L_x_258:
[----:B------:R-:W-:Y:S05]  /*0e60*/  BRA `(.L_x_262) ;  /* 0x0000000000207947 */ /* 0x000fea0003800000 */
.L_x_257:
[----:B------:R-:W-:-:S04]  /*0e70*/  LOP3.LUT R2, R3, 0x80000000, R2, 0x48, !PT ;  /* 0x8000000003027812 */ /* 0x000fc800078e4802 */
[----:B------:R-:W-:Y:S01]  /*0e80*/  LOP3.LUT R2, R2, 0x7f800000, RZ, 0xfc, !PT ;  /* 0x7f80000002027812 */ /* 0x000fe200078efcff */
[----:B------:R-:W-:Y:S06]  /*0e90*/  BRA `(.L_x_262) ;  /* 0x0000000000147947 */ /* 0x000fec0003800000 */
.L_x_256:
[----:B------:R-:W-:Y:S01]  /*0ea0*/  LOP3.LUT R2, R3, 0x80000000, R2, 0x48, !PT ;  /* 0x8000000003027812 */ /* 0x000fe200078e4802 */
[----:B------:R-:W-:Y:S06]  /*0eb0*/  BRA `(.L_x_262) ;  /* 0x00000000000c7947 */ /* 0x000fec0003800000 */
.L_x_255:
[----:B------:R-:W0:Y:S01]  /*0ec0*/  MUFU.RSQ R2, -QNAN ;  /* 0xffc0000000027908 */ /* 0x000e220000001400 */
[----:B------:R-:W-:Y:S05]  /*0ed0*/  BRA `(.L_x_262) ;  /* 0x0000000000047947 */ /* 0x000fea0003800000 */
.L_x_254:
[----:B------:R-:W-:-:S07]  /*0ee0*/  FADD.FTZ R2, R0, R3 ;  /* 0x0000000300027221 */ /* 0x000fce0000010000 */
.L_x_262:
[----:B------:R-:W-:Y:S05]  /*0ef0*/  BSYNC.RECONVERGENT B1 ;  /* 0x0000000000017941 */ /* 0x000fea0003800200 */
.L_x_252:
[----:B------:R-:W-:Y:S02]  /*0f00*/  HFMA2 R9, -RZ, RZ, 0, 0 ;  /* 0x00000000ff097431 */ /* 0x000fe400000001ff */
[----:B0-----:R-:W-:Y:S02]  /*0f10*/  IMAD.MOV.U32 R3, RZ, RZ, R2 ;  /* 0x000000ffff037224 */ /* 0x001fe400078e0002 */
[----:B------:R-:W-:Y:S05]  /*0f20*/  RET.REL.NODEC R8 `(_Z23trapezoidalIntegralCUDAPfiffi) ;  /* 0xfffffff008347950 */ /* 0x000fea0003c3ffff */
.L_x_263:
        /* <DEDUP_REMOVED lines=13> */
.L_x_264:


//--------------------- .nv.shared._ZN3cub18CUB_300001_SM_10006detail6reduce28DeviceReduceSingleTileKernelINS2_10policy_hubIfyN4cuda3std3__44plusIfEEE10Policy1000EPfSC_iS9_ffNS7_10__identityEEEvT0_T1_T2_T3_T4_T6_ --------------------------
	.section	.nv.shared._ZN3cub18CUB_300001_SM_10006detail6reduce28DeviceReduceSingleTileKernelINS2_10policy_hubIfyN4cuda3std3__44plusIfEEE10Policy1000EPfSC_iS9_ffNS7_10__identityEEEvT0_T1_T2_T3_T4_T6_,"aw",@nobits
	.sectionflags	@""
	.align	4
.nv.shared._ZN3cub18CUB_300001_SM_10006detail6reduce28DeviceReduceSingleTileKernelINS2_10policy_hubIfyN4cuda3std3__44plusIfEEE10Policy1000EPfSC_iS9_ffNS7_10__identityEEEvT0_T1_T2_T3_T4_T6_:
	.zero		1068


//--------------------- .nv.shared.reserved.0     --------------------------
	.section	.nv.shared.reserved.0,"aw",@nobits
	.weak		__nv_reservedSMEM_offset_0_alias
	.size		__nv_reservedSMEM_offset_0_alias, 0, 64
	.other		__nv_reservedSMEM_offset_0_alias,@"STO_CUDA_RESERVED_SHARED STV_DEFAULT"
__nv_reservedSMEM_offset_0_alias:
	.zero		0
	.zero		64


//--------------------- .nv.global                --------------------------
	.section	.nv.global,"aw",@nobits
.nv.global:
	.type		_ZN30_INTERNAL_db6d3309_4_k_cu_main6thrust24THRUST_300001_SM_1000_NS3seqE,@object
	.size		_ZN30_INTERNAL_db6d3309_4_k_cu_main6thrust24THRUST_300001_SM_1000_NS3seqE,(_ZN30_INTERNAL_db6d3309_4_k_cu_main4cuda3std3__48in_placeE - _ZN30_INTERNAL_db6d3309_4_k_cu_main6thrust24THRUST_300001_SM_1000_NS3seqE)
_ZN30_INTERNAL_db6d3309_4_k_cu_main6thrust24THRUST_300001_SM_1000_NS3seqE:
	.zero		1
	.type		_ZN30_INTERNAL_db6d3309_4_k_cu_main4cuda3std3__48in_placeE,@object
	.size		_ZN30_INTERNAL_db6d3309_4_k_cu_main4cuda3std3__48in_placeE,(_ZN30_INTERNAL_db6d3309_4_k_cu_main4cuda3std6ranges3__45__cpo4sizeE - _ZN30_INTERNAL_db6d3309_4_k_cu_main4cuda3std3__48in_placeE)
_ZN30_INTERNAL_db6d3309_4_k_cu_main4cuda3std3__48in_placeE:
	.zero		1
	.type		_ZN30_INTERNAL_db6d3309_4_k_cu_main4cuda3std6ranges3__45__cpo4sizeE,@object
	.size		_ZN30_INTERNAL_db6d3309_4_k_cu_main4cuda3std6ranges3__45__cpo4sizeE,(_ZN30_INTERNAL_db6d3309_4_k_cu_main6thrust24THRUST_300001_SM_1000_NS12placeholders2_3E - _ZN30_INTERNAL_db6d3309_4_k_cu_main4cuda3std6ranges3__45__cpo4sizeE)
_ZN30_INTERNAL_db6d3309_4_k_cu_main4cuda3std6ranges3__45__cpo4sizeE:
	.zero		1
	.type		_ZN30_INTERNAL_db6d3309_4_k_cu_main6thrust24THRUST_300001_SM_1000_NS12placeholders2_3E,@object
	.size		_ZN30_INTERNAL_db6d3309_4_k_cu_main6thrust24THRUST_300001_SM_1000_NS12placeholders2_3E,(_ZN30_INTERNAL_db6d3309_4_k_cu_main4cuda3std3__45__cpo6cbeginE - _ZN30_INTERNAL_db6d3309_4_k_cu_main6thrust24THRUST_300001_SM_1000_NS12placeholders2_3E)
_ZN30_INTERNAL_db6d3309_4_k_cu_main6thrust24THRUST_300001_SM_1000_NS12placeholders2_3E:
	.zero		1
	.type		_ZN30_INTERNAL_db6d3309_4_k_cu_main4cuda3std3__45__cpo6cbeginE,@object
	.size		_ZN30_INTERNAL_db6d3309_4_k_cu_main4cuda3std3__45__cpo6cbeginE,(_ZN30_INTERNAL_db6d3309_4_k_cu_main4cuda3std6ranges3__45__cpo6cbeginE - _ZN30_INTERNAL_db6d3309_4_k_cu_main4cuda3std3__45__cpo6cbeginE)
_ZN30_INTERNAL_db6d3309_4_k_cu_main4cuda3std3__45__cpo6cbeginE:
	.zero		1
	.type		_ZN30_INTERNAL_db6d3309_4_k_cu_main4cuda3std6ranges3__45__cpo6cbeginE,@object
	.size		_ZN30_INTERNAL_db6d3309_4_k_cu_main4cuda3std6ranges3__45__cpo6cbeginE,(_ZN30_INTERNAL_db6d3309_4_k_cu_main6thrust24THRUST_300001_SM_1000_NS12placeholders2_7E - _ZN30_INTERNAL_db6d3309_4_k_cu_main4cuda3std6ranges3__45__cpo6cbeginE)
_ZN30_INTERNAL_db6d3309_4_k_cu_main4cuda3std6ranges3__45__cpo6cbeginE:
	.zero		1
	.type		_ZN30_INTERNAL_db6d3309_4_k_cu_main6thrust24THRUST_300001_SM_1000_NS12placeholders2_7E,@object
	.size		_ZN30_INTERNAL_db6d3309_4_k_cu_main6thrust24THRUST_300001_SM_1000_NS12placeholders2_7E,(_ZN30_INTERNAL_db6d3309_4_k_cu_main4cuda3std3__45__cpo7crbeginE - _ZN30_INTERNAL_db6d3309_4_k_cu_main6thrust24THRUST_300001_SM_1000_NS12placeholders2_7E)
_ZN30_INTERNAL_db6d3309_4_k_cu_main6thrust24THRUST_300001_SM_1000_NS12placeholders2_7E:
	.zero		1
	.type		_ZN30_INTERNAL_db6d3309_4_k_cu_main4cuda3std3__45__cpo7crbeginE,@object
	.size		_ZN30_INTERNAL_db6d3309_4_k_cu_main4cuda3std3__45__cpo7crbeginE,(_ZN30_INTERNAL_db6d3309_4_k_cu_main4cuda3std6ranges3__45__cpo4nextE - _ZN30_INTERNAL_db6d3309_4_k_cu_main4cuda3std3__45__cpo7crbeginE)
_ZN30_INTERNAL_db6d3309_4_k_cu_main4cuda3std3__45__cpo7crbeginE:
	.zero		1
	.type		_ZN30_INTERNAL_db6d3309_4_k_cu_main4cuda3std6ranges3__45__cpo4nextE,@object
	.size		_ZN30_INTERNAL_db6d3309_4_k_cu_main4cuda3std6ranges3__45__cpo4nextE,(_ZN30_INTERNAL_db6d3309_4_k_cu_main4cuda3std6ranges3__45__cpo4swapE - _ZN30_INTERNAL_db6d3309_4_k_cu_main4cuda3std6ranges3__45__cpo4nextE)
_ZN30_INTERNAL_db6d3309_4_k_cu_main4cuda3std6ranges3__45__cpo4nextE:
	.zero		1
	.type		_ZN30_INTERNAL_db6d3309_4_k_cu_main4cuda3std6ranges3__45__cpo4swapE,@object
	.size		_ZN30_INTERNAL_db6d3309_4_k_cu_main4cuda3std6ranges3__45__cpo4swapE,(_ZN30_INTERNAL_db6d3309_4_k_cu_main6thrust24THRUST_300001_SM_1000_NS8cuda_cub10par_nosyncE - _ZN30_INTERNAL_db6d3309_4_k_cu_main4cuda3std6ranges3__45__cpo4swapE)
_ZN30_INTERNAL_db6d3309_4_k_cu_main4cuda3std6ranges3__45__cpo4swapE:
	.zero		1
	.type		_ZN30_INTERNAL_db6d3309_4_k_cu_main6thrust24THRUST_300001_SM_1000_NS8cuda_cub10par_nosyncE,@object
	.size		_ZN30_INTERNAL_db6d3309_4_k_cu_main6thrust24THRUST_300001_SM_1000_NS8cuda_cub10par_nosyncE,(_ZN30_INTERNAL_db6d3309_4_k_cu_main6thrust24THRUST_300001_SM_1000_NS12placeholders2_9E - _ZN30_INTERNAL_db6d3309_4_k_cu_main6thrust24THRUST_300001_SM_1000_NS8cuda_cub10par_nosyncE)
_ZN30_INTERNAL_db6d3309_4_k_cu_main6thrust24THRUST_300001_SM_1000_NS8cuda_cub10par_nosyncE:
	.zero		1
	.type		_ZN30_INTERNAL_db6d3309_4_k_cu_main6thrust24THRUST_300001_SM_1000_NS12placeholders2_9E,@object
	.size		_ZN30_INTERNAL_db6d3309_4_k_cu_main6thrust24THRUST_300001_SM_1000_NS12placeholders2_9E,(_ZN30_INTERNAL_db6d3309_4_k_cu_main4cuda3std3__432_GLOBAL__N__db6d3309_4_k_cu_main6ignoreE - _ZN30_INTERNAL_db6d3309_4_k_cu_main6thrust24THRUST_300001_SM_1000_NS12placeholders2_9E)
_ZN30_INTERNAL_db6d3309_4_k_cu_main6thrust24THRUST_300001_SM_1000_NS12placeholders2_9E:
	.zero		1
	.type		_ZN30_INTERNAL_db6d3309_4_k_cu_main4cuda3std3__432_GLOBAL__N__db6d3309_4_k_cu_main6ignoreE,@object
	.size		_ZN30_INTERNAL_db6d3309_4_k_cu_main4cuda3std3__432_GLOBAL__N__db6d3309_4_k_cu_main6ignoreE,(_ZN30_INTERNAL_db6d3309_4_k_cu_main4cuda3std6ranges3__45__cpo4dataE - _ZN30_INTERNAL_db6d3309_4_k_cu_main4cuda3std3__432_GLOBAL__N__db6d3309_4_k_cu_main6ignoreE)
_ZN30_INTERNAL_db6d3309_4_k_cu_main4cuda3std3__432_GLOBAL__N__db6d3309_4_k_cu_main6ignoreE:
	.zero		1
	.type		_ZN30_INTERNAL_db6d3309_4_k_cu_main4cuda3std6ranges3__45__cpo4dataE,@object
	.size		_ZN30_INTERNAL_db6d3309_4_k_cu_main4cuda3std6ranges3__45__cpo4dataE,(_ZN30_INTERNAL_db6d3309_4_k_cu_main6thrust24THRUST_300001_SM_1000_NS12placeholders2_1E - _ZN30_INTERNAL_db6d3309_4_k_cu_main4cuda3std6ranges3__45__cpo4dataE)
_ZN30_INTERNAL_db6d3309_4_k_cu_main4cuda3std6ranges3__45__cpo4dataE:
	.zero		1
	.type		_ZN30_INTERNAL_db6d3309_4_k_cu_main6thrust24THRUST_300001_SM_1000_NS12placeholders2_1E,@object
	.size		_ZN30_INTERNAL_db6d3309_4_k_cu_main6thrust24THRUST_300001_SM_1000_NS12placeholders2_1E,(_ZN30_INTERNAL_db6d3309_4_k_cu_main4cuda3std3__45__cpo5beginE - _ZN30_INTERNAL_db6d3309_4_k_cu_main6thrust24THRUST_300001_SM_1000_NS12placeholders2_1E)
_ZN30_INTERNAL_db6d3309_4_k_cu_main6thrust24THRUST_300001_SM_1000_NS12placeholders2_1E:
	.zero		1
	.type		_ZN30_INTERNAL_db6d3309_4_k_cu_main4cuda3std3__45__cpo5beginE,@object
	.size		_ZN30_INTERNAL_db6d3309_4_k_cu_main4cuda3std3__45__cpo5beginE,(_ZN30_INTERNAL_db6d3309_4_k_cu_main4cuda3std6ranges3__45__cpo5beginE - _ZN30_INTERNAL_db6d3309_4_k_cu_main4cuda3std3__45__cpo5beginE)
_ZN30_INTERNAL_db6d3309_4_k_cu_main4cuda3std3__45__cpo5beginE:
	.zero		1
	.type		_ZN30_INTERNAL_db6d3309_4_k_cu_main4cuda3std6ranges3__45__cpo5beginE,@object
	.size		_ZN30_INTERNAL_db6d3309_4_k_cu_main4cuda3std6ranges3__45__cpo5beginE,(_ZN30_INTERNAL_db6d3309_4_k_cu_main6thrust24THRUST_300001_SM_1000_NS12placeholders2_5E - _ZN30_INTERNAL_db6d3309_4_k_cu_main4cuda3std6ranges3__45__cpo5beginE)
_ZN30_INTERNAL_db6d3309_4_k_cu_main4cuda3std6ranges3__45__cpo5beginE:
	.zero		1
	.type		_ZN30_INTERNAL_db6d3309_4_k_cu_main6thrust24THRUST_300001_SM_1000_NS12placeholders2_5E,@object
	.size		_ZN30_INTERNAL_db6d3309_4_k_cu_main6thrust24THRUST_300001_SM_1000_NS12placeholders2_5E,(_ZN30_INTERNAL_db6d3309_4_k_cu_main4cuda3std3__45__cpo6rbeginE - _ZN30_INTERNAL_db6d3309_4_k_cu_main6thrust24THRUST_300001_SM_1000_NS12placeholders2_5E)
_ZN30_INTERNAL_db6d3309_4_k_cu_main6thrust24THRUST_300001_SM_1000_NS12placeholders2_5E:
	.zero		1
	.type		_ZN30_INTERNAL_db6d3309_4_k_cu_main4cuda3std3__45__cpo6rbeginE,@object
	.size		_ZN30_INTERNAL_db6d3309_4_k_cu_main4cuda3std3__45__cpo6rbeginE,(_ZN30_INTERNAL_db6d3309_4_k_cu_main4cuda3std6ranges3__45__cpo7advanceE - _ZN30_INTERNAL_db6d3309_4_k_cu_main4cuda3std3__45__cpo6rbeginE)
_ZN30_INTERNAL_db6d3309_4_k_cu_main4cuda3std3__45__cpo6rbeginE:
	.zero		1
	.type		_ZN30_INTERNAL_db6d3309_4_k_cu_main4cuda3std6ranges3__45__cpo7advanceE,@object
	.size		_ZN30_INTERNAL_db6d3309_4_k_cu_main4cuda3std6ranges3__45__cpo7advanceE,(_ZN30_INTERNAL_db6d3309_4_k_cu_main4cuda3std3__47nulloptE - _ZN30_INTERNAL_db6d3309_4_k_cu_main4cuda3std6ranges3__45__cpo7advanceE)
_ZN30_INTERNAL_db6d3309_4_k_cu_main4cuda3std6ranges3__45__cpo7advanceE:
	.zero		1
	.type		_ZN30_INTERNAL_db6d3309_4_k_cu_main4cuda3std3__47nulloptE,@object
	.size		_ZN30_INTERNAL_db6d3309_4_k_cu_main4cuda3std3__47nulloptE,(_ZN30_INTERNAL_db6d3309_4_k_cu_main4cuda3std6ranges3__45__cpo8distanceE - _ZN30_INTERNAL_db6d3309_4_k_cu_main4cuda3std3__47nulloptE)
_ZN30_INTERNAL_db6d3309_4_k_cu_main4cuda3std3__47nulloptE:
	.zero		1
	.type		_ZN30_INTERNAL_db6d3309_4_k_cu_main4cuda3std6ranges3__45__cpo8distanceE,@object
	.size		_ZN30_INTERNAL_db6d3309_4_k_cu_main4cuda3std6ranges3__45__cpo8distanceE,(_ZN30_INTERNAL_db6d3309_4_k_cu_main6thrust24THRUST_300001_SM_1000_NS12placeholders3_10E - _ZN30_INTERNAL_db6d3309_4_k_cu_main4cuda3std6ranges3__45__cpo8distanceE)
_ZN30_INTERNAL_db6d3309_4_k_cu_main4cuda3std6ranges3__45__cpo8distanceE:
	.zero		1
	.type		_ZN30_INTERNAL_db6d3309_4_k_cu_main6thrust24THRUST_300001_SM_1000_NS12placeholders3_10E,@object
	.size		_ZN30_INTERNAL_db6d3309_4_k_cu_main6thrust24THRUST_300001_SM_1000_NS12placeholders3_10E,(_ZN30_INTERNAL_db6d3309_4_k_cu_main4cuda3std3__419piecewise_constructE - _ZN30_INTERNAL_db6d3309_4_k_cu_main6thrust24THRUST_300001_SM_1000_NS12placeholders3_10E)
_ZN30_INTERNAL_db6d3309_4_k_cu_main6thrust24THRUST_300001_SM_1000_NS12placeholders3_10E:
	.zero		1
	.type		_ZN30_INTERNAL_db6d3309_4_k_cu_main4cuda3std3__419piecewise_constructE,@object
	.size		_ZN30_INTERNAL_db6d3309_4_k_cu_main4cuda3std3__419piecewise_constructE,(_ZN30_INTERNAL_db6d3309_4_k_cu_main4cuda3std6ranges3__45__cpo5cdataE - _ZN30_INTERNAL_db6d3309_4_k_cu_main4cuda3std3__419piecewise_constructE)
_ZN30_INTERNAL_db6d3309_4_k_cu_main4cuda3std3__419piecewise_constructE:
	.zero		1
	.type		_ZN30_INTERNAL_db6d3309_4_k_cu_main4cuda3std6ranges3__45__cpo5cdataE,@object
	.size		_ZN30_INTERNAL_db6d3309_4_k_cu_main4cuda3std6ranges3__45__cpo5cdataE,(_ZN30_INTERNAL_db6d3309_4_k_cu_main6thrust24THRUST_300001_SM_1000_NS12placeholders2_2E - _ZN30_INTERNAL_db6d3309_4_k_cu_main4cuda3std6ranges3__45__cpo5cdataE)
_ZN30_INTERNAL_db6d3309_4_k_cu_main4cuda3std6ranges3__45__cpo5cdataE:
	.zero		1
	.type		_ZN30_INTERNAL_db6d3309_4_k_cu_main6thrust24THRUST_300001_SM_1000_NS12placeholders2_2E,@object
	.size		_ZN30_INTERNAL_db6d3309_4_k_cu_main6thrust24THRUST_300001_SM_1000_NS12placeholders2_2E,(_ZN30_INTERNAL_db6d3309_4_k_cu_main4cuda3std3__45__cpo3endE - _ZN30_INTERNAL_db6d3309_4_k_cu_main6thrust24THRUST_300001_SM_1000_NS12placeholders2_2E)
_ZN30_INTERNAL_db6d3309_4_k_cu_main6thrust24THRUST_300001_SM_1000_NS12placeholders2_2E:
	.zero		1
	.type		_ZN30_INTERNAL_db6d3309_4_k_cu_main4cuda3std3__45__cpo3endE,@object
	.size		_ZN30_INTERNAL_db6d3309_4_k_cu_main4cuda3std3__45__cpo3endE,(_ZN30_INTERNAL_db6d3309_4_k_cu_main4cuda3std6ranges3__45__cpo3endE - _ZN30_INTERNAL_db6d3309_4_k_cu_main4cuda3std3__45__cpo3endE)
_ZN30_INTERNAL_db6d3309_4_k_cu_main4cuda3std3__45__cpo3endE:
	.zero		1
	.type		_ZN30_INTERNAL_db6d3309_4_k_cu_main4cuda3std6ranges3__45__cpo3endE,@object
	.size		_ZN30_INTERNAL_db6d3309_4_k_cu_main4cuda3std6ranges3__45__cpo3endE,(_ZN30_INTERNAL_db6d3309_4_k_cu_main6thrust24THRUST_300001_SM_1000_NS12placeholders2_6E - _ZN30_INTERNAL_db6d3309_4_k_cu_main4cuda3std6ranges3__45__cpo3endE)
_ZN30_INTERNAL_db6d3309_4_k_cu_main4cuda3std6ranges3__45__cpo3endE:
	.zero		1
	.type		_ZN30_INTERNAL_db6d3309_4_k_cu_main6thrust24THRUST_300001_SM_1000_NS12placeholders2_6E,@object
	.size		_ZN30_INTERNAL_db6d3309_4_k_cu_main6thrust24THRUST_300001_SM_1000_NS12placeholders2_6E,(_ZN30_INTERNAL_db6d3309_4_k_cu_main4cuda3std3__45__cpo4rendE - _ZN30_INTERNAL_db6d3309_4_k_cu_main6thrust24THRUST_300001_SM_1000_NS12placeholders2_6E)
_ZN30_INTERNAL_db6d3309_4_k_cu_main6thrust24THRUST_300001_SM_1000_NS12placeholders2_6E:
	.zero		1
	.type		_ZN30_INTERNAL_db6d3309_4_k_cu_main4cuda3std3__45__cpo4rendE,@object
	.size		_ZN30_INTERNAL_db6d3309_4_k_cu_main4cuda3std3__45__cpo4rendE,(_ZN30_INTERNAL_db6d3309_4_k_cu_main4cuda3std6ranges3__45__cpo9iter_swapE - _ZN30_INTERNAL_db6d3309_4_k_cu_main4cuda3std3__45__cpo4rendE)
_ZN30_INTERNAL_db6d3309_4_k_cu_main4cuda3std3__45__cpo4rendE:
	.zero		1
	.type		_ZN30_INTERNAL_db6d3309_4_k_cu_main4cuda3std6ranges3__45__cpo9iter_swapE,@object
	.size		_ZN30_INTERNAL_db6d3309_4_k_cu_main4cuda3std6ranges3__45__cpo9iter_swapE,(_ZN30_INTERNAL_db6d3309_4_k_cu_main4cuda3std3__48unexpectE - _ZN30_INTERNAL_db6d3309_4_k_cu_main4cuda3std6ranges3__45__cpo9iter_swapE)
_ZN30_INTERNAL_db6d3309_4_k_cu_main4cuda3std6ranges3__45__cpo9iter_swapE:
	.zero		1
	.type		_ZN30_INTERNAL_db6d3309_4_k_cu_main4cuda3std3__48unexpectE,@object
	.size		_ZN30_INTERNAL_db6d3309_4_k_cu_main4cuda3std3__48unexpectE,(_ZN30_INTERNAL_db6d3309_4_k_cu_main6thrust24THRUST_300001_SM_1000_NS8cuda_cub3parE - _ZN30_INTERNAL_db6d3309_4_k_cu_main4cuda3std3__48unexpectE)
_ZN30_INTERNAL_db6d3309_4_k_cu_main4cuda3std3__48unexpectE:
	.zero		1
	.type		_ZN30_INTERNAL_db6d3309_4_k_cu_main6thrust24THRUST_300001_SM_1000_NS8cuda_cub3parE,@object
	.size		_ZN30_INTERNAL_db6d3309_4_k_cu_main6thrust24THRUST_300001_SM_1000_NS8cuda_cub3parE,(_ZN30_INTERNAL_db6d3309_4_k_cu_main6thrust24THRUST_300001_SM_1000_NS12placeholders2_4E - _ZN30_INTERNAL_db6d3309_4_k_cu_main6thrust24THRUST_300001_SM_1000_NS8cuda_cub3parE)
_ZN30_INTERNAL_db6d3309_4_k_cu_main6thrust24THRUST_300001_SM_1000_NS8cuda_cub3parE:
	.zero		1
	.type		_ZN30_INTERNAL_db6d3309_4_k_cu_main6thrust24THRUST_300001_SM_1000_NS12placeholders2_4E,@object
	.size		_ZN30_INTERNAL_db6d3309_4_k_cu_main6thrust24THRUST_300001_SM_1000_NS12placeholders2_4E,(_ZN30_INTERNAL_db6d3309_4_k_cu_main4cuda3std3__45__cpo4cendE - _ZN30_INTERNAL_db6d3309_4_k_cu_main6thrust24THRUST_300001_SM_1000_NS12placeholders2_4E)
_ZN30_INTERNAL_db6d3309_4_k_cu_main6thrust24THRUST_300001_SM_1000_NS12placeholders2_4E:
	.zero		1
	.type		_ZN30_INTERNAL_db6d3309_4_k_cu_main4cuda3std3__45__cpo4cendE,@object
	.size		_ZN30_INTERNAL_db6d3309_4_k_cu_main4cuda3std3__45__cpo4cendE,(_ZN30_INTERNAL_db6d3309_4_k_cu_main4cuda3std6ranges3__45__cpo4cendE - _ZN30_INTERNAL_db6d3309_4_k_cu_main4cuda3std3__45__cpo4cendE)
_ZN30_INTERNAL_db6d3309_4_k_cu_main4cuda3std3__45__cpo4cendE:
	.zero		1
	.type		_ZN30_INTERNAL_db6d3309_4_k_cu_main4cuda3std6ranges3__45__cpo4cendE,@object
	.size		_ZN30_INTERNAL_db6d3309_4_k_cu_main4cuda3std6ranges3__45__cpo4cendE,(_ZN30_INTERNAL_db6d3309_4_k_cu_main4cuda3std3__420unreachable_sentinelE - _ZN30_INTERNAL_db6d3309_4_k_cu_main4cuda3std6ranges3__45__cpo4cendE)
_ZN30_INTERNAL_db6d3309_4_k_cu_main4cuda3std6ranges3__45__cpo4cendE:
	.zero		1
	.type		_ZN30_INTERNAL_db6d3309_4_k_cu_main4cuda3std3__420unreachable_sentinelE,@object
	.size		_ZN30_INTERNAL_db6d3309_4_k_cu_main4cuda3std3__420unreachable_sentinelE,(_ZN30_INTERNAL_db6d3309_4_k_cu_main4cuda3std6ranges3__45__cpo5ssizeE - _ZN30_INTERNAL_db6d3309_4_k_cu_main4cuda3std3__420unreachable_sentinelE)
_ZN30_INTERNAL_db6d3309_4_k_cu_main4cuda3std3__420unreachable_sentinelE:
	.zero		1
	.type		_ZN30_INTERNAL_db6d3309_4_k_cu_main4cuda3std6ranges3__45__cpo5ssizeE,@object
	.size		_ZN30_INTERNAL_db6d3309_4_k_cu_main4cuda3std6ranges3__45__cpo5ssizeE,(_ZN30_INTERNAL_db6d3309_4_k_cu_main6thrust24THRUST_300001_SM_1000_NS12placeholders2_8E - _ZN30_INTERNAL_db6d3309_4_k_cu_main4cuda3std6ranges3__45__cpo5ssizeE)
_ZN30_INTERNAL_db6d3309_4_k_cu_main4cuda3std6ranges3__45__cpo5ssizeE:
	.zero		1
	.type		_ZN30_INTERNAL_db6d3309_4_k_cu_main6thrust24THRUST_300001_SM_1000_NS12placeholders2_8E,@object
	.size		_ZN30_INTERNAL_db6d3309_4_k_cu_main6thrust24THRUST_300001_SM_1000_NS12placeholders2_8E,(_ZN30_INTERNAL_db6d3309_4_k_cu_main4cuda3std3__45__cpo5crendE - _ZN30_INTERNAL_db6d3309_4_k_cu_main6thrust24THRUST_300001_SM_1000_NS12placeholders2_8E)
_ZN30_INTERNAL_db6d3309_4_k_cu_main6thrust24THRUST_300001_SM_1000_NS12placeholders2_8E:
	.zero		1
	.type		_ZN30_INTERNAL_db6d3309_4_k_cu_main4cuda3std3__45__cpo5crendE,@object
	.size		_ZN30_INTERNAL_db6d3309_4_k_cu_main4cuda3std3__45__cpo5crendE,(_ZN30_INTERNAL_db6d3309_4_k_cu_main4cuda3std6ranges3__45__cpo4prevE - _ZN30_INTERNAL_db6d3309_4_k_cu_main4cuda3std3__45__cpo5crendE)
_ZN30_INTERNAL_db6d3309_4_k_cu_main4cuda3std3__45__cpo5crendE:
	.zero		1
	.type		_ZN30_INTERNAL_db6d3309_4_k_cu_main4cuda3std6ranges3__45__cpo4prevE,@object
	.size		_ZN30_INTERNAL_db6d3309_4_k_cu_main4cuda3std6ranges3__45__cpo4prevE,(_ZN30_INTERNAL_db6d3309_4_k_cu_main4cuda3std6ranges3__45__cpo9iter_moveE - _ZN30_INTERNAL_db6d3309_4_k_cu_main4cuda3std6ranges3__45__cpo4prevE)
_ZN30_INTERNAL_db6d3309_4_k_cu_main4cuda3std6ranges3__45__cpo4prevE:
	.zero		1
	.type		_ZN30_INTERNAL_db6d3309_4_k_cu_main4cuda3std6ranges3__45__cpo9iter_moveE,@object
	.size		_ZN30_INTERNAL_db6d3309_4_k_cu_main4cuda3std6ranges3__45__cpo9iter_moveE,(_ZN30_INTERNAL_db6d3309_4_k_cu_main6thrust24THRUST_300001_SM_1000_NS6system6detail10sequential3seqE - _ZN30_INTERNAL_db6d3309_4_k_cu_main4cuda3std6ranges3__45__cpo9iter_moveE)
_ZN30_INTERNAL_db6d3309_4_k_cu_main4cuda3std6ranges3__45__cpo9iter_moveE:
	.zero		1
	.type		_ZN30_INTERNAL_db6d3309_4_k_cu_main6thrust24THRUST_300001_SM_1000_NS6system6detail10sequential3seqE,@object
	.size		_ZN30_INTERNAL_db6d3309_4_k_cu_main6thrust24THRUST_300001_SM_1000_NS6system6detail10sequential3seqE,(.L_31 - _ZN30_INTERNAL_db6d3309_4_k_cu_main6thrust24THRUST_300001_SM_1000_NS6system6detail10sequential3seqE)
_ZN30_INTERNAL_db6d3309_4_k_cu_main6thrust24THRUST_300001_SM_1000_NS6system6detail10sequential3seqE:
	.zero		1
.L_31:


//--------------------- .nv.shared._ZN3cub18CUB_300001_SM_10006detail6reduce18DeviceReduceKernelINS2_10policy_hubIfyN4cuda3std3__44plusIfEEE10Policy1000EN6thrust24THRUST_300001_SM_1000_NS6detail15normal_iteratorINSD_10device_ptrIfEEEEyS9_fNS7_10__identityEEEvT0_PT3_T1_NS0_13GridEvenShareISN_EET2_T4_ --------------------------
	.section	.nv.shared._ZN3cub18CUB_300001_SM_10006detail6reduce18DeviceReduceKernelINS2_10policy_hubIfyN4cuda3std3__44plusIfEEE10Policy1000EN6thrust24THRUST_300001_SM_1000_NS6detail15normal_iteratorINSD_10device_ptrIfEEEEyS9_fNS7_10__identityEEEvT0_PT3_T1_NS0_13GridEvenShareISN_EET2_T4_,"aw",@nobits
	.sectionflags	@""
	.align	4
.nv.shared._ZN3cub18CUB_300001_SM_10006detail6reduce18DeviceReduceKernelINS2_10policy_hubIfyN4cuda3std3__44plusIfEEE10Policy1000EN6thrust24THRUST_300001_SM_1000_NS6detail15normal_iteratorINSD_10device_ptrIfEEEEyS9_fNS7_10__identityEEEvT0_PT3_T1_NS0_13GridEvenShareISN_EET2_T4_:
	.zero		1068


//--------------------- .nv.shared._ZN3cub18CUB_300001_SM_10006detail6reduce28DeviceReduceSingleTileKernelINS2_10policy_hubIfyN4cuda3std3__44plusIfEEE10Policy1000EN6thrust24THRUST_300001_SM_1000_NS6detail15normal_iteratorINSD_10device_ptrIfEEEEPfyS9_ffNS7_10__identityEEEvT0_T1_T2_T3_T4_T6_ --------------------------
	.section	.nv.shared._ZN3cub18CUB_300001_SM_10006detail6reduce28DeviceReduceSingleTileKernelINS2_10policy_hubIfyN4cuda3std3__44plusIfEEE10Policy1000EN6thrust24THRUST_300001_SM_1000_NS6detail15normal_iteratorINSD_10device_ptrIfEEEEPfyS9_ffNS7_10__identityEEEvT0_T1_T2_T3_T4_T6_,"aw",@nobits
	.sectionflags	@""
	.align	4
.nv.shared._ZN3cub18CUB_300001_SM_10006detail6reduce28DeviceReduceSingleTileKernelINS2_10policy_hubIfyN4cuda3std3__44plusIfEEE10Policy1000EN6thrust24THRUST_300001_SM_1000_NS6detail15normal_iteratorINSD_10device_ptrIfEEEEPfyS9_ffNS7_10__identityEEEvT0_T1_T2_T3_T4_T6_:
	.zero		1068


//--------------------- .nv.shared._ZN3cub18CUB_300001_SM_10006detail6reduce28DeviceReduceSingleTileKernelINS2_10policy_hubIfjN4cuda3std3__44plusIfEEE10Policy1000EPfSC_iS9_ffNS7_10__identityEEEvT0_T1_T2_T3_T4_T6_ --------------------------
	.section	.nv.shared._ZN3cub18CUB_300001_SM_10006detail6reduce28DeviceReduceSingleTileKernelINS2_10policy_hubIfjN4cuda3std3__44plusIfEEE10Policy1000EPfSC_iS9_ffNS7_10__identityEEEvT0_T1_T2_T3_T4_T6_,"aw",@nobits
	.sectionflags	@""
	.align	4
.nv.shared._ZN3cub18CUB_300001_SM_10006detail6reduce28DeviceReduceSingleTileKernelINS2_10policy_hubIfjN4cuda3std3__44plusIfEEE10Policy1000EPfSC_iS9_ffNS7_10__identityEEEvT0_T1_T2_T3_T4_T6_:
	.zero		1108


//--------------------- .nv.shared._ZN3cub18CUB_300001_SM_10006detail6reduce18DeviceReduceKernelINS2_10policy_hubIfjN4cuda3std3__44plusIfEEE10Policy1000EN6thrust24THRUST_300001_SM_1000_NS6detail15normal_iteratorINSD_10device_ptrIfEEEEjS9_fNS7_10__identityEEEvT0_PT3_T1_NS0_13GridEvenShareISN_EET2_T4_ --------------------------
	.section	.nv.shared._ZN3cub18CUB_300001_SM_10006detail6reduce18DeviceReduceKernelINS2_10policy_hubIfjN4cuda3std3__44plusIfEEE10Policy1000EN6thrust24THRUST_300001_SM_1000_NS6detail15normal_iteratorINSD_10device_ptrIfEEEEjS9_fNS7_10__identityEEEvT0_PT3_T1_NS0_13GridEvenShareISN_EET2_T4_,"aw",@nobits
	.sectionflags	@""
	.align	4
.nv.shared._ZN3cub18CUB_300001_SM_10006detail6reduce18DeviceReduceKernelINS2_10policy_hubIfjN4cuda3std3__44plusIfEEE10Policy1000EN6thrust24THRUST_300001_SM_1000_NS6detail15normal_iteratorINSD_10device_ptrIfEEEEjS9_fNS7_10__identityEEEvT0_PT3_T1_NS0_13GridEvenShareISN_EET2_T4_:
	.zero		1108


//--------------------- .nv.shared._ZN3cub18CUB_300001_SM_10006detail6reduce28DeviceReduceSingleTileKernelINS2_10policy_hubIfjN4cuda3std3__44plusIfEEE10Policy1000EN6thrust24THRUST_300001_SM_1000_NS6detail15normal_iteratorINSD_10device_ptrIfEEEEPfjS9_ffNS7_10__identityEEEvT0_T1_T2_T3_T4_T6_ --------------------------
	.section	.nv.shared._ZN3cub18CUB_300001_SM_10006detail6reduce28DeviceReduceSingleTileKernelINS2_10policy_hubIfjN4cuda3std3__44plusIfEEE10Policy1000EN6thrust24THRUST_300001_SM_1000_NS6detail15normal_iteratorINSD_10device_ptrIfEEEEPfjS9_ffNS7_10__identityEEEvT0_T1_T2_T3_T4_T6_,"aw",@nobits
	.sectionflags	@""
	.align	4
.nv.shared._ZN3cub18CUB_300001_SM_10006detail6reduce28DeviceReduceSingleTileKernelINS2_10policy_hubIfjN4cuda3std3__44plusIfEEE10Policy1000EN6thrust24THRUST_300001_SM_1000_NS6detail15normal_iteratorINSD_10device_ptrIfEEEEPfjS9_ffNS7_10__identityEEEvT0_T1_T2_T3_T4_T6_:
	.zero		1108


//--------------------- .nv.constant0._ZN3cub18CUB_300001_SM_10006detail6reduce28DeviceReduceSingleTileKernelINS2_10policy_hubIfyN4cuda3std3__44plusIfEEE10Policy1000EPfSC_iS9_ffNS7_10__identityEEEvT0_T1_T2_T3_T4_T6_ --------------------------
	.section	.nv.constant0._ZN3cub18CUB_300001_SM_10006detail6reduce28DeviceReduceSingleTileKernelINS2_10policy_hubIfyN4cuda3std3__44plusIfEEE10Policy1000EPfSC_iS9_ffNS7_10__identityEEEvT0_T1_T2_T3_T4_T6_,"a",@progbits
	.sectionflags	@""
	.align	4
.nv.constant0._ZN3cub18CUB_300001_SM_10006detail6reduce28DeviceReduceSingleTileKernelINS2_10policy_hubIfyN4cuda3std3__44plusIfEEE10Policy1000EPfSC_iS9_ffNS7_10__identityEEEvT0_T1_T2_T3_T4_T6_:
	.zero		925


//--------------------- .nv.constant0._ZN3cub18CUB_300001_SM_10006detail6reduce18DeviceReduceKernelINS2_10policy_hubIfyN4cuda3std3__44plusIfEEE10Policy1000EN6thrust24THRUST_300001_SM_1000_NS6detail15normal_iteratorINSD_10device_ptrIfEEEEyS9_fNS7_10__identityEEEvT0_PT3_T1_NS0_13GridEvenShareISN_EET2_T4_ --------------------------
	.section	.nv.constant0._ZN3cub18CUB_300001_SM_10006detail6reduce18DeviceReduceKernelINS2_10policy_hubIfyN4cuda3std3__44plusIfEEE10Policy1000EN6thrust24THRUST_300001_SM_1000_NS6detail15normal_iteratorINSD_10device_ptrIfEEEEyS9_fNS7_10__identityEEEvT0_PT3_T1_NS0_13GridEvenShareISN_EET2_T4_,"a",@progbits
	.sectionflags	@""
	.align	4
.nv.constant0._ZN3cub18CUB_300001_SM_10006detail6reduce18DeviceReduceKernelINS2_10policy_hubIfyN4cuda3std3__44plusIfEEE10Policy1000EN6thrust24THRUST_300001_SM_1000_NS6detail15normal_iteratorINSD_10device_ptrIfEEEEyS9_fNS7_10__identityEEEvT0_PT3_T1_NS0_13GridEvenShareISN_EET2_T4_:
	.zero		994


//--------------------- .nv.constant0._ZN3cub18CUB_300001_SM_10006detail6reduce28DeviceReduceSingleTileKernelINS2_10policy_hubIfyN4cuda3std3__44plusIfEEE10Policy1000EN6thrust24THRUST_300001_SM_1000_NS6detail15normal_iteratorINSD_10device_ptrIfEEEEPfyS9_ffNS7_10__identityEEEvT0_T1_T2_T3_T4_T6_ --------------------------
	.section	.nv.constant0._ZN3cub18CUB_300001_SM_10006detail6reduce28DeviceReduceSingleTileKernelINS2_10policy_hubIfyN4cuda3std3__44plusIfEEE10Policy1000EN6thrust24THRUST_300001_SM_1000_NS6detail15normal_iteratorINSD_10device_ptrIfEEEEPfyS9_ffNS7_10__identityEEEvT0_T1_T2_T3_T4_T6_,"a",@progbits
	.sectionflags	@""
	.align	4
.nv.constant0._ZN3cub18CUB_300001_SM_10006detail6reduce28DeviceReduceSingleTileKernelINS2_10policy_hubIfyN4cuda3std3__44plusIfEEE10Policy1000EN6thrust24THRUST_300001_SM_1000_NS6detail15normal_iteratorINSD_10device_ptrIfEEEEPfyS9_ffNS7_10__identityEEEvT0_T1_T2_T3_T4_T6_:
	.zero		929


//--------------------- .nv.constant0._ZN3cub18CUB_300001_SM_10006detail6reduce28DeviceReduceSingleTileKernelINS2_10policy_hubIfjN4cuda3std3__44plusIfEEE10Policy1000EPfSC_iS9_ffNS7_10__identityEEEvT0_T1_T2_T3_T4_T6_ --------------------------
	.section	.nv.constant0._ZN3cub18CUB_300001_SM_10006detail6reduce28DeviceReduceSingleTileKernelINS2_10policy_hubIfjN4cuda3std3__44plusIfEEE10Policy1000EPfSC_iS9_ffNS7_10__identityEEEvT0_T1_T2_T3_T4_T6_,"a",@progbits
	.sectionflags	@""
	.align	4
.nv.constant0._ZN3cub18CUB_300001_SM_10006detail6reduce28DeviceReduceSingleTileKernelINS2_10policy_hubIfjN4cuda3std3__44plusIfEEE10Policy1000EPfSC_iS9_ffNS7_10__identityEEEvT0_T1_T2_T3_T4_T6_:
	.zero		925


//--------------------- .nv.constant0._ZN3cub18CUB_300001_SM_10006detail6reduce18DeviceReduceKernelINS2_10policy_hubIfjN4cuda3std3__44plusIfEEE10Policy1000EN6thrust24THRUST_300001_SM_1000_NS6detail15normal_iteratorINSD_10device_ptrIfEEEEjS9_fNS7_10__identityEEEvT0_PT3_T1_NS0_13GridEvenShareISN_EET2_T4_ --------------------------
	.section	.nv.constant0._ZN3cub18CUB_300001_SM_10006detail6reduce18DeviceReduceKernelINS2_10policy_hubIfjN4cuda3std3__44plusIfEEE10Policy1000EN6thrust24THRUST_300001_SM_1000_NS6detail15normal_iteratorINSD_10device_ptrIfEEEEjS9_fNS7_10__identityEEEvT0_PT3_T1_NS0_13GridEvenShareISN_EET2_T4_,"a",@progbits
	.sectionflags	@""
	.align	4
.nv.constant0._ZN3cub18CUB_300001_SM_10006detail6reduce18DeviceReduceKernelINS2_10policy_hubIfjN4cuda3std3__44plusIfEEE10Policy1000EN6thrust24THRUST_300001_SM_1000_NS6detail15normal_iteratorINSD_10device_ptrIfEEEEjS9_fNS7_10__identityEEEvT0_PT3_T1_NS0_13GridEvenShareISN_EET2_T4_:
	.zero		958


//--------------------- .nv.constant0._ZN3cub18CUB_300001_SM_10006detail6reduce28DeviceReduceSingleTileKernelINS2_10policy_hubIfjN4cuda3std3__44plusIfEEE10Policy1000EN6thrust24THRUST_300001_SM_1000_NS6detail15normal_iteratorINSD_10device_ptrIfEEEEPfjS9_ffNS7_10__identityEEEvT0_T1_T2_T3_T4_T6_ --------------------------
	.section	.nv.constant0._ZN3cub18CUB_300001_SM_10006detail6reduce28DeviceReduceSingleTileKernelINS2_10policy_hubIfjN4cuda3std3__44plusIfEEE10Policy1000EN6thrust24THRUST_300001_SM_1000_NS6detail15normal_iteratorINSD_10device_ptrIfEEEEPfjS9_ffNS7_10__identityEEEvT0_T1_T2_T3_T4_T6_,"a",@progbits
	.sectionflags	@""
	.align	4
.nv.constant0._ZN3cub18CUB_300001_SM_10006detail6reduce28DeviceReduceSingleTileKernelINS2_10policy_hubIfjN4cuda3std3__44plusIfEEE10Policy1000EN6thrust24THRUST_300001_SM_1000_NS6detail15normal_iteratorINSD_10device_ptrIfEEEEPfjS9_ffNS7_10__identityEEEvT0_T1_T2_T3_T4_T6_:
	.zero		925


//--------------------- .nv.constant0._ZN3cub18CUB_300001_SM_10006detail8for_each13static_kernelINS2_12policy_hub_t12policy_500_tEmN6thrust24THRUST_300001_SM_1000_NS8cuda_cub20__uninitialized_fill7functorINS7_10device_ptrIfEEfEEEEvT0_T1_ --------------------------
	.section	.nv.constant0._ZN3cub18CUB_300001_SM_10006detail8for_each13static_kernelINS2_12policy_hub_t12policy_500_tEmN6thrust24THRUST_300001_SM_1000_NS8cuda_cub20__uninitialized_fill7functorINS7_10device_ptrIfEEfEEEEvT0_T1_,"a",@progbits
	.sectionflags	@""
	.align	4
.nv.constant0._ZN3cub18CUB_300001_SM_10006detail8for_each13static_kernelINS2_12policy_hub_t12policy_500_tEmN6thrust24THRUST_300001_SM_1000_NS8cuda_cub20__uninitialized_fill7functorINS7_10device_ptrIfEEfEEEEvT0_T1_:
	.zero		920


//--------------------- .nv.constant0._ZN3cub18CUB_300001_SM_10006detail11EmptyKernelIvEEvv --------------------------
	.section	.nv.constant0._ZN3cub18CUB_300001_SM_10006detail11EmptyKernelIvEEvv,"a",@progbits
	.sectionflags	@""
	.align	4
.nv.constant0._ZN3cub18CUB_300001_SM_10006detail11EmptyKernelIvEEvv:
	.zero		896


//--------------------- .nv.constant0._Z23trapezoidalIntegralCUDAPfiffi --------------------------
	.section	.nv.constant0._Z23trapezoidalIntegralCUDAPfiffi,"a",@progbits
	.sectionflags	@""
	.align	4
.nv.constant0._Z23trapezoidalIntegralCUDAPfiffi:
	.zero		920


//--------------------- SYMBOLS --------------------------

	.type		.nv.reservedSmem.offset0,@object
	.size		.nv.reservedSmem.offset0,0x4
	.type		.nv.reservedSmem.cap,@object
	.size		.nv.reservedSmem.cap,0x4
